def matmul_kernel(
    a_ptr,
    b_ptr,
    c_ptr,
    M,
    N,
    K,
    stride_am,
    stride_ak,
    stride_bk,
    stride_bn,
    stride_cm,
    stride_cn,
    BLOCK_M: tl.constexpr,
    BLOCK_N: tl.constexpr,
    BLOCK_K: tl.constexpr,
    GROUP_M: tl.constexpr,
):
    pid = tl.program_id(axis=0)
    num_pid_m = tl.cdiv(M, BLOCK_M)
    num_pid_n = tl.cdiv(N, BLOCK_N)
    num_pid_in_group = GROUP_M * num_pid_n
    group_id = pid // num_pid_in_group
    first_pid_m = group_id * GROUP_M
    group_size_m = min(num_pid_m - first_pid_m, GROUP_M)
    pid_m = first_pid_m + ((pid % num_pid_in_group) % group_size_m)
    pid_n = (pid % num_pid_in_group) // group_size_m

    offs_am = (pid_m * BLOCK_M + tl.arange(0, BLOCK_M)) % M
    offs_bn = (pid_n * BLOCK_N + tl.arange(0, BLOCK_N)) % N
    offs_k = tl.arange(0, BLOCK_K)
    a_ptrs = a_ptr + offs_am[:, None] * stride_am + offs_k[None, :] * stride_ak
    b_ptrs = b_ptr + offs_k[:, None] * stride_bk + offs_bn[None, :] * stride_bn

    acc = tl.zeros((BLOCK_M, BLOCK_N), dtype=tl.float32)
    for kk in range(0, tl.cdiv(K, BLOCK_K)):
        a = tl.load(a_ptrs, mask=offs_k[None, :] < K - kk * BLOCK_K, other=0.0)
        b = tl.load(b_ptrs, mask=offs_k[:, None] < K - kk * BLOCK_K, other=0.0)
        acc = tl.dot(a, b, acc)
        a_ptrs += BLOCK_K * stride_ak
        b_ptrs += BLOCK_K * stride_bk

    c = acc.to(c_ptr.dtype.element_ty)
    offs_cm = pid_m * BLOCK_M + tl.arange(0, BLOCK_M)
    offs_cn = pid_n * BLOCK_N + tl.arange(0, BLOCK_N)
    c_ptrs = c_ptr + offs_cm[:, None] * stride_cm + offs_cn[None, :] * stride_cn
    mask = (offs_cm[:, None] < M) & (offs_cn[None, :] < N)
    tl.store(c_ptrs, c, mask=mask)

# config = {"BLOCK_K": 128, "BLOCK_M": 64, "BLOCK_N": 64, "GROUP_M": 8, "arch": "sm_100", "dtype": "bf16", "num_ctas": 1, "num_stages": 3, "num_warps": 1}
# arch = sm_100


// ===== COMPILED SASS (sm_100a) =====

	.target	sm_100a

	.elftype	@"ET_EXEC"


//--------------------- .note.nv.tkinfo           --------------------------
	.section	.note.nv.tkinfo,"",@"SHT_NOTE"
	.sectionflags	@"SHF_NOTE_NV_TKINFO"
	.tkinfo
        /*0018*/ 	.word	0x00000081
        /*0030*/ 	.string	""
        /*0030*/ 	.string	"ptxas-blackwell"
        /*0030*/ 	.string	"Cuda compilation tools, release 12.9, V12.9.86"
        /*0030*/ 	.string	"Build cuda_12.9.r12.9/compiler.36037853_0"
        /*0030*/ 	.string	"-v  -suppress-debug-info  -lineinfo  -arch sm_100a "



//--------------------- .note.nv.cuver            --------------------------
	.section	.note.nv.cuver,"",@"SHT_NOTE"
	.sectionflags	@"SHF_NOTE_NV_CUVER"
        /*0018*/ 	.short	0x0001
        /*001a*/ 	.short	0x0064
        /*001c*/ 	.short	0x0001
        /*001e*/ 	.short	0x0000
        /*0020*/ 	.short	0x0001
        /*0022*/ 	.short	0x0000


//--------------------- .nv.info                  --------------------------
	.section	.nv.info,"",@"SHT_CUDA_INFO"
	.align	4


	//----- nvinfo : EIATTR_REGCOUNT
	.align		4
        /*0000*/ 	.byte	0x04, 0x2f
        /*0002*/ 	.short	(.L_1 - .L_0)
	.align		4
.L_0:
        /*0004*/ 	.word	index@(matmul_kernel)
        /*0008*/ 	.word	0x00000040


	//----- nvinfo : EIATTR_FRAME_SIZE
	.align		4
.L_1:
        /*000c*/ 	.byte	0x04, 0x11
        /*000e*/ 	.short	(.L_3 - .L_2)
	.align		4
.L_2:
        /*0010*/ 	.word	index@(matmul_kernel)
        /*0014*/ 	.word	0x00002510


	//----- nvinfo : EIATTR_MIN_STACK_SIZE
	.align		4
.L_3:
        /*0018*/ 	.byte	0x04, 0x12
        /*001a*/ 	.short	(.L_5 - .L_4)
	.align		4
.L_4:
        /*001c*/ 	.word	index@(matmul_kernel)
        /*0020*/ 	.word	0x00002510
.L_5:


//--------------------- .nv.info.matmul_kernel    --------------------------
	.section	.nv.info.matmul_kernel,"",@"SHT_CUDA_INFO"
	.sectionflags	@""
	.align	4


	//----- nvinfo : EIATTR_CUDA_API_VERSION
	.align		4
        /*0000*/ 	.byte	0x04, 0x37
        /*0002*/ 	.short	(.L_7 - .L_6)
.L_6:
        /*0004*/ 	.word	0x00000081


	//----- nvinfo : EIATTR_KPARAM_INFO
	.align		4
.L_7:
        /*0008*/ 	.byte	0x04, 0x17
        /*000a*/ 	.short	(.L_9 - .L_8)
.L_8:
        /*000c*/ 	.word	0x00000000
        /*0010*/ 	.short	0x000d
        /*0012*/ 	.short	0x0048
        /*0014*/ 	.byte	0x00, 0xf4, 0x21, 0x00


	//----- nvinfo : EIATTR_KPARAM_INFO
	.align		4
.L_9:
        /*0018*/ 	.byte	0x04, 0x17
        /*001a*/ 	.short	(.L_11 - .L_10)
.L_10:
        /*001c*/ 	.word	0x00000000
        /*0020*/ 	.short	0x000c
        /*0022*/ 	.short	0x0040
        /*0024*/ 	.byte	0x00, 0xf4, 0x21, 0x00


	//----- nvinfo : EIATTR_KPARAM_INFO
	.align		4
.L_11:
        /*0028*/ 	.byte	0x04, 0x17
        /*002a*/ 	.short	(.L_13 - .L_12)
.L_12:
        /*002c*/ 	.word	0x00000000
        /*0030*/ 	.short	0x000b
        /*0032*/ 	.short	0x0038
        /*0034*/ 	.byte	0x00, 0xf0, 0x11, 0x00


	//----- nvinfo : EIATTR_KPARAM_INFO
	.align		4
.L_13:
        /*0038*/ 	.byte	0x04, 0x17
        /*003a*/ 	.short	(.L_15 - .L_14)
.L_14:
        /*003c*/ 	.word	0x00000000
        /*0040*/ 	.short	0x000a
        /*0042*/ 	.short	0x0034
        /*0044*/ 	.byte	0x00, 0xf0, 0x11, 0x00


	//----- nvinfo : EIATTR_KPARAM_INFO
	.align		4
.L_15:
        /*0048*/ 	.byte	0x04, 0x17
        /*004a*/ 	.short	(.L_17 - .L_16)
.L_16:
        /*004c*/ 	.word	0x00000000
        /*0050*/ 	.short	0x0009
        /*0052*/ 	.short	0x0030
        /*0054*/ 	.byte	0x00, 0xf0, 0x11, 0x00


	//----- nvinfo : EIATTR_KPARAM_INFO
	.align		4
.L_17:
        /*0058*/ 	.byte	0x04, 0x17
        /*005a*/ 	.short	(.L_19 - .L_18)
.L_18:
        /*005c*/ 	.word	0x00000000
        /*0060*/ 	.short	0x0008
        /*0062*/ 	.short	0x002c
        /*0064*/ 	.byte	0x00, 0xf0, 0x11, 0x00


	//----- nvinfo : EIATTR_KPARAM_INFO
	.align		4
.L_19:
        /*0068*/ 	.byte	0x04, 0x17
        /*006a*/ 	.short	(.L_21 - .L_20)
.L_20:
        /*006c*/ 	.word	0x00000000
        /*0070*/ 	.short	0x0007
        /*0072*/ 	.short	0x0028
        /*0074*/ 	.byte	0x00, 0xf0, 0x11, 0x00


	//----- nvinfo : EIATTR_KPARAM_INFO
	.align		4
.L_21:
        /*0078*/ 	.byte	0x04, 0x17
        /*007a*/ 	.short	(.L_23 - .L_22)
.L_22:
        /*007c*/ 	.word	0x00000000
        /*0080*/ 	.short	0x0006
        /*0082*/ 	.short	0x0024
        /*0084*/ 	.byte	0x00, 0xf0, 0x11, 0x00


	//----- nvinfo : EIATTR_KPARAM_INFO
	.align		4
.L_23:
        /*0088*/ 	.byte	0x04, 0x17
        /*008a*/ 	.short	(.L_25 - .L_24)
.L_24:
        /*008c*/ 	.word	0x00000000
        /*0090*/ 	.short	0x0005
        /*0092*/ 	.short	0x0020
        /*0094*/ 	.byte	0x00, 0xf0, 0x11, 0x00


	//----- nvinfo : EIATTR_KPARAM_INFO
	.align		4
.L_25:
        /*0098*/ 	.byte	0x04, 0x17
        /*009a*/ 	.short	(.L_27 - .L_26)
.L_26:
        /*009c*/ 	.word	0x00000000
        /*00a0*/ 	.short	0x0004
        /*00a2*/ 	.short	0x001c
        /*00a4*/ 	.byte	0x00, 0xf0, 0x11, 0x00


	//----- nvinfo : EIATTR_KPARAM_INFO
	.align		4
.L_27:
        /*00a8*/ 	.byte	0x04, 0x17
        /*00aa*/ 	.short	(.L_29 - .L_28)
.L_28:
        /*00ac*/ 	.word	0x00000000
        /*00b0*/ 	.short	0x0003
        /*00b2*/ 	.short	0x0018
        /*00b4*/ 	.byte	0x00, 0xf0, 0x11, 0x00


	//----- nvinfo : EIATTR_KPARAM_INFO
	.align		4
.L_29:
        /*00b8*/ 	.byte	0x04, 0x17
        /*00ba*/ 	.short	(.L_31 - .L_30)
.L_30:
        /*00bc*/ 	.word	0x00000000
        /*00c0*/ 	.short	0x0002
        /*00c2*/ 	.short	0x0010
        /*00c4*/ 	.byte	0x00, 0xf4, 0x21, 0x00


	//----- nvinfo : EIATTR_KPARAM_INFO
	.align		4
.L_31:
        /*00c8*/ 	.byte	0x04, 0x17
        /*00ca*/ 	.short	(.L_33 - .L_32)
.L_32:
        /*00cc*/ 	.word	0x00000000
        /*00d0*/ 	.short	0x0001
        /*00d2*/ 	.short	0x0008
        /*00d4*/ 	.byte	0x00, 0xf4, 0x21, 0x00


	//----- nvinfo : EIATTR_KPARAM_INFO
	.align		4
.L_33:
        /*00d8*/ 	.byte	0x04, 0x17
        /*00da*/ 	.short	(.L_35 - .L_34)
.L_34:
        /*00dc*/ 	.word	0x00000000
        /*00e0*/ 	.short	0x0000
        /*00e2*/ 	.short	0x0000
        /*00e4*/ 	.byte	0x00, 0xf4, 0x21, 0x00


	//----- nvinfo : EIATTR_SPARSE_MMA_MASK
	.align		4
.L_35:
        /*00e8*/ 	.byte	0x03, 0x50
        /*00ea*/ 	.short	0x0000


	//----- nvinfo : EIATTR_MAXREG_COUNT
	.align		4
        /*00ec*/ 	.byte	0x03, 0x1b
        /*00ee*/ 	.short	0x00ff


	//----- nvinfo : EIATTR_NUM_BARRIERS
	.align		4
        /*00f0*/ 	.byte	0x02, 0x4c
        /*00f2*/ 	.byte	0x01
	.zero		1


	//----- nvinfo : EIATTR_ANNOTATIONS
	.align		4
        /*00f4*/ 	.byte	0x04, 0x55
        /*00f6*/ 	.short	(.L_37 - .L_36)


	//   ....[0]....
.L_36:
        /*00f8*/ 	.word	0x00000001
        /*00fc*/ 	.byte	0xa0, 0x01, 0x00, 0x00, 0x01, 0x00, 0x00, 0x00, 0xf0, 0x01, 0x00, 0x00, 0x01, 0x00, 0x00, 0x00
        /* <DEDUP_REMOVED lines=255> */
        /*10fc*/ 	.byte	0x40, 0x6a, 0x00, 0x00


	//----- nvinfo : EIATTR_COOP_GROUP_MASK_REGIDS
	.align		4
.L_37:
        /*1100*/ 	.byte	0x04, 0x29
        /*1102*/ 	.short	(.L_39 - .L_38)


	//   ....[0]....
.L_38:
        /*1104*/ 	.word	0xffffffff


	//   ....[1]....
        /*1108*/ 	.word	0xffffffff


	//   ....[2]....
        /*110c*/ 	.word	0xffffffff


	//   ....[3]....
        /*1110*/ 	.word	0xffffffff


	//   ....[4]....
        /*1114*/ 	.word	0xffffffff


	//   ....[5]....
        /*1118*/ 	.word	0xffffffff


	//   ....[6]....
        /*111c*/ 	.word	0xffffffff


	//   ....[7]....
        /*1120*/ 	.word	0xffffffff


	//   ....[8]....
        /*1124*/ 	.word	0xffffffff


	//   ....[9]....
        /*1128*/ 	.word	0xffffffff


	//   ....[10]....
        /*112c*/ 	.word	0xffffffff


	//   ....[11]....
        /*1130*/ 	.word	0xffffffff


	//   ....[12]....
        /*1134*/ 	.word	0xffffffff


	//   ....[13]....
        /*1138*/ 	.word	0xffffffff


	//   ....[14]....
        /*113c*/ 	.word	0xffffffff


	//   ....[15]....
        /*1140*/ 	.word	0xffffffff


	//   ....[16]....
        /*1144*/ 	.word	0xffffffff


	//   ....[17]....
        /*1148*/ 	.word	0xffffffff


	//   ....[18]....
        /*114c*/ 	.word	0xffffffff


	//   ....[19]....
        /*1150*/ 	.word	0xffffffff


	//   ....[20]....
        /*1154*/ 	.word	0xffffffff


	//   ....[21]....
        /*1158*/ 	.word	0xffffffff


	//   ....[22]....
        /*115c*/ 	.word	0xffffffff


	//   ....[23]....
        /*1160*/ 	.word	0xffffffff


	//   ....[24]....
        /*1164*/ 	.word	0xffffffff


	//   ....[25]....
        /*1168*/ 	.word	0xffffffff


	//   ....[26]....
        /*116c*/ 	.word	0xffffffff


	//   ....[27]....
        /*1170*/ 	.word	0xffffffff


	//   ....[28]....
        /*1174*/ 	.word	0xffffffff


	//   ....[29]....
        /*1178*/ 	.word	0xffffffff


	//   ....[30]....
        /*117c*/ 	.word	0xffffffff


	//----- nvinfo : EIATTR_COOP_GROUP_INSTR_OFFSETS
	.align		4
.L_39:
        /*1180*/ 	.byte	0x04, 0x28
        /*1182*/ 	.short	(.L_41 - .L_40)


	//   ....[0]....
.L_40:
        /*1184*/ 	.word	0x0003d780


	//   ....[1]....
        /*1188*/ 	.word	0x0003d7a0


	//   ....[2]....
        /*118c*/ 	.word	0x0003d7c0


	//   ....[3]....
        /*1190*/ 	.word	0x0003d7e0


	//   ....[4]....
        /*1194*/ 	.word	0x0003d800


	//   ....[5]....
        /*1198*/ 	.word	0x0003d820


	//   ....[6]....
        /*119c*/ 	.word	0x0003d840


	//   ....[7]....
        /*11a0*/ 	.word	0x0003d860


	//   ....[8]....
        /*11a4*/ 	.word	0x0003d880


	//   ....[9]....
        /*11a8*/ 	.word	0x0003d8a0


	//   ....[10]....
        /*11ac*/ 	.word	0x0003d8c0


	//   ....[11]....
        /*11b0*/ 	.word	0x0003d8e0


	//   ....[12]....
        /*11b4*/ 	.word	0x0003d900


	//   ....[13]....
        /*11b8*/ 	.word	0x0003d920


	//   ....[14]....
        /*11bc*/ 	.word	0x0003d940


	//   ....[15]....
        /*11c0*/ 	.word	0x0003d960


	//   ....[16]....
        /*11c4*/ 	.word	0x0003d980


	//   ....[17]....
        /*11c8*/ 	.word	0x0003d9a0


	//   ....[18]....
        /*11cc*/ 	.word	0x0003d9c0


	//   ....[19]....
        /*11d0*/ 	.word	0x0003d9e0


	//   ....[20]....
        /*11d4*/ 	.word	0x0003da00


	//   ....[21]....
        /*11d8*/ 	.word	0x0003da20


	//   ....[22]....
        /*11dc*/ 	.word	0x0003da40


	//   ....[23]....
        /*11e0*/ 	.word	0x0003da60


	//   ....[24]....
        /*11e4*/ 	.word	0x0003da80


	//   ....[25]....
        /*11e8*/ 	.word	0x0003daa0


	//   ....[26]....
        /*11ec*/ 	.word	0x0003dac0


	//   ....[27]....
        /*11f0*/ 	.word	0x0003dcc0


	//   ....[28]....
        /*11f4*/ 	.word	0x0003dd50


	//   ....[29]....
        /*11f8*/ 	.word	0x0003dd80


	//   ....[30]....
        /*11fc*/ 	.word	0x0003de60


	//----- nvinfo : EIATTR_VRC_CTA_INIT_COUNT
	.align		4
.L_41:
        /*1200*/ 	.byte	0x02, 0x4a
	.zero		1
	.zero		1


	//----- nvinfo : EIATTR_EXIT_INSTR_OFFSETS
	.align		4
        /*1204*/ 	.byte	0x04, 0x1c
        /*1206*/ 	.short	(.L_43 - .L_42)


	//   ....[0]....
.L_42:
        /*1208*/ 	.word	0x00040c50


	//   ....[1]....
        /*120c*/ 	.word	0x00040c80


	//----- nvinfo : EIATTR_REQNTID
	.align		4
.L_43:
        /*1210*/ 	.byte	0x04, 0x10
        /*1212*/ 	.short	(.L_45 - .L_44)
.L_44:
        /*1214*/ 	.word	0x00000020
        /*1218*/ 	.word	0x00000001
        /*121c*/ 	.word	0x00000001


	//----- nvinfo : EIATTR_CBANK_PARAM_SIZE
	.align		4
.L_45:
        /*1220*/ 	.byte	0x03, 0x19
        /*1222*/ 	.short	0x0050


	//----- nvinfo : EIATTR_PARAM_CBANK
	.align		4
        /*1224*/ 	.byte	0x04, 0x0a
        /*1226*/ 	.short	(.L_47 - .L_46)
	.align		4
.L_46:
        /*1228*/ 	.word	index@(.nv.constant0.matmul_kernel)
        /*122c*/ 	.short	0x0380
        /*122e*/ 	.short	0x0050


	//----- nvinfo : EIATTR_SW_WAR
	.align		4
.L_47:
        /*1230*/ 	.byte	0x04, 0x36
        /*1232*/ 	.short	(.L_49 - .L_48)
.L_48:
        /*1234*/ 	.word	0x00000008
.L_49:


//--------------------- .nv.compat                --------------------------
	.section	.nv.compat,"",@"SHT_CUDA_COMPAT_INFO"
	.align	4
        /*0000*/ 	.byte	0x02, 0x02, 0x01, 0x00, 0x02, 0x05, 0x05, 0x00, 0x02, 0x03, 0x00, 0x00, 0x02, 0x06, 0x01, 0x00


//--------------------- .nv.callgraph             --------------------------
	.section	.nv.callgraph,"",@"SHT_CUDA_CALLGRAPH"
	.align	4
	.sectionentsize	8
	.align		4
        /*0000*/ 	.word	0x00000000
	.align		4
        /*0004*/ 	.word	0xffffffff
	.align		4
        /*0008*/ 	.word	0x00000000
	.align		4
        /*000c*/ 	.word	0xfffffffe
	.align		4
        /*0010*/ 	.word	0x00000000
	.align		4
        /*0014*/ 	.word	0xfffffffd
	.align		4
        /*0018*/ 	.word	0x00000000
	.align		4
        /*001c*/ 	.word	0xfffffffc


//--------------------- .text.matmul_kernel       --------------------------
	.section	.text.matmul_kernel,"ax",@progbits
	.align	128
        .global         matmul_kernel
        .type           matmul_kernel,@function
        .size           matmul_kernel,(.L_x_3 - matmul_kernel)
        .other          matmul_kernel,@"STO_CUDA_ENTRY STV_DEFAULT"
matmul_kernel:
.text.matmul_kernel:
[----:B------:R-:W0:Y:S08]  /*0000*/  LDC R1, c[0x0][0x37c] ;  /* 0x0000df00ff017b82 */ /* 0x000e300000000800 */
[----:B------:R-:W1:Y:S01]  /*0010*/  LDC.64 R2, c[0x0][0x398] ;  /* 0x0000e600ff027b82 */ /* 0x000e620000000a00 */
[----:B------:R-:W2:Y:S01]  /*0020*/  S2R R7, SR_CTAID.X ;  /* 0x0000000000077919 */ /* 0x000ea20000002500 */
[----:B0-----:R-:W-:Y:S01]  /*0030*/  VIADD R1, R1, 0xffffdaf0 ;  /* 0xffffdaf001017836 */ /* 0x001fe20000000000 */
[----:B------:R-:W0:Y:S01]  /*0040*/  LDCU UR4, c[0x0][0x3a0] ;  /* 0x00007400ff0477ac */ /* 0x000e220008000800 */
[----:B------:R-:W-:-:S02]  /*0050*/  CS2R R14, SRZ ;  /* 0x00000000000e7805 */ /* 0x000fc4000001ff00 */
[----:B------:R-:W-:Y:S02]  /*0060*/  CS2R R16, SRZ ;  /* 0x0000000000107805 */ /* 0x000fe4000001ff00 */
[----:B------:R-:W-:Y:S02]  /*0070*/  CS2R R18, SRZ ;  /* 0x0000000000127805 */ /* 0x000fe4000001ff00 */
[----:B------:R-:W-:Y:S01]  /*0080*/  CS2R R20, SRZ ;  /* 0x0000000000147805 */ /* 0x000fe2000001ff00 */
[----:B------:R-:W3:Y:S01]  /*0090*/  S2UR UR6, SR_CgaCtaId ;  /* 0x00000000000679c3 */ /* 0x000ee20000008800 */
[----:B------:R-:W-:Y:S02]  /*00a0*/  CS2R R22, SRZ ;  /* 0x0000000000167805 */ /* 0x000fe4000001ff00 */
[----:B------:R-:W-:Y:S02]  /*00b0*/  CS2R R24, SRZ ;  /* 0x0000000000187805 */ /* 0x000fe4000001ff00 */
[----:B------:R-:W-:-:S02]  /*00c0*/  CS2R R26, SRZ ;  /* 0x00000000001a7805 */ /* 0x000fc4000001ff00 */
[----:B------:R-:W-:Y:S02]  /*00d0*/  CS2R R28, SRZ ;  /* 0x00000000001c7805 */ /* 0x000fe4000001ff00 */
[----:B------:R-:W-:Y:S02]  /*00e0*/  CS2R R30, SRZ ;  /* 0x00000000001e7805 */ /* 0x000fe4000001ff00 */
[----:B------:R-:W-:Y:S02]  /*00f0*/  CS2R R32, SRZ ;  /* 0x0000000000207805 */ /* 0x000fe4000001ff00 */
[----:B------:R-:W-:Y:S02]  /*0100*/  CS2R R34, SRZ ;  /* 0x0000000000227805 */ /* 0x000fe4000001ff00 */
[----:B------:R-:W-:Y:S02]  /*0110*/  CS2R R36, SRZ ;  /* 0x0000000000247805 */ /* 0x000fe4000001ff00 */
[----:B------:R-:W-:-:S02]  /*0120*/  CS2R R38, SRZ ;  /* 0x0000000000267805 */ /* 0x000fc4000001ff00 */
[----:B------:R-:W-:Y:S02]  /*0130*/  CS2R R40, SRZ ;  /* 0x0000000000287805 */ /* 0x000fe4000001ff00 */
[----:B------:R-:W-:Y:S02]  /*0140*/  CS2R R42, SRZ ;  /* 0x00000000002a7805 */ /* 0x000fe4000001ff00 */
[----:B------:R-:W-:Y:S01]  /*0150*/  CS2R R44, SRZ ;  /* 0x00000000002c7805 */ /* 0x000fe2000001ff00 */
[----:B0-----:R-:W-:Y:S01]  /*0160*/  UIADD3 UR4, UPT, UPT, UR4, 0x7f, URZ ;  /* 0x0000007f04047890 */ /* 0x001fe2000fffe0ff */
[----:B------:R-:W-:Y:S02]  /*0170*/  CS2R R46, SRZ ;  /* 0x00000000002e7805 */ /* 0x000fe4000001ff00 */
[----:B------:R-:W-:Y:S01]  /*0180*/  CS2R R48, SRZ ;  /* 0x0000000000307805 */ /* 0x000fe2000001ff00 */
[----:B-1----:R-:W-:Y:S01]  /*0190*/  VIADD R0, R3, 0x3f ;  /* 0x0000003f03007836 */ /* 0x002fe20000000000 */
[----:B------:R-:W-:Y:S01]  /*01a0*/  STL [R1+0x1564], R3 ;  /* 0x0015640301007387 */ /* 0x000fe20000100800 */
[----:B------:R-:W-:Y:S01]  /*01b0*/  UISETP.GE.AND UP0, UPT, UR4, 0x80, UPT ;  /* 0x000000800400788c */ /* 0x000fe2000bf06270 */
[----:B------:R-:W-:-:S02]  /*01c0*/  CS2R R50, SRZ ;  /* 0x0000000000327805 */ /* 0x000fc4000001ff00 */
[----:B------:R-:W-:Y:S02]  /*01d0*/  CS2R R52, SRZ ;  /* 0x0000000000347805 */ /* 0x000fe4000001ff00 */
[----:B------:R-:W-:Y:S01]  /*01e0*/  SHF.R.S32.HI R5, RZ, 0x1f, R0 ;  /* 0x0000001fff057819 */ /* 0x000fe20000011400 */
[----:B------:R0:W-:Y:S01]  /*01f0*/  STL [R1+0x1568], R2 ;  /* 0x0015680201007387 */ /* 0x0001e20000100800 */
[----:B------:R-:W-:Y:S02]  /*0200*/  CS2R R54, SRZ ;  /* 0x0000000000367805 */ /* 0x000fe4000001ff00 */
[----:B------:R-:W-:Y:S02]  /*0210*/  CS2R R56, SRZ ;  /* 0x0000000000387805 */ /* 0x000fe4000001ff00 */
[----:B------:R-:W-:Y:S01]  /*0220*/  LEA.HI R5, R5, R0, RZ, 0x6 ;  /* 0x0000000005057211 */ /* 0x000fe200078f30ff */
[----:B------:R-:W-:Y:S01]  /*0230*/  STL [R1+0x10], RZ ;  /* 0x000010ff01007387 */ /* 0x000fe20000100800 */
[----:B--2---:R-:W-:-:S02]  /*0240*/  IABS R10, R7 ;  /* 0x00000007000a7213 */ /* 0x004fc40000000000 */
[----:B------:R-:W-:Y:S02]  /*0250*/  CS2R R58, SRZ ;  /* 0x00000000003a7805 */ /* 0x000fe4000001ff00 */
[----:B------:R-:W-:Y:S01]  /*0260*/  SHF.R.S32.HI R5, RZ, 0x6, R5 ;  /* 0x00000006ff057819 */ /* 0x000fe20000011405 */
[----:B------:R-:W-:Y:S01]  /*0270*/  STL [R1+0x14], RZ ;  /* 0x000014ff01007387 */ /* 0x000fe20000100800 */
[----:B------:R-:W-:Y:S01]  /*0280*/  UMOV UR5, 0x400 ;  /* 0x0000040000057882 */ /* 0x000fe20000000000 */
[----:B------:R-:W1:Y:S02]  /*0290*/  LDCU.64 UR12, c[0x0][0x358] ;  /* 0x00006b00ff0c77ac */ /* 0x000e640008000a00 */
[----:B------:R-:W-:Y:S01]  /*02a0*/  IMAD.SHL.U32 R6, R5, 0x8, RZ ;  /* 0x0000000805067824 */ /* 0x000fe200078e00ff */
[----:B------:R-:W-:Y:S01]  /*02b0*/  STL [R1+0x18], RZ ;  /* 0x000018ff01007387 */ /* 0x000fe20000100800 */
[----:B---3--:R-:W-:-:S03]  /*02c0*/  ULEA UR5, UR6, UR5, 0x18 ;  /* 0x0000000506057291 */ /* 0x008fc6000f8ec0ff */
[-C--:B------:R-:W-:Y:S01]  /*02d0*/  IABS R9, R6.reuse ;  /* 0x0000000600097213 */ /* 0x080fe20000000000 */
[----:B------:R-:W-:Y:S01]  /*02e0*/  STL [R1+0x1c], RZ ;  /* 0x00001cff01007387 */ /* 0x000fe20000100800 */
[----:B------:R-:W-:Y:S02]  /*02f0*/  IABS R12, R6 ;  /* 0x00000006000c7213 */ /* 0x000fe40000000000 */
[----:B------:R-:W2:Y:S01]  /*0300*/  I2F.RP R0, R9 ;  /* 0x0000000900007306 */ /* 0x000ea20000209400 */
[----:B------:R-:W-:Y:S04]  /*0310*/  STL [R1], RZ ;  /* 0x000000ff01007387 */ /* 0x000fe80000100800 */
[----:B------:R-:W-:Y:S04]  /*0320*/  STL [R1+0x4], RZ ;  /* 0x000004ff01007387 */ /* 0x000fe80000100800 */
[----:B------:R-:W-:Y:S04]  /*0330*/  STL [R1+0x8], RZ ;  /* 0x000008ff01007387 */ /* 0x000fe80000100800 */
[----:B------:R-:W-:Y:S01]  /*0340*/  STL [R1+0xc], RZ ;  /* 0x00000cff01007387 */ /* 0x000fe20000100800 */
[----:B--2---:R-:W2:Y:S02]  /*0350*/  MUFU.RCP R0, R0 ;  /* 0x0000000000007308 */ /* 0x004ea40000001000 */
[----:B--2---:R-:W-:-:S02]  /*0360*/  VIADD R4, R0, 0xffffffe ;  /* 0x0ffffffe00047836 */ /* 0x004fc40000000000 */
[----:B------:R-:W-:-:S04]  /*0370*/  IMAD.MOV R0, RZ, RZ, -R12 ;  /* 0x000000ffff007224 */ /* 0x000fc800078e0a0c */
[----:B------:R2:W3:Y:S02]  /*0380*/  F2I.FTZ.U32.TRUNC.NTZ R5, R4 ;  /* 0x0000000400057305 */ /* 0x0004e4000021f000 */
[----:B--2---:R-:W-:Y:S02]  /*0390*/  IMAD.MOV.U32 R4, RZ, RZ, RZ ;  /* 0x000000ffff047224 */ /* 0x004fe400078e00ff */
[----:B---3--:R-:W-:-:S04]  /*03a0*/  IMAD.MOV R8, RZ, RZ, -R5 ;  /* 0x000000ffff087224 */ /* 0x008fc800078e0a05 */
[----:B------:R-:W-:Y:S02]  /*03b0*/  IMAD R11, R8, R9, RZ ;  /* 0x00000009080b7224 */ /* 0x000fe400078e02ff */
[----:B------:R-:W-:Y:S02]  /*03c0*/  IMAD.MOV.U32 R8, RZ, RZ, R10 ;  /* 0x000000ffff087224 */ /* 0x000fe400078e000a */
[----:B------:R-:W-:-:S06]  /*03d0*/  IMAD.HI.U32 R5, R5, R11, R4 ;  /* 0x0000000b05057227 */ /* 0x000fcc00078e0004 */
[----:B------:R-:W-:-:S04]  /*03e0*/  IMAD.HI.U32 R5, R5, R8, RZ ;  /* 0x0000000805057227 */ /* 0x000fc800078e00ff */
[----:B------:R-:W-:-:S05]  /*03f0*/  IMAD R0, R5, R0, R8 ;  /* 0x0000000005007224 */ /* 0x000fca00078e0208 */
[----:B------:R-:W-:-:S13]  /*0400*/  ISETP.GT.U32.AND P1, PT, R9, R0, PT ;  /* 0x000000000900720c */ /* 0x000fda0003f24070 */
[----:B------:R-:W-:Y:S02]  /*0410*/  @!P1 IMAD.IADD R0, R0, 0x1, -R9 ;  /* 0x0000000100009824 */ /* 0x000fe400078e0a09 */
[----:B------:R-:W-:Y:S01]  /*0420*/  @!P1 VIADD R5, R5, 0x1 ;  /* 0x0000000105059836 */ /* 0x000fe20000000000 */
[----:B------:R-:W-:Y:S02]  /*0430*/  ISETP.NE.AND P1, PT, R6, RZ, PT ;  /* 0x000000ff0600720c */ /* 0x000fe40003f25270 */
[----:B------:R-:W-:Y:S02]  /*0440*/  ISETP.GE.U32.AND P0, PT, R0, R9, PT ;  /* 0x000000090000720c */ /* 0x000fe40003f06070 */
[----:B------:R-:W-:-:S04]  /*0450*/  LOP3.LUT R0, R7, R6, RZ, 0x3c, !PT ;  /* 0x0000000607007212 */ /* 0x000fc800078e3cff */
[----:B------:R-:W-:Y:S01]  /*0460*/  ISETP.GE.AND P2, PT, R0, RZ, PT ;  /* 0x000000ff0000720c */ /* 0x000fe20003f46270 */
[----:B------:R-:W-:Y:S02]  /*0470*/  VIADD R0, R2, 0x3f ;  /* 0x0000003f02007836 */ /* 0x000fe40000000000 */
[----:B0-----:R-:W0:Y:S04]  /*0480*/  S2R R2, SR_TID.X ;  /* 0x0000000000027919 */ /* 0x001e280000002100 */
[----:B------:R-:W-:-:S04]  /*0490*/  @P0 VIADD R5, R5, 0x1 ;  /* 0x0000000105050836 */ /* 0x000fc80000000000 */
[----:B------:R-:W-:Y:S01]  /*04a0*/  IMAD.MOV.U32 R4, RZ, RZ, R5 ;  /* 0x000000ffff047224 */ /* 0x000fe200078e0005 */
[----:B------:R-:W-:-:S03]  /*04b0*/  SHF.R.S32.HI R5, RZ, 0x1f, R0 ;  /* 0x0000001fff057819 */ /* 0x000fc60000011400 */
[----:B------:R-:W-:Y:S01]  /*04c0*/  @!P2 IMAD.MOV R4, RZ, RZ, -R4 ;  /* 0x000000ffff04a224 */ /* 0x000fe200078e0a04 */
[----:B------:R-:W-:Y:S02]  /*04d0*/  @!P1 LOP3.LUT R4, RZ, R6, RZ, 0x33, !PT ;  /* 0x00000006ff049212 */ /* 0x000fe400078e33ff */
[----:B------:R-:W-:-:S03]  /*04e0*/  LEA.HI R5, R5, R0, RZ, 0x6 ;  /* 0x0000000005057211 */ /* 0x000fc600078f30ff */
[----:B------:R-:W-:Y:S02]  /*04f0*/  IMAD.SHL.U32 R8, R4, 0x8, RZ ;  /* 0x0000000804087824 */ /* 0x000fe400078e00ff */
[----:B------:R-:W-:-:S03]  /*0500*/  IMAD.MOV R4, RZ, RZ, -R4 ;  /* 0x000000ffff047224 */ /* 0x000fc600078e0a04 */
[----:B------:R-:W-:Y:S01]  /*0510*/  LEA.HI.SX32 R5, R5, -R8, 0x1a ;  /* 0x8000000805057211 */ /* 0x000fe200078fd2ff */
[----:B------:R-:W-:-:S03]  /*0520*/  IMAD R6, R6, R4, R7 ;  /* 0x0000000406067224 */ /* 0x000fc600078e0207 */
[----:B------:R-:W-:Y:S02]  /*0530*/  VIMNMX R13, PT, PT, R5, 0x8, PT ;  /* 0x00000008050d7848 */ /* 0x000fe40003fe0100 */
[----:B------:R-:W-:Y:S02]  /*0540*/  IABS R11, R6 ;  /* 0x00000006000b7213 */ /* 0x000fe40000000000 */
[----:B------:R-:W-:Y:S02]  /*0550*/  IABS R9, R13 ;  /* 0x0000000d00097213 */ /* 0x000fe40000000000 */
[----:B0-----:R-:W-:Y:S02]  /*0560*/  LOP3.LUT R3, R2, 0x1f, RZ, 0xc0, !PT ;  /* 0x0000001f02037812 */ /* 0x001fe400078ec0ff */
[----:B------:R-:W0:Y:S08]  /*0570*/  I2F.RP R0, R9 ;  /* 0x0000000900007306 */ /* 0x000e300000209400 */
[----:B0-----:R-:W0:Y:S02]  /*0580*/  MUFU.RCP R0, R0 ;  /* 0x0000000000007308 */ /* 0x001e240000001000 */
[----:B0-----:R-:W-:-:S06]  /*0590*/  VIADD R5, R0, 0xffffffe ;  /* 0x0ffffffe00057836 */ /* 0x001fcc0000000000 */
[----:B------:R-:W0:Y:S02]  /*05a0*/  F2I.FTZ.U32.TRUNC.NTZ R5, R5 ;  /* 0x0000000500057305 */ /* 0x000e24000021f000 */
[----:B0-----:R-:W-:-:S04]  /*05b0*/  IMAD.MOV R10, RZ, RZ, -R5 ;  /* 0x000000ffff0a7224 */ /* 0x001fc800078e0a05 */
[----:B------:R-:W-:Y:S01]  /*05c0*/  IMAD.MOV.U32 R4, RZ, RZ, R10 ;  /* 0x000000ffff047224 */ /* 0x000fe200078e000a */
[----:B------:R-:W-:-:S03]  /*05d0*/  IABS R10, R13 ;  /* 0x0000000d000a7213 */ /* 0x000fc60000000000 */
[----:B------:R-:W-:Y:S02]  /*05e0*/  IMAD R7, R4, R9, RZ ;  /* 0x0000000904077224 */ /* 0x000fe400078e02ff */
[----:B------:R-:W-:-:S04]  /*05f0*/  IMAD.MOV.U32 R4, RZ, RZ, RZ ;  /* 0x000000ffff047224 */ /* 0x000fc800078e00ff */
[----:B------:R-:W-:-:S04]  /*0600*/  IMAD.HI.U32 R4, R5, R7, R4 ;  /* 0x0000000705047227 */ /* 0x000fc800078e0004 */
[----:B------:R-:W-:Y:S02]  /*0610*/  IMAD.MOV R5, RZ, RZ, -R10 ;  /* 0x000000ffff057224 */ /* 0x000fe400078e0a0a */
[----:B------:R-:W-:-:S04]  /*0620*/  IMAD.HI.U32 R0, R4, R11, RZ ;  /* 0x0000000b04007227 */ /* 0x000fc800078e00ff */
[----:B------:R-:W-:Y:S01]  /*0630*/  IMAD R4, R0, R5, R11 ;  /* 0x0000000500047224 */ /* 0x000fe200078e020b */
[----:B------:R-:W-:-:S04]  /*0640*/  CS2R R10, SRZ ;  /* 0x00000000000a7805 */ /* 0x000fc8000001ff00 */
[----:B------:R-:W-:-:S13]  /*0650*/  ISETP.GT.U32.AND P1, PT, R9, R4, PT ;  /* 0x000000040900720c */ /* 0x000fda0003f24070 */
[----:B------:R-:W-:Y:S02]  /*0660*/  @!P1 IMAD.IADD R4, R4, 0x1, -R9 ;  /* 0x0000000104049824 */ /* 0x000fe400078e0a09 */
[----:B------:R-:W-:Y:S01]  /*0670*/  @!P1 VIADD R0, R0, 0x1 ;  /* 0x0000000100009836 */ /* 0x000fe20000000000 */
[----:B------:R-:W-:Y:S02]  /*0680*/  ISETP.NE.AND P1, PT, R13, RZ, PT ;  /* 0x000000ff0d00720c */ /* 0x000fe40003f25270 */
[----:B------:R-:W-:Y:S02]  /*0690*/  ISETP.GE.U32.AND P0, PT, R4, R9, PT ;  /* 0x000000090400720c */ /* 0x000fe40003f06070 */
[----:B------:R-:W-:-:S04]  /*06a0*/  LOP3.LUT R4, R6, R13, RZ, 0x3c, !PT ;  /* 0x0000000d06047212 */ /* 0x000fc800078e3cff */
[----:B------:R-:W-:Y:S02]  /*06b0*/  ISETP.GE.AND P2, PT, R4, RZ, PT ;  /* 0x000000ff0400720c */ /* 0x000fe40003f46270 */
[----:B------:R-:W-:-:S05]  /*06c0*/  CS2R R4, SRZ ;  /* 0x0000000000047805 */ /* 0x000fca000001ff00 */
[----:B------:R-:W-:-:S06]  /*06d0*/  @P0 IADD3 R0, PT, PT, R0, 0x1, RZ ;  /* 0x0000000100000810 */ /* 0x000fcc0007ffe0ff */
[----:B------:R-:W-:Y:S01]  /*06e0*/  @!P2 IMAD.MOV R0, RZ, RZ, -R0 ;  /* 0x000000ffff00a224 */ /* 0x000fe200078e0a00 */
[----:B------:R-:W-:-:S05]  /*06f0*/  @!P1 LOP3.LUT R0, RZ, R13, RZ, 0x33, !PT ;  /* 0x0000000dff009212 */ /* 0x000fca00078e33ff */
[----:B------:R-:W-:Y:S02]  /*0700*/  IMAD.SHL.U32 R61, R0, 0x40, RZ ;  /* 0x00000040003d7824 */ /* 0x000fe400078e00ff */
[----:B------:R-:W-:Y:S02]  /*0710*/  IMAD.MOV R60, RZ, RZ, -R0 ;  /* 0x000000ffff3c7224 */ /* 0x000fe400078e0a00 */
[----:B------:R-:W-:Y:S01]  /*0720*/  VIADD R0, R61, 0x1 ;  /* 0x000000013d007836 */ /* 0x000fe20000000000 */
[----:B------:R-:W-:Y:S01]  /*0730*/  STL [R1+0x4e4], R61 ;  /* 0x0004e43d01007387 */ /* 0x000fe20000100800 */
[----:B------:R-:W-:Y:S01]  /*0740*/  IMAD R60, R13, R60, R6 ;  /* 0x0000003c0d3c7224 */ /* 0x000fe200078e0206 */
[----:B------:R-:W-:Y:S02]  /*0750*/  CS2R R6, SRZ ;  /* 0x0000000000067805 */ /* 0x000fe4000001ff00 */
[----:B------:R-:W-:Y:S01]  /*0760*/  CS2R R12, SRZ ;  /* 0x00000000000c7805 */ /* 0x000fe2000001ff00 */
[----:B------:R0:W-:Y:S01]  /*0770*/  STL [R1+0x110], R0 ;  /* 0x0001100001007387 */ /* 0x0001e20000100800 */
[----:B------:R-:W-:Y:S01]  /*0780*/  IMAD.IADD R60, R8, 0x1, R60 ;  /* 0x00000001083c7824 */ /* 0x000fe200078e023c */
[----:B------:R-:W-:Y:S01]  /*0790*/  CS2R R8, SRZ ;  /* 0x0000000000087805 */ /* 0x000fe2000001ff00 */
[----:B0-----:R-:W-:-:S05]  /*07a0*/  VIADD R0, R61, 0x2 ;  /* 0x000000023d007836 */ /* 0x001fca0000000000 */
[----:B------:R0:W-:Y:S02]  /*07b0*/  STL [R1+0x10c], R0 ;  /* 0x00010c0001007387 */ /* 0x0001e40000100800 */
        /* <DEDUP_REMOVED lines=34> */
[----:B0-----:R-:W-:-:S05]  /*09e0*/  IADD3 R0, PT, PT, R61, 0x14, RZ ;  /* 0x000000143d007810 */ /* 0x001fca0007ffe0ff */
        /* <DEDUP_REMOVED lines=81> */
[----:B0-----:R-:W-:Y:S02]  /*0f00*/  IMAD.SHL.U32 R0, R60, 0x40, RZ ;  /* 0x000000403c007824 */ /* 0x001fe400078e00ff */
[----:B------:R-:W-:-:S03]  /*0f10*/  IMAD.MOV.U32 R60, RZ, RZ, R61 ;  /* 0x000000ffff3c7224 */ /* 0x000fc600078e003d */
[----:B------:R-:W-:Y:S01]  /*0f20*/  LOP3.LUT R2, R0, 0x1f, R2, 0xf8, !PT ;  /* 0x0000001f00027812 */ /* 0x000fe200078ef802 */
[----:B------:R-:W-:Y:S01]  /*0f30*/  VIADD R61, R60, 0x3d ;  /* 0x0000003d3c3d7836 */ /* 0x000fe20000000000 */
[----:B------:R-:W-:-:S04]  /*0f40*/  LOP3.LUT R0, R0, 0x20, R3, 0xfe, !PT ;  /* 0x0000002000007812 */ /* 0x000fc800078efe03 */
[----:B------:R0:W-:Y:S04]  /*0f50*/  STL [R1+0x20], R61 ;  /* 0x0000203d01007387 */ /* 0x0001e80000100800 */
[----:B------:R2:W-:Y:S01]  /*0f60*/  STL [R1+0x558], R2 ;  /* 0x0005580201007387 */ /* 0x0005e20000100800 */
[C---:B0-----:R-:W-:Y:S02]  /*0f70*/  VIADD R61, R60.reuse, 0x3e ;  /* 0x0000003e3c3d7836 */ /* 0x041fe40000000000 */
[----:B------:R-:W-:Y:S01]  /*0f80*/  VIADD R60, R60, 0x3f ;  /* 0x0000003f3c3c7836 */ /* 0x000fe20000000000 */
[----:B--2---:R0:W5:Y:S04]  /*0f90*/  LDL.LU R2, [R1+0x1568] ;  /* 0x0015680001027983 */ /* 0x0041680000300800 */
[----:B------:R0:W5:Y:S04]  /*0fa0*/  LDL.LU R3, [R1+0x1564] ;  /* 0x0015640001037983 */ /* 0x0001680000300800 */
[----:B------:R0:W-:Y:S01]  /*0fb0*/  STL [R1+0x55c], R0 ;  /* 0x00055c0001007387 */ /* 0x0001e20000100800 */
[----:B-1----:R-:W-:Y:S05]  /*0fc0*/  BRA.U !UP0, `(.L_x_0) ;  /* 0x000003c508487547 */ /* 0x002fea000b800000 */
[----:B------:R-:W2:Y:S01]  /*0fd0*/  LDL.LU R38, [R1+0x30] ;  /* 0x0000300001267983 */ /* 0x000ea20000300800 */
[----:B-----5:R-:W-:Y:S01]  /*0fe0*/  IABS R8, R2 ;  /* 0x0000000200087213 */ /* 0x020fe20000000000 */
[----:B------:R-:W-:Y:S01]  /*0ff0*/  IMAD.MOV.U32 R33, RZ, RZ, R0 ;  /* 0x000000ffff217224 */ /* 0x000fe200078e0000 */
[----:B------:R-:W-:Y:S01]  /*1000*/  IABS R14, R3 ;  /* 0x00000003000e7213 */ /* 0x000fe20000000000 */
[----:B------:R-:W3:Y:S01]  /*1010*/  LDL.LU R37, [R1+0x2c] ;  /* 0x00002c0001257983 */ /* 0x000ee20000300800 */
[----:B------:R-:W-:Y:S01]  /*1020*/  IMAD.MOV.U32 R4, RZ, RZ, RZ ;  /* 0x000000ffff047224 */ /* 0x000fe200078e00ff */
[----:B------:R-:W-:Y:S01]  /*1030*/  IABS R11, R60 ;  /* 0x0000003c000b7213 */ /* 0x000fe20000000000 */
[----:B------:R-:W1:Y:S01]  /*1040*/  LDCU.128 UR8, c[0x0][0x380] ;  /* 0x00007000ff0877ac */ /* 0x000e620008000c00 */
[----:B------:R-:W4:Y:S01]  /*1050*/  LDL.LU R36, [R1+0x28] ;  /* 0x0000280001247983 */ /* 0x000f220000300800 */
[----:B------:R-:W-:Y:S02]  /*1060*/  ISETP.NE.AND P2, PT, R2, RZ, PT ;  /* 0x000000ff0200720c */ /* 0x000fe40003f45270 */
[----:B------:R-:W-:Y:S01]  /*1070*/  ISETP.GE.AND P5, PT, R60, RZ, PT ;  /* 0x000000ff3c00720c */ /* 0x000fe20003fa6270 */
[----:B------:R-:W2:Y:S01]  /*1080*/  LDL.LU R35, [R1+0x24] ;  /* 0x0000240001237983 */ /* 0x000ea20000300800 */
[----:B------:R-:W0:Y:S03]  /*1090*/  LDCU UR6, c[0x0][0x3a4] ;  /* 0x00007480ff0677ac */ /* 0x000e260008000800 */
[----:B------:R-:W2:Y:S01]  /*10a0*/  LDL.LU R34, [R1+0x20] ;  /* 0x0000200001227983 */ /* 0x000ea20000300800 */
[----:B------:R-:W0:Y:S03]  /*10b0*/  LDCU UR7, c[0x0][0x3b0] ;  /* 0x00007600ff0777ac */ /* 0x000e260008000800 */
[----:B------:R-:W3:Y:S04]  /*10c0*/  LDL.LU R57, [R1+0x98] ;  /* 0x0000980001397983 */ /* 0x000ee80000300800 */
[----:B------:R-:W3:Y:S04]  /*10d0*/  LDL.LU R59, [R1+0x8c] ;  /* 0x00008c00013b7983 */ /* 0x000ee80000300800 */
[----:B------:R-:W3:Y:S04]  /*10e0*/  LDL.LU R56, [R1+0x78] ;  /* 0x0000780001387983 */ /* 0x000ee80000300800 */
[----:B------:R-:W3:Y:S04]  /*10f0*/  LDL.LU R58, [R1+0x7c] ;  /* 0x00007c00013a7983 */ /* 0x000ee80000300800 */
[----:B------:R-:W3:Y:S04]  /*1100*/  LDL.LU R53, [R1+0x68] ;  /* 0x0000680001357983 */ /* 0x000ee80000300800 */
[----:B------:R-:W3:Y:S04]  /*1110*/  LDL.LU R43, [R1+0x44] ;  /* 0x00004400012b7983 */ /* 0x000ee80000300800 */
[----:B------:R-:W3:Y:S04]  /*1120*/  LDL.LU R46, [R1+0x48] ;  /* 0x00004800012e7983 */ /* 0x000ee80000300800 */
[----:B------:R-:W3:Y:S04]  /*1130*/  LDL.LU R51, [R1+0x64] ;  /* 0x0000640001337983 */ /* 0x000ee80000300800 */
[----:B------:R-:W3:Y:S04]  /*1140*/  LDL R32, [R1+0x558] ;  /* 0x0005580001207983 */ /* 0x000ee80000100800 */
[----:B------:R-:W4:Y:S04]  /*1150*/  LDL.LU R49, [R1+0x60] ;  /* 0x0000600001317983 */ /* 0x000f280000300800 */
        /* <DEDUP_REMOVED lines=11> */
[----:B------:R-:W4:Y:S01]  /*1210*/  LDL.LU R42, [R1+0x34] ;  /* 0x00003400012a7983 */ /* 0x000f220000300800 */
[----:B0-----:R-:W0:Y:S03]  /*1220*/  I2F.RP R0, R8 ;  /* 0x0000000800007306 */ /* 0x001e260000209400 */
[----:B------:R0:W-:Y:S05]  /*1230*/  STL [R1+0x16e4], R3 ;  /* 0x0016e40301007387 */ /* 0x0001ea0000100800 */
[----:B------:R-:W1:Y:S08]  /*1240*/  I2F.RP R6, R14 ;  /* 0x0000000e00067306 */ /* 0x000e700000209400 */
[----:B0-----:R-:W0:Y:S08]  /*1250*/  MUFU.RCP R0, R0 ;  /* 0x0000000000007308 */ /* 0x001e300000001000 */
[----:B-1----:R-:W1:Y:S01]  /*1260*/  MUFU.RCP R6, R6 ;  /* 0x0000000600067308 */ /* 0x002e620000001000 */
[----:B0-----:R-:W-:-:S07]  /*1270*/  VIADD R0, R0, 0xffffffe ;  /* 0x0ffffffe00007836 */ /* 0x001fce0000000000 */
[----:B------:R-:W0:Y:S01]  /*1280*/  F2I.FTZ.U32.TRUNC.NTZ R5, R0 ;  /* 0x0000000000057305 */ /* 0x000e22000021f000 */
[----:B-1----:R-:W-:-:S07]  /*1290*/  IADD3 R6, PT, PT, R6, 0xffffffe, RZ ;  /* 0x0ffffffe06067810 */ /* 0x002fce0007ffe0ff */
[----:B------:R1:W1:Y:S01]  /*12a0*/  F2I.FTZ.U32.TRUNC.NTZ R7, R6 ;  /* 0x0000000600077305 */ /* 0x000262000021f000 */
[----:B0-----:R-:W-:-:S04]  /*12b0*/  IMAD.MOV R0, RZ, RZ, -R5 ;  /* 0x000000ffff007224 */ /* 0x001fc800078e0a05 */
[----:B-1----:R-:W-:Y:S01]  /*12c0*/  IMAD R6, R0, R8, RZ ;  /* 0x0000000800067224 */ /* 0x002fe200078e02ff */
[----:B------:R-:W-:-:S03]  /*12d0*/  IABS R0, R33 ;  /* 0x0000002100007213 */ /* 0x000fc60000000000 */
[----:B------:R-:W-:-:S04]  /*12e0*/  IMAD.HI.U32 R6, R5, R6, R4 ;  /* 0x0000000605067227 */ /* 0x000fc800078e0004 */
[----:B------:R-:W-:Y:S02]  /*12f0*/  IMAD.MOV.U32 R5, RZ, RZ, R0 ;  /* 0x000000ffff057224 */ /* 0x000fe400078e0000 */
[----:B------:R-:W-:-:S04]  /*1300*/  IMAD.MOV R0, RZ, RZ, -R7 ;  /* 0x000000ffff007224 */ /* 0x000fc800078e0a07 */
[----:B------:R-:W-:Y:S01]  /*1310*/  IMAD R0, R0, R14, RZ ;  /* 0x0000000e00007224 */ /* 0x000fe200078e02ff */
[----:B--2---:R-:W-:Y:S02]  /*1320*/  IABS R10, R34 ;  /* 0x00000022000a7213 */ /* 0x004fe40000000000 */
[----:B---3--:R-:W-:Y:S02]  /*1330*/  IABS R9, R32 ;  /* 0x0000002000097213 */ /* 0x008fe40000000000 */
[----:B------:R-:W-:Y:S02]  /*1340*/  ISETP.GE.AND P3, PT, R32, RZ, PT ;  /* 0x000000ff2000720c */ /* 0x000fe40003f66270 */
[----:B----4-:R-:W-:Y:S01]  /*1350*/  IABS R18, R49 ;  /* 0x0000003100127213 */ /* 0x010fe20000000000 */
[----:B------:R-:W-:-:S04]  /*1360*/  IMAD.MOV.U32 R4, RZ, RZ, R9 ;  /* 0x000000ffff047224 */ /* 0x000fc800078e0009 */
[----:B------:R-:W-:-:S04]  /*1370*/  IMAD.HI.U32 R9, R6, R4, RZ ;  /* 0x0000000406097227 */ /* 0x000fc800078e00ff */
[----:B------:R-:W-:-:S04]  /*1380*/  IMAD.HI.U32 R6, R6, R5, RZ ;  /* 0x0000000506067227 */ /* 0x000fc800078e00ff */
[----:B------:R-:W-:Y:S02]  /*1390*/  IMAD.MOV R6, RZ, RZ, -R6 ;  /* 0x000000ffff067224 */ /* 0x000fe400078e0a06 */
[----:B------:R-:W-:Y:S02]  /*13a0*/  IMAD.MOV R9, RZ, RZ, -R9 ;  /* 0x000000ffff097224 */ /* 0x000fe400078e0a09 */
[C---:B------:R-:W-:Y:S02]  /*13b0*/  IMAD R5, R8.reuse, R6, R5 ;  /* 0x0000000608057224 */ /* 0x040fe400078e0205 */
[----:B------:R-:W-:Y:S02]  /*13c0*/  IMAD.MOV.U32 R6, RZ, RZ, RZ ;  /* 0x000000ffff067224 */ /* 0x000fe400078e00ff */
[C---:B------:R-:W-:Y:S01]  /*13d0*/  IMAD R4, R8.reuse, R9, R4 ;  /* 0x0000000908047224 */ /* 0x040fe200078e0204 */
[----:B------:R-:W-:Y:S01]  /*13e0*/  ISETP.GT.U32.AND P1, PT, R8, R5, PT ;  /* 0x000000050800720c */ /* 0x000fe20003f24070 */
[----:B------:R-:W-:Y:S01]  /*13f0*/  IMAD.HI.U32 R0, R7, R0, R6 ;  /* 0x0000000007007227 */ /* 0x000fe200078e0006 */
[----:B------:R-:W-:-:S02]  /*1400*/  IABS R7, R61 ;  /* 0x0000003d00077213 */ /* 0x000fc40000000000 */
[----:B------:R-:W-:Y:S02]  /*1410*/  ISETP.GT.U32.AND P0, PT, R8, R4, PT ;  /* 0x000000040800720c */ /* 0x000fe40003f04070 */
[----:B------:R-:W-:Y:S01]  /*1420*/  IABS R6, R36 ;  /* 0x0000002400067213 */ /* 0x000fe20000000000 */
[----:B------:R-:W-:Y:S01]  /*1430*/  IMAD.HI.U32 R15, R0, R11, RZ ;  /* 0x0000000b000f7227 */ /* 0x000fe200078e00ff */
[----:B------:R-:W-:-:S03]  /*1440*/  IABS R9, R35 ;  /* 0x0000002300097213 */ /* 0x000fc60000000000 */
[----:B------:R-:W-:Y:S02]  /*1450*/  IMAD.MOV R15, RZ, RZ, -R15 ;  /* 0x000000ffff0f7224 */ /* 0x000fe400078e0a0f */
[--C-:B------:R-:W-:Y:S02]  /*1460*/  @!P1 IMAD.IADD R5, R5, 0x1, -R8.reuse ;  /* 0x0000000105059824 */ /* 0x100fe400078e0a08 */
[----:B------:R-:W-:Y:S02]  /*1470*/  IMAD R11, R14, R15, R11 ;  /* 0x0000000f0e0b7224 */ /* 0x000fe400078e020b */
[----:B------:R-:W-:Y:S01]  /*1480*/  @!P0 IMAD.IADD R4, R4, 0x1, -R8 ;  /* 0x0000000104048824 */ /* 0x000fe200078e0a08 */
[----:B------:R-:W-:Y:S01]  /*1490*/  ISETP.GT.U32.AND P1, PT, R8, R5, PT ;  /* 0x000000050800720c */ /* 0x000fe20003f24070 */
[----:B------:R-:W-:Y:S01]  /*14a0*/  IMAD.HI.U32 R13, R0, R7, RZ ;  /* 0x00000007000d7227 */ /* 0x000fe200078e00ff */
[----:B------:R-:W-:Y:S02]  /*14b0*/  ISETP.GT.U32.AND P6, PT, R14, R11, PT ;  /* 0x0000000b0e00720c */ /* 0x000fe40003fc4070 */
[----:B------:R-:W-:Y:S01]  /*14c0*/  ISETP.GT.U32.AND P0, PT, R8, R4, PT ;  /* 0x000000040800720c */ /* 0x000fe20003f04070 */
[----:B------:R-:W-:-:S04]  /*14d0*/  IMAD.HI.U32 R12, R0, R6, RZ ;  /* 0x00000006000c7227 */ /* 0x000fc800078e00ff */
[----:B------:R-:W-:Y:S02]  /*14e0*/  IMAD.MOV R13, RZ, RZ, -R13 ;  /* 0x000000ffff0d7224 */ /* 0x000fe400078e0a0d */
[----:B------:R-:W-:-:S04]  /*14f0*/  IMAD.HI.U32 R17, R0, R10, RZ ;  /* 0x0000000a00117227 */ /* 0x000fc800078e00ff */
[----:B------:R-:W-:Y:S02]  /*1500*/  @!P6 IMAD.IADD R11, R11, 0x1, -R14 ;  /* 0x000000010b0be824 */ /* 0x000fe400078e0a0e */
[----:B------:R-:W-:Y:S01]  /*1510*/  @!P1 IMAD.IADD R5, R5, 0x1, -R8 ;  /* 0x0000000105059824 */ /* 0x000fe200078e0a08 */
[----:B------:R-:W-:Y:S01]  /*1520*/  ISETP.GE.AND P1, PT, R33, RZ, PT ;  /* 0x000000ff2100720c */ /* 0x000fe20003f26270 */
[----:B------:R-:W-:Y:S01]  /*1530*/  IMAD.MOV R12, RZ, RZ, -R12 ;  /* 0x000000ffff0c7224 */ /* 0x000fe200078e0a0c */
[C---:B------:R-:W-:Y:S01]  /*1540*/  ISETP.GT.U32.AND P6, PT, R14.reuse, R11, PT ;  /* 0x0000000b0e00720c */ /* 0x040fe20003fc4070 */
[----:B------:R-:W-:Y:S01]  /*1550*/  IMAD R7, R14, R13, R7 ;  /* 0x0000000d0e077224 */ /* 0x000fe200078e0207 */
[----:B------:R-:W-:Y:S01]  /*1560*/  IABS R13, R38 ;  /* 0x00000026000d7213 */ /* 0x000fe20000000000 */
[----:B------:R-:W-:Y:S02]  /*1570*/  IMAD.MOV R17, RZ, RZ, -R17 ;  /* 0x000000ffff117224 */ /* 0x000fe400078e0a11 */
[----:B------:R-:W-:Y:S01]  /*1580*/  @!P0 IMAD.IADD R4, R4, 0x1, -R8 ;  /* 0x0000000104048824 */ /* 0x000fe200078e0a08 */
[----:B------:R-:W-:Y:S01]  /*1590*/  IABS R8, R37 ;  /* 0x0000002500087213 */ /* 0x000fe20000000000 */
[C---:B------:R-:W-:Y:S01]  /*15a0*/  IMAD R6, R14.reuse, R12, R6 ;  /* 0x0000000c0e067224 */ /* 0x040fe200078e0206 */
[----:B------:R-:W-:Y:S01]  /*15b0*/  LOP3.LUT R12, RZ, R2, RZ, 0x33, !PT ;  /* 0x00000002ff0c7212 */ /* 0x000fe200078e33ff */
[C---:B------:R-:W-:Y:S01]  /*15c0*/  IMAD R10, R14.reuse, R17, R10 ;  /* 0x000000110e0a7224 */ /* 0x040fe200078e020a */
[----:B------:R-:W-:Y:S01]  /*15d0*/  ISETP.GT.U32.AND P4, PT, R14, R7, PT ;  /* 0x000000070e00720c */ /* 0x000fe20003f84070 */
[----:B------:R-:W-:Y:S01]  /*15e0*/  IMAD.MOV.U32 R2, RZ, RZ, R13 ;  /* 0x000000ffff027224 */ /* 0x000fe200078e000d */
[----:B------:R-:W-:Y:S01]  /*15f0*/  IABS R17, R48 ;  /* 0x0000003000117213 */ /* 0x000fe20000000000 */
[----:B------:R-:W-:Y:S01]  /*1600*/  IMAD.HI.U32 R16, R0, R9, RZ ;  /* 0x0000000900107227 */ /* 0x000fe200078e00ff */
[----:B------:R-:W-:-:S03]  /*1610*/  ISETP.GT.U32.AND P0, PT, R14, R10, PT ;  /* 0x0000000a0e00720c */ /* 0x000fc60003f04070 */
[----:B------:R-:W-:Y:S02]  /*1620*/  IMAD.MOV.U32 R13, RZ, RZ, R4 ;  /* 0x000000ffff0d7224 */ /* 0x000fe400078e0004 */
[----:B------:R-:W-:-:S04]  /*1630*/  IMAD.HI.U32 R4, R0, R8, RZ ;  /* 0x0000000800047227 */ /* 0x000fc800078e00ff */
[----:B------:R-:W-:Y:S01]  /*1640*/  IMAD.MOV R16, RZ, RZ, -R16 ;  /* 0x000000ffff107224 */ /* 0x000fe200078e0a10 */
[----:B------:R-:W-:Y:S01]  /*1650*/  IADD3 R4, PT, PT, -R4, RZ, RZ ;  /* 0x000000ff04047210 */ /* 0x000fe20007ffe1ff */
[----:B------:R-:W-:Y:S02]  /*1660*/  @!P3 IMAD.MOV R13, RZ, RZ, -R13 ;  /* 0x000000ffff0db224 */ /* 0x000fe400078e0a0d */
[----:B------:R-:W-:Y:S01]  /*1670*/  @!P1 IMAD.MOV R5, RZ, RZ, -R5 ;  /* 0x000000ffff059224 */ /* 0x000fe200078e0a05 */
[----:B------:R-:W-:Y:S01]  /*1680*/  ISETP.GT.U32.AND P1, PT, R14, R6, PT ;  /* 0x000000060e00720c */ /* 0x000fe20003f24070 */
[----:B------:R-:W-:Y:S01]  /*1690*/  @!P6 IMAD.IADD R11, R11, 0x1, -R14 ;  /* 0x000000010b0be824 */ /* 0x000fe200078e0a0e */
[----:B------:R-:W-:Y:S01]  /*16a0*/  SEL R13, R12, R13, !P2 ;  /* 0x0000000d0c0d7207 */ /* 0x000fe20005000000 */
[----:B------:R-:W-:Y:S01]  /*16b0*/  IMAD R9, R14, R16, R9 ;  /* 0x000000100e097224 */ /* 0x000fe200078e0209 */
[----:B------:R-:W-:Y:S01]  /*16c0*/  SEL R3, R12, R5, !P2 ;  /* 0x000000050c037207 */ /* 0x000fe20005000000 */
[C---:B------:R-:W-:Y:S01]  /*16d0*/  IMAD R8, R14.reuse, R4, R8 ;  /* 0x000000040e087224 */ /* 0x040fe200078e0208 */
[----:B------:R-:W-:Y:S01]  /*16e0*/  IABS R4, R42 ;  /* 0x0000002a00047213 */ /* 0x000fe20000000000 */
[----:B------:R-:W-:Y:S01]  /*16f0*/  IMAD.MOV.U32 R12, RZ, RZ, R11 ;  /* 0x000000ffff0c7224 */ /* 0x000fe200078e000b */
[C---:B------:R-:W-:Y:S01]  /*1700*/  ISETP.GT.U32.AND P3, PT, R14.reuse, R9, PT ;  /* 0x000000090e00720c */ /* 0x040fe20003f64070 */
[----:B------:R-:W-:Y:S01]  /*1710*/  @!P4 IMAD.IADD R7, R7, 0x1, -R14 ;  /* 0x000000010707c824 */ /* 0x000fe200078e0a0e */
[----:B------:R-:W-:Y:S01]  /*1720*/  ISETP.GE.AND P4, PT, R61, RZ, PT ;  /* 0x000000ff3d00720c */ /* 0x000fe20003f86270 */
[----:B------:R-:W-:Y:S01]  /*1730*/  @!P5 IMAD.MOV R12, RZ, RZ, -R12 ;  /* 0x000000ffff0cd224 */ /* 0x000fe200078e0a0c */
[----:B------:R-:W-:Y:S01]  /*1740*/  ISETP.GT.U32.AND P5, PT, R14, R8, PT ;  /* 0x000000080e00720c */ /* 0x000fe20003fa4070 */
[--C-:B------:R-:W-:Y:S01]  /*1750*/  @!P0 IMAD.IADD R10, R10, 0x1, -R14.reuse ;  /* 0x000000010a0a8824 */ /* 0x100fe200078e0a0e */
[----:B------:R-:W-:Y:S01]  /*1760*/  ISETP.GT.U32.AND P2, PT, R14, R7, PT ;  /* 0x000000070e00720c */ /* 0x000fe20003f44070 */
[----:B------:R-:W-:Y:S01]  /*1770*/  @!P1 IMAD.IADD R6, R6, 0x1, -R14 ;  /* 0x0000000106069824 */ /* 0x000fe200078e0a0e */
[----:B------:R0:W-:Y:S01]  /*1780*/  STL [R1+0x118], R13 ;  /* 0x0001180d01007387 */ /* 0x0001e20000100800 */
[----:B------:R-:W-:Y:S01]  /*1790*/  IMAD.HI.U32 R5, R0, R2, RZ ;  /* 0x0000000200057227 */ /* 0x000fe200078e00ff */
[----:B------:R-:W-:-:S02]  /*17a0*/  ISETP.GT.U32.AND P1, PT, R14, R10, PT ;  /* 0x0000000a0e00720c */ /* 0x000fc40003f24070 */
[----:B------:R-:W-:Y:S01]  /*17b0*/  ISETP.GT.U32.AND P6, PT, R14, R6, PT ;  /* 0x000000060e00720c */ /* 0x000fe20003fc4070 */
[--C-:B------:R-:W-:Y:S01]  /*17c0*/  @!P3 IMAD.IADD R9, R9, 0x1, -R14.reuse ;  /* 0x000000010909b824 */ /* 0x100fe200078e0a0e */
[----:B------:R-:W-:Y:S01]  /*17d0*/  ISETP.GE.AND P3, PT, R35, RZ, PT ;  /* 0x000000ff2300720c */ /* 0x000fe20003f66270 */
[----:B------:R-:W-:Y:S01]  /*17e0*/  IMAD.MOV R5, RZ, RZ, -R5 ;  /* 0x000000ffff057224 */ /* 0x000fe200078e0a05 */
[----:B------:R-:W-:Y:S01]  /*17f0*/  STL [R1+0x114], R3 ;  /* 0x0001140301007387 */ /* 0x000fe20000100800 */
[--C-:B------:R-:W-:Y:S01]  /*1800*/  @!P5 IMAD.IADD R8, R8, 0x1, -R14.reuse ;  /* 0x000000010808d824 */ /* 0x100fe200078e0a0e */
[----:B------:R-:W-:Y:S01]  /*1810*/  ISETP.GE.AND P5, PT, R42, RZ, PT ;  /* 0x000000ff2a00720c */ /* 0x000fe20003fa6270 */
[----:B------:R-:W-:Y:S01]  /*1820*/  @!P2 IMAD.IADD R7, R7, 0x1, -R14 ;  /* 0x000000010707a824 */ /* 0x000fe200078e0a0e */
[C---:B------:R-:W-:Y:S01]  /*1830*/  ISETP.GT.U32.AND P2, PT, R14.reuse, R9, PT ;  /* 0x000000090e00720c */ /* 0x040fe20003f44070 */
[----:B------:R-:W-:Y:S01]  /*1840*/  IMAD R60, R14, R5, R2 ;  /* 0x000000050e3c7224 */ /* 0x000fe200078e0202 */
[----:B------:R-:W-:Y:S01]  /*1850*/  ISETP.GE.AND P0, PT, R34, RZ, PT ;  /* 0x000000ff2200720c */ /* 0x000fe20003f06270 */
[----:B------:R-:W-:Y:S01]  /*1860*/  IMAD.MOV.U32 R42, RZ, RZ, R43 ;  /* 0x000000ffff2a7224 */ /* 0x000fe200078e002b */
[----:B------:R1:W-:Y:S01]  /*1870*/  STL [R1+0x1c], R12 ;  /* 0x00001c0c01007387 */ /* 0x0003e20000100800 */
[----:B------:R-:W-:Y:S01]  /*1880*/  IMAD.MOV.U32 R43, RZ, RZ, R46 ;  /* 0x000000ffff2b7224 */ /* 0x000fe200078e002e */
[----:B------:R-:W-:Y:S01]  /*1890*/  IABS R5, R40 ;  /* 0x0000002800057213 */ /* 0x000fe20000000000 */
[----:B------:R-:W-:Y:S01]  /*18a0*/  IMAD.MOV.U32 R46, RZ, RZ, R50 ;  /* 0x000000ffff2e7224 */ /* 0x000fe200078e0032 */
[----:B0-----:R-:W-:Y:S01]  /*18b0*/  IABS R13, R45 ;  /* 0x0000002d000d7213 */ /* 0x001fe20000000000 */
[----:B------:R-:W-:Y:S01]  /*18c0*/  @!P1 IMAD.IADD R10, R10, 0x1, -R14 ;  /* 0x000000010a0a9824 */ /* 0x000fe200078e0a0e */
[----:B------:R-:W-:Y:S01]  /*18d0*/  ISETP.GT.U32.AND P1, PT, R14, R60, PT ;  /* 0x0000003c0e00720c */ /* 0x000fe20003f24070 */
[----:B------:R-:W-:Y:S01]  /*18e0*/  IMAD.HI.U32 R2, R0, R4, RZ ;  /* 0x0000000400027227 */ /* 0x000fe200078e00ff */
[----:B------:R-:W-:-:S02]  /*18f0*/  IABS R11, R43 ;  /* 0x0000002b000b7213 */ /* 0x000fc40000000000 */
[----:B-1----:R-:W-:Y:S01]  /*1900*/  IABS R12, R44 ;  /* 0x0000002c000c7213 */ /* 0x002fe20000000000 */
[----:B------:R-:W-:Y:S01]  /*1910*/  IMAD.MOV.U32 R50, RZ, RZ, R52 ;  /* 0x000000ffff327224 */ /* 0x000fe200078e0034 */
[----:B------:R-:W-:Y:S01]  /*1920*/  IABS R15, R46 ;  /* 0x0000002e000f7213 */ /* 0x000fe20000000000 */
[----:B------:R-:W-:Y:S01]  /*1930*/  IMAD.MOV.U32 R52, RZ, RZ, R54 ;  /* 0x000000ffff347224 */ /* 0x000fe200078e0036 */
[----:B------:R-:W-:Y:S01]  /*1940*/  IABS R16, R47 ;  /* 0x0000002f00107213 */ /* 0x000fe20000000000 */
[----:B------:R-:W-:Y:S01]  /*1950*/  IMAD.MOV.U32 R54, RZ, RZ, R55 ;  /* 0x000000ffff367224 */ /* 0x000fe200078e0037 */
[----:B------:R-:W-:Y:S01]  /*1960*/  IABS R21, R50 ;  /* 0x0000003200157213 */ /* 0x000fe20000000000 */
[----:B------:R-:W-:Y:S02]  /*1970*/  IMAD.MOV.U32 R55, RZ, RZ, R56 ;  /* 0x000000ffff377224 */ /* 0x000fe400078e0038 */
[----:B------:R-:W-:Y:S01]  /*1980*/  IMAD.MOV.U32 R56, RZ, RZ, R59 ;  /* 0x000000ffff387224 */ /* 0x000fe200078e003b */
[----:B------:R-:W-:Y:S01]  /*1990*/  IADD3 R59, PT, PT, -R2, RZ, RZ ;  /* 0x000000ff023b7210 */ /* 0x000fe20007ffe1ff */
[----:B------:R-:W-:Y:S01]  /*19a0*/  @!P2 IMAD.IADD R9, R9, 0x1, -R14 ;  /* 0x000000010909a824 */ /* 0x000fe200078e0a0e */
[----:B------:R-:W-:Y:S01]  /*19b0*/  ISETP.GE.AND P2, PT, R37, RZ, PT ;  /* 0x000000ff2500720c */ /* 0x000fe20003f46270 */
[----:B------:R-:W-:Y:S01]  /*19c0*/  IMAD.MOV.U32 R3, RZ, RZ, R7 ;  /* 0x000000ffff037224 */ /* 0x000fe200078e0007 */
[----:B------:R-:W-:Y:S01]  /*19d0*/  IABS R7, R39 ;  /* 0x0000002700077213 */ /* 0x000fe20000000000 */
[----:B------:R-:W-:-:S02]  /*19e0*/  IMAD R59, R14, R59, R4 ;  /* 0x0000003b0e3b7224 */ /* 0x000fc400078e0204 */
[--C-:B------:R-:W-:Y:S02]  /*19f0*/  @!P1 IMAD.IADD R60, R60, 0x1, -R14.reuse ;  /* 0x000000013c3c9824 */ /* 0x100fe400078e0a0e */
[----:B------:R-:W-:Y:S01]  /*1a00*/  @!P3 IMAD.MOV R9, RZ, RZ, -R9 ;  /* 0x000000ffff09b224 */ /* 0x000fe200078e0a09 */
[C---:B------:R-:W-:Y:S01]  /*1a10*/  ISETP.GT.U32.AND P3, PT, R14.reuse, R59, PT ;  /* 0x0000003b0e00720c */ /* 0x040fe20003f64070 */
[----:B------:R-:W-:Y:S01]  /*1a20*/  @!P4 IMAD.MOV R3, RZ, RZ, -R3 ;  /* 0x000000ffff03c224 */ /* 0x000fe200078e0a03 */
[----:B------:R-:W-:Y:S01]  /*1a30*/  ISETP.GT.U32.AND P1, PT, R14, R60, PT ;  /* 0x0000003c0e00720c */ /* 0x000fe20003f24070 */
[----:B------:R-:W-:Y:S01]  /*1a40*/  @!P6 IMAD.IADD R6, R6, 0x1, -R14 ;  /* 0x000000010606e824 */ /* 0x000fe200078e0a0e */
[----:B------:R-:W-:Y:S01]  /*1a50*/  ISETP.GE.AND P6, PT, R38, RZ, PT ;  /* 0x000000ff2600720c */ /* 0x000fe20003fc6270 */
[----:B------:R-:W-:Y:S01]  /*1a60*/  IMAD.HI.U32 R4, R0, R7, RZ ;  /* 0x0000000700047227 */ /* 0x000fe200078e00ff */
[----:B------:R0:W-:Y:S01]  /*1a70*/  STL [R1+0x18], R3 ;  /* 0x0000180301007387 */ /* 0x0001e20000100800 */
[----:B------:R-:W-:-:S02]  /*1a80*/  ISETP.GE.AND P4, PT, R36, RZ, PT ;  /* 0x000000ff2400720c */ /* 0x000fc40003f86270 */
[----:B------:R-:W-:Y:S02]  /*1a90*/  IMAD.MOV.U32 R2, RZ, RZ, R5 ;  /* 0x000000ffff027224 */ /* 0x000fe400078e0005 */
[----:B------:R-:W-:Y:S02]  /*1aa0*/  IMAD.MOV R4, RZ, RZ, -R4 ;  /* 0x000000ffff047224 */ /* 0x000fe400078e0a04 */
[----:B------:R-:W-:Y:S02]  /*1ab0*/  @!P3 IMAD.IADD R59, R59, 0x1, -R14 ;  /* 0x000000013b3bb824 */ /* 0x000fe400078e0a0e */
[----:B------:R-:W-:-:S03]  /*1ac0*/  IMAD.HI.U32 R5, R0, R2, RZ ;  /* 0x0000000200057227 */ /* 0x000fc600078e00ff */
[C---:B------:R-:W-:Y:S01]  /*1ad0*/  ISETP.GT.U32.AND P3, PT, R14.reuse, R59, PT ;  /* 0x0000003b0e00720c */ /* 0x040fe20003f64070 */
[----:B0-----:R-:W-:Y:S01]  /*1ae0*/  IMAD.MOV.U32 R3, RZ, RZ, R10 ;  /* 0x000000ffff037224 */ /* 0x001fe200078e000a */
[----:B------:R-:W-:Y:S01]  /*1af0*/  IABS R10, R42 ;  /* 0x0000002a000a7213 */ /* 0x000fe20000000000 */
[C---:B------:R-:W-:Y:S02]  /*1b00*/  IMAD R7, R14.reuse, R4, R7 ;  /* 0x000000040e077224 */ /* 0x040fe400078e0207 */
[----:B------:R-:W-:Y:S01]  /*1b10*/  @!P0 IMAD.MOV R3, RZ, RZ, -R3 ;  /* 0x000000ffff038224 */ /* 0x000fe200078e0a03 */
[----:B------:R-:W-:Y:S01]  /*1b20*/  ISETP.GT.U32.AND P0, PT, R14, R8, PT ;  /* 0x000000080e00720c */ /* 0x000fe20003f04070 */
[----:B------:R-:W-:Y:S01]  /*1b30*/  @!P1 IMAD.IADD R60, R60, 0x1, -R14 ;  /* 0x000000013c3c9824 */ /* 0x000fe200078e0a0e */
[----:B------:R-:W-:Y:S01]  /*1b40*/  ISETP.GE.AND P1, PT, R41, RZ, PT ;  /* 0x000000ff2900720c */ /* 0x000fe20003f26270 */
[----:B------:R-:W-:Y:S01]  /*1b50*/  IMAD.MOV R5, RZ, RZ, -R5 ;  /* 0x000000ffff057224 */ /* 0x000fe200078e0a05 */
[----:B------:R0:W-:Y:S01]  /*1b60*/  STL [R1+0x8], R3 ;  /* 0x0000080301007387 */ /* 0x0001e20000100800 */
[----:B------:R-:W-:Y:S01]  /*1b70*/  @!P6 IMAD.MOV R60, RZ, RZ, -R60 ;  /* 0x000000ffff3ce224 */ /* 0x000fe200078e0a3c */
[C---:B------:R-:W-:Y:S01]  /*1b80*/  ISETP.GT.U32.AND P6, PT, R14.reuse, R7, PT ;  /* 0x000000070e00720c */ /* 0x040fe20003fc4070 */
[----:B------:R-:W-:Y:S01]  /*1b90*/  IMAD R2, R14, R5, R2 ;  /* 0x000000050e027224 */ /* 0x000fe200078e0202 */
[----:B------:R1:W-:Y:S01]  /*1ba0*/  STL [R1+0x4], R9 ;  /* 0x0000040901007387 */ /* 0x0003e20000100800 */
[----:B------:R-:W-:-:S02]  /*1bb0*/  @!P3 IMAD.IADD R59, R59, 0x1, -R14 ;  /* 0x000000013b3bb824 */ /* 0x000fc400078e0a0e */
[----:B------:R-:W-:Y:S01]  /*1bc0*/  IMAD.HI.U32 R4, R0, R10, RZ ;  /* 0x0000000a00047227 */ /* 0x000fe200078e00ff */
[C---:B------:R-:W-:Y:S02]  /*1bd0*/  ISETP.GT.U32.AND P3, PT, R14.reuse, R2, PT ;  /* 0x000000020e00720c */ /* 0x040fe40003f64070 */
[----:B------:R-:W-:Y:S01]  /*1be0*/  @!P5 IADD3 R59, PT, PT, -R59, RZ, RZ ;  /* 0x000000ff3b3bd210 */ /* 0x000fe20007ffe1ff */
[----:B------:R-:W-:Y:S02]  /*1bf0*/  IMAD.MOV R4, RZ, RZ, -R4 ;  /* 0x000000ffff047224 */ /* 0x000fe400078e0a04 */
[----:B0-----:R-:W-:Y:S01]  /*1c00*/  IMAD.MOV.U32 R3, RZ, RZ, R6 ;  /* 0x000000ffff037224 */ /* 0x001fe200078e0006 */
[----:B-1----:R-:W-:Y:S01]  /*1c10*/  IABS R9, R41 ;  /* 0x0000002900097213 */ /* 0x002fe20000000000 */
[----:B------:R-:W-:Y:S02]  /*1c20*/  @!P6 IMAD.IADD R7, R7, 0x1, -R14 ;  /* 0x000000010707e824 */ /* 0x000fe400078e0a0e */
[----:B------:R-:W-:-:S02]  /*1c30*/  IMAD R10, R14, R4, R10 ;  /* 0x000000040e0a7224 */ /* 0x000fc400078e020a */
[----:B------:R-:W-:-:S04]  /*1c40*/  IMAD.HI.U32 R5, R0, R9, RZ ;  /* 0x0000000900057227 */ /* 0x000fc800078e00ff */
[----:B------:R-:W-:Y:S02]  /*1c50*/  IMAD.MOV R5, RZ, RZ, -R5 ;  /* 0x000000ffff057224 */ /* 0x000fe400078e0a05 */
[----:B------:R-:W-:Y:S01]  /*1c60*/  @!P3 IMAD.IADD R2, R2, 0x1, -R14 ;  /* 0x000000010202b824 */ /* 0x000fe200078e0a0e */
[C---:B------:R-:W-:Y:S01]  /*1c70*/  ISETP.GT.U32.AND P3, PT, R14.reuse, R7, PT ;  /* 0x000000070e00720c */ /* 0x040fe20003f64070 */
[----:B------:R-:W-:Y:S02]  /*1c80*/  IMAD R9, R14, R5, R9 ;  /* 0x000000050e097224 */ /* 0x000fe400078e0209 */
[----:B------:R-:W-:Y:S01]  /*1c90*/  IMAD.HI.U32 R5, R0, R12, RZ ;  /* 0x0000000c00057227 */ /* 0x000fe200078e00ff */
[C---:B------:R-:W-:Y:S02]  /*1ca0*/  ISETP.GT.U32.AND P5, PT, R14.reuse, R2, PT ;  /* 0x000000020e00720c */ /* 0x040fe40003fa4070 */
[----:B------:R-:W-:Y:S01]  /*1cb0*/  ISETP.GT.U32.AND P6, PT, R14, R9, PT ;  /* 0x000000090e00720c */ /* 0x000fe20003fc4070 */
[----:B------:R-:W-:Y:S01]  /*1cc0*/  @!P4 IMAD.MOV R3, RZ, RZ, -R3 ;  /* 0x000000ffff03c224 */ /* 0x000fe200078e0a03 */
[----:B------:R-:W-:Y:S01]  /*1cd0*/  ISETP.GE.AND P4, PT, R39, RZ, PT ;  /* 0x000000ff2700720c */ /* 0x000fe20003f86270 */
[----:B------:R-:W-:-:S03]  /*1ce0*/  IMAD.HI.U32 R4, R0, R13, RZ ;  /* 0x0000000d00047227 */ /* 0x000fc600078e00ff */
[----:B------:R-:W-:Y:S01]  /*1cf0*/  STL [R1], R3 ;  /* 0x0000000301007387 */ /* 0x000fe20000100800 */
[----:B------:R-:W-:Y:S02]  /*1d00*/  IMAD.MOV R5, RZ, RZ, -R5 ;  /* 0x000000ffff057224 */ /* 0x000fe400078e0a05 */
[----:B------:R-:W-:-:S04]  /*1d10*/  IMAD.HI.U32 R6, R0, R11, RZ ;  /* 0x0000000b00067227 */ /* 0x000fc800078e00ff */
[----:B------:R-:W-:Y:S02]  /*1d20*/  @!P6 IMAD.IADD R9, R9, 0x1, -R14 ;  /* 0x000000010909e824 */ /* 0x000fe400078e0a0e */
[----:B------:R-:W-:Y:S02]  /*1d30*/  IMAD.MOV R4, RZ, RZ, -R4 ;  /* 0x000000ffff047224 */ /* 0x000fe400078e0a04 */
[C---:B------:R-:W-:Y:S01]  /*1d40*/  IMAD R12, R14.reuse, R5, R12 ;  /* 0x000000050e0c7224 */ /* 0x040fe200078e020c */
[C---:B------:R-:W-:Y:S01]  /*1d50*/  ISETP.GT.U32.AND P6, PT, R14.reuse, R9, PT ;  /* 0x000000090e00720c */ /* 0x040fe20003fc4070 */
[----:B------:R-:W-:Y:S02]  /*1d60*/  IMAD.MOV R6, RZ, RZ, -R6 ;  /* 0x000000ffff067224 */ /* 0x000fe400078e0a06 */
[----:B------:R-:W-:Y:S02]  /*1d70*/  IMAD R13, R14, R4, R13 ;  /* 0x000000040e0d7224 */ /* 0x000fe400078e020d */
[----:B------:R-:W-:Y:S01]  /*1d80*/  @!P5 IMAD.IADD R2, R2, 0x1, -R14 ;  /* 0x000000010202d824 */ /* 0x000fe200078e0a0e */
[C---:B------:R-:W-:Y:S01]  /*1d90*/  ISETP.GT.U32.AND P5, PT, R14.reuse, R12, PT ;  /* 0x0000000c0e00720c */ /* 0x040fe20003fa4070 */
[----:B------:R-:W-:-:S02]  /*1da0*/  IMAD R11, R14, R6, R11 ;  /* 0x000000060e0b7224 */ /* 0x000fc400078e020b */
[--C-:B------:R-:W-:Y:S01]  /*1db0*/  @!P3 IMAD.IADD R7, R7, 0x1, -R14.reuse ;  /* 0x000000010707b824 */ /* 0x100fe200078e0a0e */
[----:B------:R-:W-:Y:S01]  /*1dc0*/  ISETP.GT.U32.AND P3, PT, R14, R10, PT ;  /* 0x0000000a0e00720c */ /* 0x000fe20003f64070 */
[--C-:B------:R-:W-:Y:S01]  /*1dd0*/  @!P0 IMAD.IADD R8, R8, 0x1, -R14.reuse ;  /* 0x0000000108088824 */ /* 0x100fe200078e0a0e */
[----:B------:R-:W-:Y:S01]  /*1de0*/  ISETP.GE.AND P0, PT, R40, RZ, PT ;  /* 0x000000ff2800720c */ /* 0x000fe20003f06270 */
[----:B------:R-:W-:Y:S01]  /*1df0*/  @!P6 IMAD.IADD R9, R9, 0x1, -R14 ;  /* 0x000000010909e824 */ /* 0x000fe200078e0a0e */
[C---:B------:R-:W-:Y:S01]  /*1e00*/  ISETP.GT.U32.AND P6, PT, R14.reuse, R13, PT ;  /* 0x0000000d0e00720c */ /* 0x040fe20003fc4070 */
[----:B------:R-:W-:Y:S01]  /*1e10*/  @!P4 IMAD.MOV R7, RZ, RZ, -R7 ;  /* 0x000000ffff07c224 */ /* 0x000fe200078e0a07 */
[----:B------:R-:W-:Y:S01]  /*1e20*/  ISETP.GT.U32.AND P4, PT, R14, R11, PT ;  /* 0x0000000b0e00720c */ /* 0x000fe20003f84070 */
[----:B------:R-:W-:-:S04]  /*1e30*/  IMAD.HI.U32 R4, R0, R17, RZ ;  /* 0x0000001100047227 */ /* 0x000fc800078e00ff */
[----:B------:R-:W-:Y:S02]  /*1e40*/  @!P5 IMAD.IADD R12, R12, 0x1, -R14 ;  /* 0x000000010c0cd824 */ /* 0x000fe400078e0a0e */
[----:B------:R-:W-:-:S04]  /*1e50*/  IMAD.HI.U32 R6, R0, R15, RZ ;  /* 0x0000000f00067227 */ /* 0x000fc800078e00ff */
[--C-:B------:R-:W-:Y:S01]  /*1e60*/  @!P6 IMAD.IADD R13, R13, 0x1, -R14.reuse ;  /* 0x000000010d0de824 */ /* 0x100fe200078e0a0e */
[C---:B------:R-:W-:Y:S01]  /*1e70*/  ISETP.GT.U32.AND P6, PT, R14.reuse, R12, PT ;  /* 0x0000000c0e00720c */ /* 0x040fe20003fc4070 */
[----:B------:R-:W-:Y:S02]  /*1e80*/  @!P4 IMAD.IADD R11, R11, 0x1, -R14 ;  /* 0x000000010b0bc824 */ /* 0x000fe400078e0a0e */
[----:B------:R-:W-:Y:S02]  /*1e90*/  IMAD.MOV R4, RZ, RZ, -R4 ;  /* 0x000000ffff047224 */ /* 0x000fe400078e0a04 */
[----:B------:R-:W-:Y:S01]  /*1ea0*/  IMAD.MOV R6, RZ, RZ, -R6 ;  /* 0x000000ffff067224 */ /* 0x000fe200078e0a06 */
[C---:B------:R-:W-:Y:S01]  /*1eb0*/  ISETP.GT.U32.AND P5, PT, R14.reuse, R11, PT ;  /* 0x0000000b0e00720c */ /* 0x040fe20003fa4070 */
[----:B------:R-:W-:Y:S02]  /*1ec0*/  IMAD.MOV.U32 R61, RZ, RZ, R8 ;  /* 0x000000ffff3d7224 */ /* 0x000fe400078e0008 */
[----:B------:R-:W-:-:S02]  /*1ed0*/  IMAD R17, R14, R4, R17 ;  /* 0x000000040e117224 */ /* 0x000fc400078e0211 */
[----:B------:R-:W-:Y:S01]  /*1ee0*/  IMAD.MOV.U32 R8, RZ, RZ, R2 ;  /* 0x000000ffff087224 */ /* 0x000fe200078e0002 */
[----:B------:R-:W-:Y:S01]  /*1ef0*/  IABS R2, R51 ;  /* 0x0000003300027213 */ /* 0x000fe20000000000 */
[----:B------:R-:W-:Y:S01]  /*1f00*/  @!P3 IMAD.IADD R10, R10, 0x1, -R14 ;  /* 0x000000010a0ab824 */ /* 0x000fe200078e0a0e */
[----:B------:R-:W-:Y:S01]  /*1f10*/  ISETP.GE.AND P3, PT, R43, RZ, PT ;  /* 0x000000ff2b00720c */ /* 0x000fe20003f66270 */
[C---:B------:R-:W-:Y:S02]  /*1f20*/  IMAD R15, R14.reuse, R6, R15 ;  /* 0x000000060e0f7224 */ /* 0x040fe400078e020f */
[----:B------:R-:W-:Y:S01]  /*1f30*/  @!P0 IMAD.MOV R8, RZ, RZ, -R8 ;  /* 0x000000ffff088224 */ /* 0x000fe200078e0a08 */
[----:B------:R-:W-:Y:S01]  /*1f40*/  ISETP.GT.U32.AND P0, PT, R14, R13, PT ;  /* 0x0000000d0e00720c */ /* 0x000fe20003f04070 */
[----:B------:R-:W-:Y:S01]  /*1f50*/  @!P6 IMAD.IADD R12, R12, 0x1, -R14 ;  /* 0x000000010c0ce824 */ /* 0x000fe200078e0a0e */
[C---:B------:R-:W-:Y:S01]  /*1f60*/  ISETP.GT.U32.AND P6, PT, R14.reuse, R17, PT ;  /* 0x000000110e00720c */ /* 0x040fe20003fc4070 */
[----:B------:R-:W-:Y:S01]  /*1f70*/  @!P1 IMAD.MOV R9, RZ, RZ, -R9 ;  /* 0x000000ffff099224 */ /* 0x000fe200078e0a09 */
[----:B------:R-:W-:Y:S01]  /*1f80*/  ISETP.GT.U32.AND P4, PT, R14, R10, PT ;  /* 0x0000000a0e00720c */ /* 0x000fe20003f84070 */
[----:B------:R-:W-:Y:S01]  /*1f90*/  IMAD.HI.U32 R5, R0, R16, RZ ;  /* 0x0000001000057227 */ /* 0x000fe200078e00ff */
[----:B------:R-:W-:-:S03]  /*1fa0*/  ISETP.GT.U32.AND P1, PT, R14, R15, PT ;  /* 0x0000000f0e00720c */ /* 0x000fc60003f24070 */
[----:B------:R-:W-:Y:S01]  /*1fb0*/  @!P2 IMAD.MOV R61, RZ, RZ, -R61 ;  /* 0x000000ffff3da224 */ /* 0x000fe200078e0a3d */
[----:B------:R-:W-:Y:S01]  /*1fc0*/  ISETP.GE.AND P2, PT, R42, RZ, PT ;  /* 0x000000ff2a00720c */ /* 0x000fe20003f46270 */
[----:B------:R-:W-:Y:S01]  /*1fd0*/  @!P5 IMAD.IADD R11, R11, 0x1, -R14 ;  /* 0x000000010b0bd824 */ /* 0x000fe200078e0a0e */
[----:B------:R-:W-:Y:S01]  /*1fe0*/  ISETP.GE.AND P5, PT, R44, RZ, PT ;  /* 0x000000ff2c00720c */ /* 0x000fe20003fa6270 */
[----:B------:R-:W-:Y:S01]  /*1ff0*/  IMAD.MOV R5, RZ, RZ, -R5 ;  /* 0x000000ffff057224 */ /* 0x000fe200078e0a05 */
[----:B------:R-:W-:Y:S01]  /*2000*/  STL [R1+0x16cc], R61 ;  /* 0x0016cc3d01007387 */ /* 0x000fe20000100800 */
[----:B------:R-:W-:-:S03]  /*2010*/  IMAD.HI.U32 R4, R0, R18, RZ ;  /* 0x0000001200047227 */ /* 0x000fc600078e00ff */
[----:B------:R-:W-:Y:S01]  /*2020*/  STL [R1+0x16d0], R60 ;  /* 0x0016d03c01007387 */ /* 0x000fe20000100800 */
[----:B------:R-:W-:Y:S02]  /*2030*/  IMAD R16, R14, R5, R16 ;  /* 0x000000050e107224 */ /* 0x000fe400078e0210 */
[----:B------:R-:W-:Y:S01]  /*2040*/  IMAD.MOV R5, RZ, RZ, -R4 ;  /* 0x000000ffff057224 */ /* 0x000fe200078e0a04 */
[----:B------:R-:W-:Y:S01]  /*2050*/  STL [R1+0x16d4], R59 ;  /* 0x0016d43b01007387 */ /* 0x000fe20000100800 */
[--C-:B------:R-:W-:Y:S01]  /*2060*/  @!P0 IMAD.IADD R13, R13, 0x1, -R14.reuse ;  /* 0x000000010d0d8824 */ /* 0x100fe200078e0a0e */
[----:B------:R-:W-:Y:S01]  /*2070*/  ISETP.GE.AND P0, PT, R45, RZ, PT ;  /* 0x000000ff2d00720c */ /* 0x000fe20003f06270 */
[--C-:B------:R-:W-:Y:S01]  /*2080*/  @!P6 IMAD.IADD R17, R17, 0x1, -R14.reuse ;  /* 0x000000011111e824 */ /* 0x100fe200078e0a0e */
[----:B------:R-:W-:Y:S01]  /*2090*/  STL [R1+0x16d8], R7 ;  /* 0x0016d80701007387 */ /* 0x000fe20000100800 */
[--C-:B------:R-:W-:Y:S01]  /*20a0*/  @!P4 IMAD.IADD R10, R10, 0x1, -R14.reuse ;  /* 0x000000010a0ac824 */ /* 0x100fe200078e0a0e */
[C---:B------:R-:W-:Y:S01]  /*20b0*/  ISETP.GT.U32.AND P4, PT, R14.reuse, R16, PT ;  /* 0x000000100e00720c */ /* 0x040fe20003f84070 */
[----:B------:R-:W-:Y:S01]  /*20c0*/  @!P1 IMAD.IADD R15, R15, 0x1, -R14 ;  /* 0x000000010f0f9824 */ /* 0x000fe200078e0a0e */
[C---:B------:R-:W-:Y:S01]  /*20d0*/  ISETP.GT.U32.AND P6, PT, R14.reuse, R17, PT ;  /* 0x000000110e00720c */ /* 0x040fe20003fc4070 */
[----:B------:R-:W-:Y:S01]  /*20e0*/  IMAD R18, R14, R5, R18 ;  /* 0x000000050e127224 */ /* 0x000fe200078e0212 */
[----:B------:R-:W-:Y:S01]  /*20f0*/  @!P2 IADD3 R10, PT, PT, -R10, RZ, RZ ;  /* 0x000000ff0a0aa210 */ /* 0x000fe20007ffe1ff */
[----:B------:R-:W-:Y:S01]  /*2100*/  @!P5 IMAD.MOV R12, RZ, RZ, -R12 ;  /* 0x000000ffff0cd224 */ /* 0x000fe200078e0a0c */
[----:B------:R-:W-:Y:S01]  /*2110*/  ISETP.GT.U32.AND P2, PT, R14, R15, PT ;  /* 0x0000000f0e00720c */ /* 0x000fe20003f44070 */
[----:B------:R-:W-:Y:S01]  /*2120*/  IMAD.HI.U32 R4, R0, R2, RZ ;  /* 0x0000000200047227 */ /* 0x000fe200078e00ff */
[----:B------:R-:W-:Y:S01]  /*2130*/  ISETP.GT.U32.AND P5, PT, R14, R18, PT ;  /* 0x000000120e00720c */ /* 0x000fe20003fa4070 */
[----:B------:R-:W-:Y:S01]  /*2140*/  STL [R1+0x16dc], R8 ;  /* 0x0016dc0801007387 */ /* 0x000fe20000100800 */
[----:B------:R-:W-:Y:S01]  /*2150*/  IABS R5, R53 ;  /* 0x0000003500057213 */ /* 0x000fe20000000000 */
[----:B------:R-:W-:Y:S01]  /*2160*/  IMAD.MOV R4, RZ, RZ, -R4 ;  /* 0x000000ffff047224 */ /* 0x000fe200078e0a04 */
[----:B------:R-:W-:Y:S01]  /*2170*/  ISETP.GE.AND P1, PT, R46, RZ, PT ;  /* 0x000000ff2e00720c */ /* 0x000fe20003f26270 */
[----:B------:R-:W-:Y:S01]  /*2180*/  @!P3 IMAD.MOV R11, RZ, RZ, -R11 ;  /* 0x000000ffff0bb224 */ /* 0x000fe200078e0a0b */
[----:B------:R-:W-:Y:S01]  /*2190*/  STL [R1+0x16e0], R9 ;  /* 0x0016e00901007387 */ /* 0x000fe20000100800 */
[----:B------:R-:W-:Y:S01]  /*21a0*/  @!P0 IMAD.MOV R13, RZ, RZ, -R13 ;  /* 0x000000ffff0d8224 */ /* 0x000fe200078e0a0d */
[----:B------:R-:W-:Y:S01]  /*21b0*/  ISETP.GE.AND P0, PT, R48, RZ, PT ;  /* 0x000000ff3000720c */ /* 0x000fe20003f06270 */
[----:B------:R-:W-:Y:S01]  /*21c0*/  IMAD R2, R14, R4, R2 ;  /* 0x000000040e027224 */ /* 0x000fe200078e0202 */
[----:B------:R-:W-:Y:S01]  /*21d0*/  STL [R1+0x16e8], R10 ;  /* 0x0016e80a01007387 */ /* 0x000fe20000100800 */
[--C-:B------:R-:W-:Y:S01]  /*21e0*/  @!P6 IMAD.IADD R17, R17, 0x1, -R14.reuse ;  /* 0x000000011111e824 */ /* 0x100fe200078e0a0e */
[----:B------:R-:W-:Y:S01]  /*21f0*/  ISETP.GE.AND P6, PT, R51, RZ, PT ;  /* 0x000000ff3300720c */ /* 0x000fe20003fc6270 */
[--C-:B------:R-:W-:Y:S01]  /*2200*/  @!P4 IMAD.IADD R16, R16, 0x1, -R14.reuse ;  /* 0x000000011010c824 */ /* 0x100fe200078e0a0e */
[----:B------:R0:W-:Y:S01]  /*2210*/  STL [R1+0x16ec], R11 ;  /* 0x0016ec0b01007387 */ /* 0x0001e20000100800 */
[--C-:B------:R-:W-:Y:S01]  /*2220*/  @!P2 IMAD.IADD R15, R15, 0x1, -R14.reuse ;  /* 0x000000010f0fa824 */ /* 0x100fe200078e0a0e */
[----:B------:R-:W-:Y:S01]  /*2230*/  ISETP.GT.U32.AND P2, PT, R14, R2, PT ;  /* 0x000000020e00720c */ /* 0x000fe20003f44070 */
[----:B------:R-:W-:Y:S01]  /*2240*/  @!P5 IMAD.IADD R18, R18, 0x1, -R14 ;  /* 0x000000011212d824 */ /* 0x000fe200078e0a0e */
[----:B------:R-:W-:Y:S01]  /*2250*/  STL [R1+0x16f0], R12 ;  /* 0x0016f00c01007387 */ /* 0x000fe20000100800 */
[----:B------:R-:W-:Y:S01]  /*2260*/  ISETP.GE.AND P5, PT, R53, RZ, PT ;  /* 0x000000ff3500720c */ /* 0x000fe20003fa6270 */
[----:B------:R-:W-:Y:S01]  /*2270*/  IMAD.HI.U32 R4, R0, R5, RZ ;  /* 0x0000000500047227 */ /* 0x000fe200078e00ff */
[----:B------:R-:W-:Y:S01]  /*2280*/  ISETP.GT.U32.AND P3, PT, R14, R16, PT ;  /* 0x000000100e00720c */ /* 0x000fe20003f64070 */
[----:B------:R-:W-:Y:S01]  /*2290*/  STL [R1+0x16f4], R13 ;  /* 0x0016f40d01007387 */ /* 0x000fe20000100800 */
[----:B------:R-:W-:-:S03]  /*22a0*/  ISETP.GE.AND P4, PT, R47, RZ, PT ;  /* 0x000000ff2f00720c */ /* 0x000fc60003f86270 */
[----:B------:R-:W2:Y:S04]  /*22b0*/  LDL.LU R51, [R1+0x80] ;  /* 0x0000800001337983 */ /* 0x000ea80000300800 */
[----:B------:R-:W3:Y:S01]  /*22c0*/  LDL.LU R53, [R1+0x84] ;  /* 0x0000840001357983 */ /* 0x000ee20000300800 */
[--C-:B------:R-:W-:Y:S01]  /*22d0*/  @!P2 IMAD.IADD R2, R2, 0x1, -R14.reuse ;  /* 0x000000010202a824 */ /* 0x100fe200078e0a0e */
[----:B------:R-:W-:Y:S02]  /*22e0*/  ISETP.GT.U32.AND P2, PT, R14, R18, PT ;  /* 0x000000120e00720c */ /* 0x000fe40003f44070 */
[----:B------:R-:W-:Y:S01]  /*22f0*/  @!P3 IMAD.IADD R16, R16, 0x1, -R14 ;  /* 0x000000011010b824 */ /* 0x000fe200078e0a0e */
[----:B------:R-:W-:Y:S01]  /*2300*/  ISETP.GE.AND P3, PT, R49, RZ, PT ;  /* 0x000000ff3100720c */ /* 0x000fe20003f66270 */
[----:B------:R-:W-:-:S02]  /*2310*/  @!P1 IMAD.MOV R15, RZ, RZ, -R15 ;  /* 0x000000ffff0f9224 */ /* 0x000fc400078e0a0f */
[----:B------:R-:W-:Y:S02]  /*2320*/  @!P4 IMAD.MOV R16, RZ, RZ, -R16 ;  /* 0x000000ffff10c224 */ /* 0x000fe400078e0a10 */
[----:B------:R-:W-:Y:S01]  /*2330*/  @!P0 IMAD.MOV R17, RZ, RZ, -R17 ;  /* 0x000000ffff118224 */ /* 0x000fe200078e0a11 */
[----:B------:R1:W-:Y:S04]  /*2340*/  STL [R1+0x16f8], R15 ;  /* 0x0016f80f01007387 */ /* 0x0003e80000100800 */
[----:B------:R-:W-:Y:S01]  /*2350*/  @!P2 IMAD.IADD R18, R18, 0x1, -R14 ;  /* 0x000000011212a824 */ /* 0x000fe200078e0a0e */
[----:B------:R4:W-:Y:S01]  /*2360*/  STL [R1+0x16fc], R16 ;  /* 0x0016fc1001007387 */ /* 0x0009e20000100800 */
[----:B------:R-:W-:Y:S01]  /*2370*/  IABS R22, R52 ;  /* 0x0000003400167213 */ /* 0x000fe20000000000 */
[----:B------:R-:W-:Y:S01]  /*2380*/  IMAD.MOV R4, RZ, RZ, -R4 ;  /* 0x000000ffff047224 */ /* 0x000fe200078e0a04 */
[----:B------:R-:W-:Y:S01]  /*2390*/  ISETP.GE.AND P2, PT, R52, RZ, PT ;  /* 0x000000ff3400720c */ /* 0x000fe20003f46270 */
[----:B------:R0:W-:Y:S01]  /*23a0*/  STL [R1+0x16c8], R17 ;  /* 0x0016c81101007387 */ /* 0x0001e20000100800 */
[----:B------:R-:W-:Y:S01]  /*23b0*/  @!P3 IMAD.MOV R18, RZ, RZ, -R18 ;  /* 0x000000ffff12b224 */ /* 0x000fe200078e0a12 */
[----:B------:R-:W-:-:S02]  /*23c0*/  ISETP.GE.AND P3, PT, R55, RZ, PT ;  /* 0x000000ff3700720c */ /* 0x000fc40003f66270 */
[----:B------:R-:W-:Y:S01]  /*23d0*/  IABS R24, R55 ;  /* 0x0000003700187213 */ /* 0x000fe20000000000 */
[----:B------:R-:W4:Y:S01]  /*23e0*/  LDL.LU R52, [R1+0x88] ;  /* 0x0000880001347983 */ /* 0x000f220000300800 */
[----:B------:R-:W-:-:S03]  /*23f0*/  IMAD R20, R14, R4, R5 ;  /* 0x000000040e147224 */ /* 0x000fc600078e0205 */
[----:B------:R-:W4:Y:S02]  /*2400*/  LDL.LU R55, [R1+0x90] ;  /* 0x0000900001377983 */ /* 0x000f240000300800 */
[C---:B------:R-:W-:Y:S02]  /*2410*/  ISETP.GT.U32.AND P4, PT, R14.reuse, R20, PT ;  /* 0x000000140e00720c */ /* 0x040fe40003f84070 */
[----:B------:R-:W-:Y:S01]  /*2420*/  ISETP.GT.U32.AND P1, PT, R14, R2, PT ;  /* 0x000000020e00720c */ /* 0x000fe20003f24070 */
[----:B------:R-:W-:Y:S01]  /*2430*/  IMAD.HI.U32 R4, R0, R21, RZ ;  /* 0x0000001500047227 */ /* 0x000fe200078e00ff */
[----:B------:R-:W-:-:S03]  /*2440*/  IABS R23, R54 ;  /* 0x0000003600177213 */ /* 0x000fc60000000000 */
[----:B------:R-:W-:-:S06]  /*2450*/  IMAD.HI.U32 R5, R0, R22, RZ ;  /* 0x0000001600057227 */ /* 0x000fcc00078e00ff */
[----:B------:R-:W-:Y:S02]  /*2460*/  @!P4 IMAD.IADD R20, R20, 0x1, -R14 ;  /* 0x000000011414c824 */ /* 0x000fe400078e0a0e */
[----:B------:R-:W-:Y:S02]  /*2470*/  IMAD.MOV R4, RZ, RZ, -R4 ;  /* 0x000000ffff047224 */ /* 0x000fe400078e0a04 */
[----:B------:R-:W-:Y:S01]  /*2480*/  @!P1 IMAD.IADD R2, R2, 0x1, -R14 ;  /* 0x0000000102029824 */ /* 0x000fe200078e0a0e */
[----:B------:R-:W-:Y:S02]  /*2490*/  ISETP.GT.U32.AND P4, PT, R14, R20, PT ;  /* 0x000000140e00720c */ /* 0x000fe40003f84070 */
[----:B------:R-:W-:Y:S01]  /*24a0*/  ISETP.GE.AND P1, PT, R54, RZ, PT ;  /* 0x000000ff3600720c */ /* 0x000fe20003f26270 */
[----:B------:R-:W-:Y:S02]  /*24b0*/  IMAD.MOV.U32 R54, RZ, RZ, R56 ;  /* 0x000000ffff367224 */ /* 0x000fe400078e0038 */
[----:B------:R-:W-:Y:S01]  /*24c0*/  IMAD.MOV R5, RZ, RZ, -R5 ;  /* 0x000000ffff057224 */ /* 0x000fe200078e0a05 */
[----:B------:R-:W4:Y:S01]  /*24d0*/  LDL.LU R56, [R1+0x94] ;  /* 0x0000940001387983 */ /* 0x000f220000300800 */
[----:B------:R-:W-:-:S02]  /*24e0*/  IMAD R21, R14, R4, R21 ;  /* 0x000000040e157224 */ /* 0x000fc400078e0215 */
[----:B------:R-:W-:Y:S02]  /*24f0*/  IMAD.MOV.U32 R19, RZ, RZ, R2 ;  /* 0x000000ffff137224 */ /* 0x000fe400078e0002 */
[C---:B------:R-:W-:Y:S02]  /*2500*/  IMAD R22, R14.reuse, R5, R22 ;  /* 0x000000050e167224 */ /* 0x040fe400078e0216 */
[----:B------:R-:W-:Y:S01]  /*2510*/  @!P6 IMAD.MOV R19, RZ, RZ, -R19 ;  /* 0x000000ffff13e224 */ /* 0x000fe200078e0a13 */
[----:B------:R-:W-:Y:S02]  /*2520*/  ISETP.GT.U32.AND P6, PT, R14, R21, PT ;  /* 0x000000150e00720c */ /* 0x000fe40003fc4070 */
[----:B------:R-:W-:Y:S02]  /*2530*/  @!P4 IADD3 R20, PT, PT, R20, -R14, RZ ;  /* 0x8000000e1414c210 */ /* 0x000fe40007ffe0ff */
[----:B------:R-:W-:Y:S01]  /*2540*/  ISETP.GT.U32.AND P4, PT, R14, R22, PT ;  /* 0x000000160e00720c */ /* 0x000fe20003f84070 */
[----:B------:R-:W-:-:S08]  /*2550*/  IMAD.HI.U32 R2, R0, R24, RZ ;  /* 0x0000001800027227 */ /* 0x000fd000078e00ff */
[----:B------:R-:W-:-:S04]  /*2560*/  @!P6 IMAD.IADD R21, R21, 0x1, -R14 ;  /* 0x000000011515e824 */ /* 0x000fc800078e0a0e */
[----:B------:R-:W-:Y:S01]  /*2570*/  @!P4 IMAD.IADD R22, R22, 0x1, -R14 ;  /* 0x000000011616c824 */ /* 0x000fe200078e0a0e */
[----:B------:R-:W-:Y:S01]  /*2580*/  ISETP.GT.U32.AND P4, PT, R14, R21, PT ;  /* 0x000000150e00720c */ /* 0x000fe20003f84070 */
[----:B------:R-:W-:-:S04]  /*2590*/  IMAD.MOV R2, RZ, RZ, -R2 ;  /* 0x000000ffff027224 */ /* 0x000fc800078e0a02 */
[----:B------:R-:W-:-:S08]  /*25a0*/  IMAD R24, R14, R2, R24 ;  /* 0x000000020e187224 */ /* 0x000fd000078e0218 */
[----:B------:R-:W-:Y:S01]  /*25b0*/  @!P4 IMAD.IADD R21, R21, 0x1, -R14 ;  /* 0x000000011515c824 */ /* 0x000fe200078e0a0e */
[----:B------:R-:W-:Y:S02]  /*25c0*/  ISETP.GT.U32.AND P4, PT, R14, R24, PT ;  /* 0x000000180e00720c */ /* 0x000fe40003f84070 */
[----:B------:R-:W-:-:S11]  /*25d0*/  IABS R25, R58 ;  /* 0x0000003a00197213 */ /* 0x000fd60000000000 */
[----:B------:R-:W-:Y:S01]  /*25e0*/  @!P4 IMAD.IADD R24, R24, 0x1, -R14 ;  /* 0x000000011818c824 */ /* 0x000fe200078e0a0e */
[----:B------:R-:W-:Y:S02]  /*25f0*/  ISETP.GE.AND P4, PT, R58, RZ, PT ;  /* 0x000000ff3a00720c */ /* 0x000fe40003f86270 */
[----:B------:R-:W4:Y:S01]  /*2600*/  LDL.LU R58, [R1+0x9c] ;  /* 0x00009c00013a7983 */ /* 0x000f220000300800 */
[----:B------:R-:W-:-:S04]  /*2610*/  IMAD.HI.U32 R4, R0, R23, RZ ;  /* 0x0000001700047227 */ /* 0x000fc800078e00ff */
[----:B------:R-:W-:-:S04]  /*2620*/  IMAD.MOV R4, RZ, RZ, -R4 ;  /* 0x000000ffff047224 */ /* 0x000fc800078e0a04 */
[----:B------:R-:W-:Y:S01]  /*2630*/  IMAD R23, R14, R4, R23 ;  /* 0x000000040e177224 */ /* 0x000fe200078e0217 */
[----:B------:R-:W-:Y:S01]  /*2640*/  ISETP.GE.AND P0, PT, R50, RZ, PT ;  /* 0x000000ff3200720c */ /* 0x000fe20003f06270 */
[----:B------:R-:W-:-:S03]  /*2650*/  IMAD.HI.U32 R5, R0, R25, RZ ;  /* 0x0000001900057227 */ /* 0x000fc600078e00ff */
[----:B------:R-:W-:Y:S01]  /*2660*/  ISETP.GT.U32.AND P6, PT, R14, R23, PT ;  /* 0x000000170e00720c */ /* 0x000fe20003fc4070 */
[----:B------:R-:W-:-:S04]  /*2670*/  IMAD.MOV R5, RZ, RZ, -R5 ;  /* 0x000000ffff057224 */ /* 0x000fc800078e0a05 */
[C---:B------:R-:W-:Y:S02]  /*2680*/  IMAD R25, R14.reuse, R5, R25 ;  /* 0x000000050e197224 */ /* 0x040fe400078e0219 */
[----:B------:R-:W-:Y:S02]  /*2690*/  @!P5 IMAD.MOV R20, RZ, RZ, -R20 ;  /* 0x000000ffff14d224 */ /* 0x000fe400078e0a14 */
[----:B------:R-:W-:Y:S01]  /*26a0*/  @!P0 IMAD.MOV R21, RZ, RZ, -R21 ;  /* 0x000000ffff158224 */ /* 0x000fe200078e0a15 */
[----:B------:R-:W-:-:S03]  /*26b0*/  ISETP.GT.U32.AND P0, PT, R14, R25, PT ;  /* 0x000000190e00720c */ /* 0x000fc60003f04070 */
[----:B------:R-:W-:Y:S01]  /*26c0*/  @!P6 IMAD.IADD R23, R23, 0x1, -R14 ;  /* 0x000000011717e824 */ /* 0x000fe200078e0a0e */
[----:B------:R-:W-:-:S04]  /*26d0*/  ISETP.GT.U32.AND P6, PT, R14, R22, PT ;  /* 0x000000160e00720c */ /* 0x000fc80003fc4070 */
[----:B------:R-:W-:Y:S02]  /*26e0*/  ISETP.GT.U32.AND P5, PT, R14, R23, PT ;  /* 0x000000170e00720c */ /* 0x000fe40003fa4070 */
[----:B------:R-:W-:-:S03]  /*26f0*/  IABS R29, R54 ;  /* 0x00000036001d7213 */ /* 0x000fc60000000000 */
[----:B------:R-:W-:Y:S01]  /*2700*/  @!P0 IMAD.IADD R25, R25, 0x1, -R14 ;  /* 0x0000000119198824 */ /* 0x000fe200078e0a0e */
[----:B------:R-:W-:-:S03]  /*2710*/  ISETP.GT.U32.AND P0, PT, R14, R24, PT ;  /* 0x000000180e00720c */ /* 0x000fc60003f04070 */
[----:B------:R-:W-:-:S04]  /*2720*/  @!P6 IMAD.IADD R22, R22, 0x1, -R14 ;  /* 0x000000011616e824 */ /* 0x000fc800078e0a0e */
[----:B------:R-:W-:-:S06]  /*2730*/  @!P5 IMAD.IADD R23, R23, 0x1, -R14 ;  /* 0x000000011717d824 */ /* 0x000fcc00078e0a0e */
[----:B------:R-:W-:Y:S02]  /*2740*/  @!P0 IMAD.IADD R24, R24, 0x1, -R14 ;  /* 0x0000000118188824 */ /* 0x000fe400078e0a0e */
[----:B------:R-:W-:Y:S01]  /*2750*/  @!P2 IMAD.MOV R22, RZ, RZ, -R22 ;  /* 0x000000ffff16a224 */ /* 0x000fe200078e0a16 */
[----:B--2---:R-:W-:Y:S02]  /*2760*/  IABS R26, R51 ;  /* 0x00000033001a7213 */ /* 0x004fe40000000000 */
[----:B---3--:R-:W-:-:S03]  /*2770*/  IABS R27, R53 ;  /* 0x00000035001b7213 */ /* 0x008fc60000000000 */
[----:B------:R-:W-:-:S04]  /*2780*/  IMAD.HI.U32 R4, R0, R26, RZ ;  /* 0x0000001a00047227 */ /* 0x000fc800078e00ff */
[----:B------:R-:W-:-:S04]  /*2790*/  IMAD.HI.U32 R2, R0, R27, RZ ;  /* 0x0000001b00027227 */ /* 0x000fc800078e00ff */
[----:B------:R-:W-:Y:S02]  /*27a0*/  IMAD.MOV R4, RZ, RZ, -R4 ;  /* 0x000000ffff047224 */ /* 0x000fe400078e0a04 */
[----:B------:R-:W-:Y:S02]  /*27b0*/  IMAD.MOV R2, RZ, RZ, -R2 ;  /* 0x000000ffff027224 */ /* 0x000fe400078e0a02 */
[C---:B------:R-:W-:Y:S02]  /*27c0*/  IMAD R26, R14.reuse, R4, R26 ;  /* 0x000000040e1a7224 */ /* 0x040fe400078e021a */
[----:B------:R-:W-:Y:S02]  /*27d0*/  IMAD R27, R14, R2, R27 ;  /* 0x000000020e1b7224 */ /* 0x000fe400078e021b */
[----:B------:R-:W-:Y:S01]  /*27e0*/  IMAD.HI.U32 R4, R0, R29, RZ ;  /* 0x0000001d00047227 */ /* 0x000fe200078e00ff */
[C---:B------:R-:W-:Y:S02]  /*27f0*/  ISETP.GT.U32.AND P6, PT, R14.reuse, R26, PT ;  /* 0x0000001a0e00720c */ /* 0x040fe40003fc4070 */
[----:B------:R-:W-:Y:S01]  /*2800*/  ISETP.GT.U32.AND P5, PT, R14, R27, PT ;  /* 0x0000001b0e00720c */ /* 0x000fe20003fa4070 */
[----:B------:R-:W-:-:S04]  /*2810*/  IMAD.MOV R4, RZ, RZ, -R4 ;  /* 0x000000ffff047224 */ /* 0x000fc800078e0a04 */
[----:B------:R-:W-:-:S05]  /*2820*/  IMAD R29, R14, R4, R29 ;  /* 0x000000040e1d7224 */ /* 0x000fca00078e021d */
[----:B------:R-:W-:Y:S01]  /*2830*/  ISETP.GT.U32.AND P0, PT, R14, R29, PT ;  /* 0x0000001d0e00720c */ /* 0x000fe20003f04070 */
[--C-:B------:R-:W-:Y:S01]  /*2840*/  @!P6 IMAD.IADD R26, R26, 0x1, -R14.reuse ;  /* 0x000000011a1ae824 */ /* 0x100fe200078e0a0e */
[C---:B------:R-:W-:Y:S01]  /*2850*/  ISETP.GT.U32.AND P6, PT, R14.reuse, R25, PT ;  /* 0x000000190e00720c */ /* 0x040fe20003fc4070 */
[----:B------:R-:W-:Y:S01]  /*2860*/  @!P5 IMAD.IADD R27, R27, 0x1, -R14 ;  /* 0x000000011b1bd824 */ /* 0x000fe200078e0a0e */
[----:B----4-:R-:W-:Y:S02]  /*2870*/  IABS R30, R55 ;  /* 0x00000037001e7213 */ /* 0x010fe40000000000 */
[C---:B------:R-:W-:Y:S02]  /*2880*/  ISETP.GT.U32.AND P5, PT, R14.reuse, R26, PT ;  /* 0x0000001a0e00720c */ /* 0x040fe40003fa4070 */
[----:B------:R-:W-:Y:S01]  /*2890*/  ISETP.GT.U32.AND P2, PT, R14, R27, PT ;  /* 0x0000001b0e00720c */ /* 0x000fe20003f44070 */
[----:B------:R-:W-:-:S04]  /*28a0*/  IMAD.HI.U32 R2, R0, R30, RZ ;  /* 0x0000001e00027227 */ /* 0x000fc800078e00ff */
[----:B------:R-:W-:Y:S02]  /*28b0*/  IMAD.MOV R2, RZ, RZ, -R2 ;  /* 0x000000ffff027224 */ /* 0x000fe400078e0a02 */
[--C-:B------:R-:W-:Y:S02]  /*28c0*/  @!P6 IMAD.IADD R25, R25, 0x1, -R14.reuse ;  /* 0x000000011919e824 */ /* 0x100fe400078e0a0e */
[----:B------:R-:W-:Y:S02]  /*28d0*/  @!P0 IMAD.IADD R29, R29, 0x1, -R14 ;  /* 0x000000011d1d8824 */ /* 0x000fe400078e0a0e */
[C---:B------:R-:W-:Y:S02]  /*28e0*/  IMAD R30, R14.reuse, R2, R30 ;  /* 0x000000020e1e7224 */ /* 0x040fe400078e021e */
[----:B------:R-:W-:Y:S01]  /*28f0*/  @!P4 IMAD.MOV R25, RZ, RZ, -R25 ;  /* 0x000000ffff19c224 */ /* 0x000fe200078e0a19 */
[----:B------:R-:W-:Y:S01]  /*2900*/  ISETP.GT.U32.AND P4, PT, R14, R29, PT ;  /* 0x0000001d0e00720c */ /* 0x000fe20003f84070 */
[----:B------:R-:W-:Y:S01]  /*2910*/  @!P5 IMAD.IADD R26, R26, 0x1, -R14 ;  /* 0x000000011a1ad824 */ /* 0x000fe200078e0a0e */
[----:B------:R-:W-:-:S02]  /*2920*/  @!P2 IADD3 R27, PT, PT, R27, -R14, RZ ;  /* 0x8000000e1b1ba210 */ /* 0x000fc40007ffe0ff */
[----:B------:R-:W-:Y:S02]  /*2930*/  ISETP.GT.U32.AND P5, PT, R14, R30, PT ;  /* 0x0000001e0e00720c */ /* 0x000fe40003fa4070 */
[----:B------:R-:W-:Y:S02]  /*2940*/  ISETP.GE.AND P2, PT, R53, RZ, PT ;  /* 0x000000ff3500720c */ /* 0x000fe40003f46270 */
[----:B------:R-:W2:Y:S01]  /*2950*/  LDL.LU R53, [R1+0xa0] ;  /* 0x0000a00001357983 */ /* 0x000ea20000300800 */
[----:B------:R-:W-:-:S03]  /*2960*/  ISETP.GE.AND P0, PT, R54, RZ, PT ;  /* 0x000000ff3600720c */ /* 0x000fc60003f06270 */
[----:B------:R-:W3:Y:S01]  /*2970*/  LDL.LU R54, [R1+0xa4] ;  /* 0x0000a40001367983 */ /* 0x000ee20000300800 */
[--C-:B------:R-:W-:Y:S01]  /*2980*/  @!P4 IMAD.IADD R29, R29, 0x1, -R14.reuse ;  /* 0x000000011d1dc824 */ /* 0x100fe200078e0a0e */
[----:B------:R-:W-:Y:S02]  /*2990*/  IABS R31, R56 ;  /* 0x00000038001f7213 */ /* 0x000fe40000000000 */
[----:B------:R-:W-:Y:S01]  /*29a0*/  ISETP.GE.AND P4, PT, R56, RZ, PT ;  /* 0x000000ff3800720c */ /* 0x000fe20003f86270 */
[----:B------:R-:W-:Y:S01]  /*29b0*/  @!P5 IMAD.IADD R30, R30, 0x1, -R14 ;  /* 0x000000011e1ed824 */ /* 0x000fe200078e0a0e */
[----:B------:R-:W4:Y:S04]  /*29c0*/  LDL.LU R56, [R1+0xa8] ;  /* 0x0000a80001387983 */ /* 0x000f280000300800 */
[----:B------:R-:W-:-:S02]  /*29d0*/  ISETP.GT.U32.AND P5, PT, R14, R30, PT ;  /* 0x0000001e0e00720c */ /* 0x000fc40003fa4070 */
[----:B------:R-:W-:Y:S02]  /*29e0*/  IABS R28, R52 ;  /* 0x00000034001c7213 */ /* 0x000fe40000000000 */
[----:B------:R-:W-:-:S03]  /*29f0*/  IABS R2, R57 ;  /* 0x0000003900027213 */ /* 0x000fc60000000000 */
[----:B------:R-:W-:Y:S01]  /*2a00*/  IMAD.HI.U32 R5, R0, R28, RZ ;  /* 0x0000001c00057227 */ /* 0x000fe200078e00ff */
[----:B------:R-:W-:-:S05]  /*2a10*/  ISETP.GE.AND P6, PT, R51, RZ, PT ;  /* 0x000000ff3300720c */ /* 0x000fca0003fc6270 */
[----:B------:R-:W-:Y:S01]  /*2a20*/  @!P5 IMAD.IADD R30, R30, 0x1, -R14 ;  /* 0x000000011e1ed824 */ /* 0x000fe200078e0a0e */
[----:B------:R-:W-:Y:S02]  /*2a30*/  ISETP.GE.AND P5, PT, R57, RZ, PT ;  /* 0x000000ff3900720c */ /* 0x000fe40003fa6270 */
[----:B------:R-:W4:Y:S01]  /*2a40*/  LDL.LU R57, [R1+0xac] ;  /* 0x0000ac0001397983 */ /* 0x000f220000300800 */
[----:B------:R-:W-:Y:S02]  /*2a50*/  IMAD.MOV R5, RZ, RZ, -R5 ;  /* 0x000000ffff057224 */ /* 0x000fe400078e0a05 */
[----:B------:R-:W-:-:S04]  /*2a60*/  IMAD.HI.U32 R4, R0, R31, RZ ;  /* 0x0000001f00047227 */ /* 0x000fc800078e00ff */
[----:B------:R-:W-:Y:S02]  /*2a70*/  IMAD R28, R14, R5, R28 ;  /* 0x000000050e1c7224 */ /* 0x000fe400078e021c */
[----:B------:R-:W-:-:S04]  /*2a80*/  IMAD.MOV R5, RZ, RZ, -R4 ;  /* 0x000000ffff057224 */ /* 0x000fc800078e0a04 */
[----:B------:R-:W-:Y:S02]  /*2a90*/  IMAD R31, R14, R5, R31 ;  /* 0x000000050e1f7224 */ /* 0x000fe400078e021f */
[----:B------:R-:W-:-:S03]  /*2aa0*/  @!P6 IMAD.MOV R26, RZ, RZ, -R26 ;  /* 0x000000ffff1ae224 */ /* 0x000fc600078e0a1a */
[----:B------:R-:W-:Y:S02]  /*2ab0*/  ISETP.GT.U32.AND P6, PT, R14, R31, PT ;  /* 0x0000001f0e00720c */ /* 0x000fe40003fc4070 */
[----:B------:R-:W-:-:S11]  /*2ac0*/  IABS R5, R58 ;  /* 0x0000003a00057213 */ /* 0x000fd60000000000 */
[----:B------:R-:W-:Y:S01]  /*2ad0*/  @!P6 IMAD.IADD R31, R31, 0x1, -R14 ;  /* 0x000000011f1fe824 */ /* 0x000fe200078e0a0e */
[----:B------:R-:W-:Y:S02]  /*2ae0*/  ISETP.GE.AND P6, PT, R58, RZ, PT ;  /* 0x000000ff3a00720c */ /* 0x000fe40003fc6270 */
[----:B------:R-:W4:Y:S01]  /*2af0*/  LDL.LU R58, [R1+0xb0] ;  /* 0x0000b000013a7983 */ /* 0x000f220000300800 */
[----:B------:R-:W-:Y:S01]  /*2b00*/  @!P1 IMAD.MOV R23, RZ, RZ, -R23 ;  /* 0x000000ffff179224 */ /* 0x000fe200078e0a17 */
[----:B------:R-:W-:Y:S01]  /*2b10*/  ISETP.GT.U32.AND P1, PT, R14, R28, PT ;  /* 0x0000001c0e00720c */ /* 0x000fe20003f24070 */
[----:B------:R-:W-:Y:S01]  /*2b20*/  @!P3 IMAD.MOV R24, RZ, RZ, -R24 ;  /* 0x000000ffff18b224 */ /* 0x000fe200078e0a18 */
[----:B------:R-:W4:Y:S01]  /*2b30*/  LDL.LU R51, [R1+0xb4] ;  /* 0x0000b40001337983 */ /* 0x000f220000300800 */
[----:B------:R-:W-:-:S10]  /*2b40*/  IMAD.HI.U32 R4, R0, R2, RZ ;  /* 0x0000000200047227 */ /* 0x000fd400078e00ff */
[----:B------:R-:W-:-:S05]  /*2b50*/  @!P1 IMAD.IADD R28, R28, 0x1, -R14 ;  /* 0x000000011c1c9824 */ /* 0x000fca00078e0a0e */
[----:B------:R-:W-:Y:S01]  /*2b60*/  ISETP.GT.U32.AND P3, PT, R14, R28, PT ;  /* 0x0000001c0e00720c */ /* 0x000fe20003f64070 */
[----:B------:R-:W-:-:S04]  /*2b70*/  IMAD.MOV R4, RZ, RZ, -R4 ;  /* 0x000000ffff047224 */ /* 0x000fc800078e0a04 */
[----:B------:R-:W-:Y:S02]  /*2b80*/  IMAD R2, R14, R4, R2 ;  /* 0x000000040e027224 */ /* 0x000fe400078e0202 */
[----:B------:R-:W-:-:S06]  /*2b90*/  IMAD.HI.U32 R4, R0, R5, RZ ;  /* 0x0000000500047227 */ /* 0x000fcc00078e00ff */
[----:B------:R-:W-:Y:S01]  /*2ba0*/  @!P3 IMAD.IADD R28, R28, 0x1, -R14 ;  /* 0x000000011c1cb824 */ /* 0x000fe200078e0a0e */
[----:B------:R-:W-:Y:S01]  /*2bb0*/  ISETP.GT.U32.AND P3, PT, R14, R2, PT ;  /* 0x000000020e00720c */ /* 0x000fe20003f64070 */
[----:B------:R-:W-:Y:S01]  /*2bc0*/  IMAD.MOV R4, RZ, RZ, -R4 ;  /* 0x000000ffff047224 */ /* 0x000fe200078e0a04 */
[----:B------:R-:W-:-:S03]  /*2bd0*/  ISETP.GE.AND P1, PT, R52, RZ, PT ;  /* 0x000000ff3400720c */ /* 0x000fc60003f26270 */
[C---:B------:R-:W-:Y:S02]  /*2be0*/  IMAD R33, R14.reuse, R4, R5 ;  /* 0x000000040e217224 */ /* 0x040fe400078e0205 */
[----:B------:R-:W-:Y:S01]  /*2bf0*/  @!P2 IMAD.MOV R27, RZ, RZ, -R27 ;  /* 0x000000ffff1ba224 */ /* 0x000fe200078e0a1b */
[----:B------:R-:W-:Y:S01]  /*2c00*/  ISETP.GE.AND P2, PT, R55, RZ, PT ;  /* 0x000000ff3700720c */ /* 0x000fe20003f46270 */
[----:B------:R-:W-:Y:S01]  /*2c10*/  @!P0 IMAD.MOV R29, RZ, RZ, -R29 ;  /* 0x000000ffff1d8224 */ /* 0x000fe200078e0a1d */
[----:B------:R-:W-:Y:S01]  /*2c20*/  ISETP.GT.U32.AND P0, PT, R14, R33, PT ;  /* 0x000000210e00720c */ /* 0x000fe20003f04070 */
[----:B------:R-:W4:Y:S02]  /*2c30*/  LDL.LU R55, [R1+0xb8] ;  /* 0x0000b80001377983 */ /* 0x000f240000300800 */
[----:B------:R-:W-:Y:S01]  /*2c40*/  @!P3 IMAD.IADD R2, R2, 0x1, -R14 ;  /* 0x000000010202b824 */ /* 0x000fe200078e0a0e */
[C---:B------:R-:W-:Y:S01]  /*2c50*/  ISETP.GT.U32.AND P3, PT, R14.reuse, R31, PT ;  /* 0x0000001f0e00720c */ /* 0x040fe20003f64070 */
[----:B------:R-:W-:Y:S01]  /*2c60*/  @!P1 IMAD.MOV R28, RZ, RZ, -R28 ;  /* 0x000000ffff1c9224 */ /* 0x000fe200078e0a1c */
[----:B------:R-:W4:Y:S02]  /*2c70*/  LDL.LU R52, [R1+0xbc] ;  /* 0x0000bc0001347983 */ /* 0x000f240000300800 */
[----:B------:R-:W-:-:S05]  /*2c80*/  ISETP.GT.U32.AND P1, PT, R14, R2, PT ;  /* 0x000000020e00720c */ /* 0x000fca0003f24070 */
[----:B------:R-:W-:-:S04]  /*2c90*/  @!P0 IMAD.IADD R33, R33, 0x1, -R14 ;  /* 0x0000000121218824 */ /* 0x000fc800078e0a0e */
[----:B------:R-:W-:-:S05]  /*2ca0*/  @!P3 IMAD.IADD R31, R31, 0x1, -R14 ;  /* 0x000000011f1fb824 */ /* 0x000fca00078e0a0e */
[----:B------:R-:W-:Y:S01]  /*2cb0*/  @!P4 IADD3 R31, PT, PT, -R31, RZ, RZ ;  /* 0x000000ff1f1fc210 */ /* 0x000fe20007ffe1ff */
[----:B------:R-:W-:Y:S01]  /*2cc0*/  @!P1 IMAD.IADD R2, R2, 0x1, -R14 ;  /* 0x0000000102029824 */ /* 0x000fe200078e0a0e */
[----:B------:R-:W-:Y:S01]  /*2cd0*/  ISETP.GT.U32.AND P4, PT, R14, R33, PT ;  /* 0x000000210e00720c */ /* 0x000fe20003f84070 */
[----:B------:R-:W-:Y:S02]  /*2ce0*/  @!P2 IMAD.MOV R30, RZ, RZ, -R30 ;  /* 0x000000ffff1ea224 */ /* 0x000fe400078e0a1e */
[----:B------:R-:W-:-:S04]  /*2cf0*/  IMAD.MOV.U32 R32, RZ, RZ, R2 ;  /* 0x000000ffff207224 */ /* 0x000fc800078e0002 */
[----:B------:R-:W-:-:S06]  /*2d00*/  @!P5 IMAD.MOV R32, RZ, RZ, -R32 ;  /* 0x000000ffff20d224 */ /* 0x000fcc00078e0a20 */
[----:B------:R-:W-:Y:S01]  /*2d10*/  @!P4 IMAD.IADD R33, R33, 0x1, -R14 ;  /* 0x000000012121c824 */ /* 0x000fe200078e0a0e */
[----:B--2---:R-:W-:Y:S02]  /*2d20*/  IABS R34, R53 ;  /* 0x0000003500227213 */ /* 0x004fe40000000000 */
[----:B---3--:R-:W-:-:S03]  /*2d30*/  IABS R35, R54 ;  /* 0x0000003600237213 */ /* 0x008fc60000000000 */
[----:B------:R-:W-:-:S04]  /*2d40*/  IMAD.HI.U32 R4, R0, R34, RZ ;  /* 0x0000002200047227 */ /* 0x000fc800078e00ff */
[----:B------:R-:W-:Y:S01]  /*2d50*/  IMAD.HI.U32 R5, R0, R35, RZ ;  /* 0x0000002300057227 */ /* 0x000fe200078e00ff */
[----:B----4-:R-:W-:-:S03]  /*2d60*/  ISETP.GE.AND P1, PT, R56, RZ, PT ;  /* 0x000000ff3800720c */ /* 0x010fc60003f26270 */
[----:B------:R-:W-:Y:S01]  /*2d70*/  IMAD.MOV R4, RZ, RZ, -R4 ;  /* 0x000000ffff047224 */ /* 0x000fe200078e0a04 */
[----:B------:R-:W-:Y:S01]  /*2d80*/  IABS R36, R56 ;  /* 0x0000003800247213 */ /* 0x000fe20000000000 */
[----:B------:R-:W-:Y:S01]  /*2d90*/  IMAD.MOV R5, RZ, RZ, -R5 ;  /* 0x000000ffff057224 */ /* 0x000fe200078e0a05 */
[----:B------:R-:W-:Y:S01]  /*2da0*/  ISETP.GE.AND P2, PT, R53, RZ, PT ;  /* 0x000000ff3500720c */ /* 0x000fe20003f46270 */
[C---:B------:R-:W-:Y:S01]  /*2db0*/  IMAD R34, R14.reuse, R4, R34 ;  /* 0x000000040e227224 */ /* 0x040fe200078e0222 */
[----:B------:R-:W2:Y:S01]  /*2dc0*/  LDL.LU R56, [R1+0xc0] ;  /* 0x0000c00001387983 */ /* 0x000ea20000300800 */
[----:B------:R-:W-:-:S03]  /*2dd0*/  IMAD R35, R14, R5, R35 ;  /* 0x000000050e237224 */ /* 0x000fc600078e0223 */
[----:B------:R-:W3:Y:S01]  /*2de0*/  LDL.LU R53, [R1+0xc4] ;  /* 0x0000c40001357983 */ /* 0x000ee20000300800 */
[C---:B------:R-:W-:Y:S02]  /*2df0*/  ISETP.GT.U32.AND P5, PT, R14.reuse, R34, PT ;  /* 0x000000220e00720c */ /* 0x040fe40003fa4070 */
[----:B------:R-:W-:Y:S02]  /*2e00*/  ISETP.GT.U32.AND P4, PT, R14, R35, PT ;  /* 0x000000230e00720c */ /* 0x000fe40003f84070 */
[----:B------:R-:W-:Y:S02]  /*2e10*/  ISETP.GE.AND P3, PT, R54, RZ, PT ;  /* 0x000000ff3600720c */ /* 0x000fe40003f66270 */
[----:B------:R-:W4:Y:S01]  /*2e20*/  LDL.LU R54, [R1+0xc8] ;  /* 0x0000c80001367983 */ /* 0x000f220000300800 */
[----:B------:R-:W-:-:S06]  /*2e30*/  IABS R37, R57 ;  /* 0x0000003900257213 */ /* 0x000fcc0000000000 */
[--C-:B------:R-:W-:Y:S02]  /*2e40*/  @!P5 IMAD.IADD R34, R34, 0x1, -R14.reuse ;  /* 0x000000012222d824 */ /* 0x100fe400078e0a0e */
[----:B------:R-:W-:Y:S02]  /*2e50*/  @!P4 IMAD.IADD R35, R35, 0x1, -R14 ;  /* 0x000000012323c824 */ /* 0x000fe400078e0a0e */
[----:B------:R-:W-:Y:S01]  /*2e60*/  IMAD.HI.U32 R2, R0, R37, RZ ;  /* 0x0000002500027227 */ /* 0x000fe200078e00ff */
[----:B------:R-:W-:-:S03]  /*2e70*/  ISETP.GT.U32.AND P4, PT, R14, R34, PT ;  /* 0x000000220e00720c */ /* 0x000fc60003f84070 */
[----:B------:R-:W-:-:S04]  /*2e80*/  IMAD.MOV R2, RZ, RZ, -R2 ;  /* 0x000000ffff027224 */ /* 0x000fc800078e0a02 */
[----:B------:R-:W-:-:S06]  /*2e90*/  IMAD R37, R14, R2, R37 ;  /* 0x000000020e257224 */ /* 0x000fcc00078e0225 */
[----:B------:R-:W-:Y:S01]  /*2ea0*/  @!P4 IMAD.IADD R34, R34, 0x1, -R14 ;  /* 0x000000012222c824 */ /* 0x000fe200078e0a0e */
[----:B------:R-:W-:Y:S02]  /*2eb0*/  ISETP.GT.U32.AND P4, PT, R14, R37, PT ;  /* 0x000000250e00720c */ /* 0x000fe40003f84070 */
[----:B------:R-:W-:Y:S02]  /*2ec0*/  ISETP.GE.AND P0, PT, R57, RZ, PT ;  /* 0x000000ff3900720c */ /* 0x000fe40003f06270 */
[----:B------:R-:W4:Y:S01]  /*2ed0*/  LDL.LU R57, [R1+0xcc] ;  /* 0x0000cc0001397983 */ /* 0x000f220000300800 */
[----:B------:R-:W-:-:S08]  /*2ee0*/  IABS R38, R58 ;  /* 0x0000003a00267213 */ /* 0x000fd00000000000 */
[----:B------:R-:W-:Y:S01]  /*2ef0*/  @!P4 IMAD.IADD R37, R37, 0x1, -R14 ;  /* 0x000000012525c824 */ /* 0x000fe200078e0a0e */
[----:B------:R-:W-:Y:S02]  /*2f00*/  ISETP.GE.AND P4, PT, R58, RZ, PT ;  /* 0x000000ff3a00720c */ /* 0x000fe40003f86270 */
[----:B------:R-:W4:Y:S01]  /*2f10*/  LDL.LU R58, [R1+0xd0] ;  /* 0x0000d000013a7983 */ /* 0x000f220000300800 */
[----:B------:R-:W-:-:S04]  /*2f20*/  IMAD.HI.U32 R4, R0, R36, RZ ;  /* 0x0000002400047227 */ /* 0x000fc800078e00ff */
[----:B------:R-:W-:-:S04]  /*2f30*/  IMAD.MOV R4, RZ, RZ, -R4 ;  /* 0x000000ffff047224 */ /* 0x000fc800078e0a04 */
[----:B------:R-:W-:-:S05]  /*2f40*/  IMAD R36, R14, R4, R36 ;  /* 0x000000040e247224 */ /* 0x000fca00078e0224 */
[C---:B------:R-:W-:Y:S02]  /*2f50*/  ISETP.GT.U32.AND P5, PT, R14.reuse, R36, PT ;  /* 0x000000240e00720c */ /* 0x040fe40003fa4070 */
[----:B------:R-:W-:Y:S01]  /*2f60*/  IABS R39, R51 ;  /* 0x0000003300277213 */ /* 0x000fe20000000000 */
[----:B------:R-:W-:Y:S01]  /*2f70*/  @!P6 IMAD.MOV R33, RZ, RZ, -R33 ;  /* 0x000000ffff21e224 */ /* 0x000fe200078e0a21 */
[----:B------:R-:W-:-:S03]  /*2f80*/  ISETP.GT.U32.AND P6, PT, R14, R35, PT ;  /* 0x000000230e00720c */ /* 0x000fc60003fc4070 */
[----:B------:R-:W-:-:S04]  /*2f90*/  IMAD.HI.U32 R4, R0, R39, RZ ;  /* 0x0000002700047227 */ /* 0x000fc800078e00ff */
[----:B------:R-:W-:Y:S02]  /*2fa0*/  IMAD.MOV R4, RZ, RZ, -R4 ;  /* 0x000000ffff047224 */ /* 0x000fe400078e0a04 */
[----:B------:R-:W-:Y:S02]  /*2fb0*/  @!P5 IMAD.IADD R36, R36, 0x1, -R14 ;  /* 0x000000012424d824 */ /* 0x000fe400078e0a0e */
[----:B------:R-:W-:-:S03]  /*2fc0*/  IMAD.HI.U32 R5, R0, R38, RZ ;  /* 0x0000002600057227 */ /* 0x000fc600078e00ff */
[C---:B------:R-:W-:Y:S01]  /*2fd0*/  ISETP.GT.U32.AND P5, PT, R14.reuse, R36, PT ;  /* 0x000000240e00720c */ /* 0x040fe20003fa4070 */
[----:B------:R-:W-:Y:S01]  /*2fe0*/  IMAD R39, R14, R4, R39 ;  /* 0x000000040e277224 */ /* 0x000fe200078e0227 */
[----:B------:R-:W-:Y:S01]  /*2ff0*/  IABS R40, R55 ;  /* 0x0000003700287213 */ /* 0x000fe20000000000 */
[----:B------:R-:W-:-:S04]  /*3000*/  IMAD.MOV R5, RZ, RZ, -R5 ;  /* 0x000000ffff057224 */ /* 0x000fc800078e0a05 */
[----:B------:R-:W-:-:S04]  /*3010*/  IMAD.HI.U32 R2, R0, R40, RZ ;  /* 0x0000002800027227 */ /* 0x000fc800078e00ff */
[----:B------:R-:W-:Y:S01]  /*3020*/  @!P6 IMAD.IADD R35, R35, 0x1, -R14 ;  /* 0x000000012323e824 */ /* 0x000fe200078e0a0e */
[C---:B------:R-:W-:Y:S01]  /*3030*/  ISETP.GT.U32.AND P6, PT, R14.reuse, R39, PT ;  /* 0x000000270e00720c */ /* 0x040fe20003fc4070 */
[----:B------:R-:W-:Y:S02]  /*3040*/  IMAD.MOV R2, RZ, RZ, -R2 ;  /* 0x000000ffff027224 */ /* 0x000fe400078e0a02 */
[C---:B------:R-:W-:Y:S02]  /*3050*/  IMAD R38, R14.reuse, R5, R38 ;  /* 0x000000050e267224 */ /* 0x040fe400078e0226 */
[C---:B------:R-:W-:Y:S02]  /*3060*/  IMAD R40, R14.reuse, R2, R40 ;  /* 0x000000020e287224 */ /* 0x040fe400078e0228 */
[----:B------:R-:W-:Y:S01]  /*3070*/  @!P2 IMAD.MOV R34, RZ, RZ, -R34 ;  /* 0x000000ffff22a224 */ /* 0x000fe200078e0a22 */
[----:B------:R-:W-:Y:S01]  /*3080*/  ISETP.GT.U32.AND P2, PT, R14, R38, PT ;  /* 0x000000260e00720c */ /* 0x000fe20003f44070 */
[----:B------:R-:W-:Y:S01]  /*3090*/  @!P5 IMAD.IADD R36, R36, 0x1, -R14 ;  /* 0x000000012424d824 */ /* 0x000fe200078e0a0e */
[----:B------:R-:W-:-:S03]  /*30a0*/  ISETP.GT.U32.AND P5, PT, R14, R40, PT ;  /* 0x000000280e00720c */ /* 0x000fc60003fa4070 */
[----:B------:R-:W-:Y:S01]  /*30b0*/  @!P6 IMAD.IADD R39, R39, 0x1, -R14 ;  /* 0x000000012727e824 */ /* 0x000fe200078e0a0e */
[----:B------:R-:W-:-:S04]  /*30c0*/  @!P3 IADD3 R35, PT, PT, -R35, RZ, RZ ;  /* 0x000000ff2323b210 */ /* 0x000fc80007ffe1ff */
[----:B------:R-:W-:-:S03]  /*30d0*/  ISETP.GT.U32.AND P3, PT, R14, R39, PT ;  /* 0x000000270e00720c */ /* 0x000fc60003f64070 */
[--C-:B------:R-:W-:Y:S01]  /*30e0*/  @!P2 IMAD.IADD R38, R38, 0x1, -R14.reuse ;  /* 0x000000012626a824 */ /* 0x100fe200078e0a0e */
[----:B------:R-:W-:Y:S01]  /*30f0*/  ISETP.GT.U32.AND P2, PT, R14, R37, PT ;  /* 0x000000250e00720c */ /* 0x000fe20003f44070 */
[----:B------:R-:W-:-:S03]  /*3100*/  @!P5 IMAD.IADD R40, R40, 0x1, -R14 ;  /* 0x000000012828d824 */ /* 0x000fc600078e0a0e */
[C---:B------:R-:W-:Y:S02]  /*3110*/  ISETP.GT.U32.AND P6, PT, R14.reuse, R38, PT ;  /* 0x000000260e00720c */ /* 0x040fe40003fc4070 */
[----:B------:R-:W-:-:S03]  /*3120*/  ISETP.GT.U32.AND P5, PT, R14, R40, PT ;  /* 0x000000280e00720c */ /* 0x000fc60003fa4070 */
[----:B------:R-:W-:-:S04]  /*3130*/  @!P3 IMAD.IADD R39, R39, 0x1, -R14 ;  /* 0x000000012727b824 */ /* 0x000fc800078e0a0e */
[----:B------:R-:W-:-:S04]  /*3140*/  @!P2 IMAD.IADD R37, R37, 0x1, -R14 ;  /* 0x000000012525a824 */ /* 0x000fc800078e0a0e */
[--C-:B------:R-:W-:Y:S01]  /*3150*/  @!P6 IMAD.IADD R38, R38, 0x1, -R14.reuse ;  /* 0x000000012626e824 */ /* 0x100fe200078e0a0e */
[----:B------:R-:W-:Y:S01]  /*3160*/  ISETP.GE.AND P6, PT, R51, RZ, PT ;  /* 0x000000ff3300720c */ /* 0x000fe20003fc6270 */
[----:B------:R-:W-:Y:S01]  /*3170*/  @!P5 IMAD.IADD R40, R40, 0x1, -R14 ;  /* 0x000000012828d824 */ /* 0x000fe200078e0a0e */
[----:B------:R-:W-:Y:S02]  /*3180*/  ISETP.GE.AND P5, PT, R55, RZ, PT ;  /* 0x000000ff3700720c */ /* 0x000fe40003fa6270 */
[----:B------:R-:W4:Y:S01]  /*3190*/  LDL.LU R55, [R1+0xd4] ;  /* 0x0000d40001377983 */ /* 0x000f220000300800 */
[----:B------:R-:W-:-:S08]  /*31a0*/  @!P4 IMAD.MOV R38, RZ, RZ, -R38 ;  /* 0x000000ffff26c224 */ /* 0x000fd000078e0a26 */
[----:B------:R-:W-:Y:S01]  /*31b0*/  @!P6 IMAD.MOV R39, RZ, RZ, -R39 ;  /* 0x000000ffff27e224 */ /* 0x000fe200078e0a27 */
[----:B---3--:R-:W-:Y:S02]  /*31c0*/  IABS R43, R53 ;  /* 0x00000035002b7213 */ /* 0x008fe40000000000 */
[----:B--2---:R-:W-:-:S03]  /*31d0*/  IABS R42, R56 ;  /* 0x00000038002a7213 */ /* 0x004fc60000000000 */
[----:B------:R-:W-:-:S04]  /*31e0*/  IMAD.HI.U32 R2, R0, R43, RZ ;  /* 0x0000002b00027227 */ /* 0x000fc800078e00ff */
[----:B------:R-:W-:Y:S02]  /*31f0*/  IMAD.MOV R2, RZ, RZ, -R2 ;  /* 0x000000ffff027224 */ /* 0x000fe400078e0a02 */
[----:B------:R-:W-:-:S04]  /*3200*/  IMAD.HI.U32 R4, R0, R42, RZ ;  /* 0x0000002a00047227 */ /* 0x000fc800078e00ff */
[C---:B------:R-:W-:Y:S02]  /*3210*/  IMAD R43, R14.reuse, R2, R43 ;  /* 0x000000020e2b7224 */ /* 0x040fe400078e022b */
[----:B------:R-:W-:Y:S01]  /*3220*/  IMAD.MOV R4, RZ, RZ, -R4 ;  /* 0x000000ffff047224 */ /* 0x000fe200078e0a04 */
[----:B----4-:R-:W-:Y:S02]  /*3230*/  IABS R44, R54 ;  /* 0x00000036002c7213 */ /* 0x010fe40000000000 */
[C---:B------:R-:W-:Y:S01]  /*3240*/  ISETP.GT.U32.AND P3, PT, R14.reuse, R43, PT ;  /* 0x0000002b0e00720c */ /* 0x040fe20003f64070 */
[----:B------:R-:W-:Y:S02]  /*3250*/  IMAD R42, R14, R4, R42 ;  /* 0x000000040e2a7224 */ /* 0x000fe400078e022a */
[----:B------:R-:W-:-:S03]  /*3260*/  IMAD.HI.U32 R2, R0, R44, RZ ;  /* 0x0000002c00027227 */ /* 0x000fc600078e00ff */
[----:B------:R-:W-:Y:S01]  /*3270*/  ISETP.GT.U32.AND P2, PT, R14, R42, PT ;  /* 0x0000002a0e00720c */ /* 0x000fe20003f44070 */
[----:B------:R-:W-:-:S04]  /*3280*/  IMAD.MOV R4, RZ, RZ, -R2 ;  /* 0x000000ffff047224 */ /* 0x000fc800078e0a02 */
[----:B------:R-:W-:Y:S02]  /*3290*/  IMAD R44, R14, R4, R44 ;  /* 0x000000040e2c7224 */ /* 0x000fe400078e022c */
[----:B------:R-:W-:-:S03]  /*32a0*/  @!P3 IMAD.IADD R43, R43, 0x1, -R14 ;  /* 0x000000012b2bb824 */ /* 0x000fc600078e0a0e */
[C---:B------:R-:W-:Y:S02]  /*32b0*/  ISETP.GT.U32.AND P6, PT, R14.reuse, R44, PT ;  /* 0x0000002c0e00720c */ /* 0x040fe40003fc4070 */
[----:B------:R-:W-:Y:S01]  /*32c0*/  ISETP.GT.U32.AND P4, PT, R14, R43, PT ;  /* 0x0000002b0e00720c */ /* 0x000fe20003f84070 */
[----:B------:R-:W-:Y:S01]  /*32d0*/  @!P2 IMAD.IADD R42, R42, 0x1, -R14 ;  /* 0x000000012a2aa824 */ /* 0x000fe200078e0a0e */
[----:B------:R-:W-:Y:S02]  /*32e0*/  ISETP.GE.AND P2, PT, R56, RZ, PT ;  /* 0x000000ff3800720c */ /* 0x000fe40003f46270 */
[----:B------:R-:W2:Y:S01]  /*32f0*/  LDL.LU R56, [R1+0xd8] ;  /* 0x0000d80001387983 */ /* 0x000ea20000300800 */
[----:B------:R-:W-:-:S06]  /*3300*/  IABS R45, R57 ;  /* 0x00000039002d7213 */ /* 0x000fcc0000000000 */
[--C-:B------:R-:W-:Y:S02]  /*3310*/  @!P6 IMAD.IADD R44, R44, 0x1, -R14.reuse ;  /* 0x000000012c2ce824 */ /* 0x100fe400078e0a0e */
[----:B------:R-:W-:Y:S01]  /*3320*/  @!P4 IMAD.IADD R43, R43, 0x1, -R14 ;  /* 0x000000012b2bc824 */ /* 0x000fe200078e0a0e */
[----:B------:R-:W-:Y:S02]  /*3330*/  ISETP.GE.AND P4, PT, R57, RZ, PT ;  /* 0x000000ff3900720c */ /* 0x000fe40003f86270 */
[----:B------:R-:W-:Y:S01]  /*3340*/  IABS R4, R58 ;  /* 0x0000003a00047213 */ /* 0x000fe20000000000 */
[----:B------:R-:W3:Y:S01]  /*3350*/  LDL.LU R57, [R1+0xdc] ;  /* 0x0000dc0001397983 */ /* 0x000ee20000300800 */
[----:B------:R-:W-:-:S03]  /*3360*/  ISETP.GE.AND P6, PT, R58, RZ, PT ;  /* 0x000000ff3a00720c */ /* 0x000fc60003fc6270 */
[----:B------:R-:W4:Y:S04]  /*3370*/  LDL.LU R58, [R1+0xe0] ;  /* 0x0000e000013a7983 */ /* 0x000f280000300800 */
[----:B0-----:R-:W3:Y:S04]  /*3380*/  LDL.LU R11, [R1+0xe4] ;  /* 0x0000e400010b7983 */ /* 0x001ee80000300800 */
[----:B-1----:R-:W3:Y:S04]  /*3390*/  LDL.LU R15, [R1+0xe8] ;  /* 0x0000e800010f7983 */ /* 0x002ee80000300800 */
        /* <DEDUP_REMOVED lines=10> */
[----:B------:R-:W3:Y:S01]  /*3440*/  LDL R9, [R1+0x4e4] ;  /* 0x0004e40001097983 */ /* 0x000ee20000100800 */
[----:B------:R-:W-:-:S05]  /*3450*/  IABS R41, R52 ;  /* 0x0000003400297213 */ /* 0x000fca0000000000 */
[----:B------:R-:W-:-:S04]  /*3460*/  IMAD.HI.U32 R5, R0, R41, RZ ;  /* 0x0000002900057227 */ /* 0x000fc800078e00ff */
[----:B------:R-:W-:-:S04]  /*3470*/  IMAD.MOV R5, RZ, RZ, -R5 ;  /* 0x000000ffff057224 */ /* 0x000fc800078e0a05 */
[----:B------:R-:W-:Y:S02]  /*3480*/  IMAD R41, R14, R5, R41 ;  /* 0x000000050e297224 */ /* 0x000fe400078e0229 */
[----:B------:R-:W-:-:S03]  /*3490*/  @!P1 IMAD.MOV R36, RZ, RZ, -R36 ;  /* 0x000000ffff249224 */ /* 0x000fc600078e0a24 */
[----:B------:R-:W-:Y:S01]  /*34a0*/  ISETP.GT.U32.AND P1, PT, R14, R41, PT ;  /* 0x000000290e00720c */ /* 0x000fe20003f24070 */
[----:B------:R-:W-:Y:S02]  /*34b0*/  @!P0 IMAD.MOV R37, RZ, RZ, -R37 ;  /* 0x000000ffff258224 */ /* 0x000fe400078e0a25 */
[----:B------:R-:W-:-:S10]  /*34c0*/  IMAD.HI.U32 R2, R0, R45, RZ ;  /* 0x0000002d00027227 */ /* 0x000fd400078e00ff */
[----:B------:R-:W-:-:S05]  /*34d0*/  @!P1 IMAD.IADD R41, R41, 0x1, -R14 ;  /* 0x0000000129299824 */ /* 0x000fca00078e0a0e */
[C---:B------:R-:W-:Y:S01]  /*34e0*/  ISETP.GT.U32.AND P0, PT, R14.reuse, R41, PT ;  /* 0x000000290e00720c */ /* 0x040fe20003f04070 */
[----:B------:R-:W-:Y:S02]  /*34f0*/  IMAD.MOV R2, RZ, RZ, -R2 ;  /* 0x000000ffff027224 */ /* 0x000fe400078e0a02 */
[----:B------:R-:W-:Y:S01]  /*3500*/  @!P5 IMAD.MOV R40, RZ, RZ, -R40 ;  /* 0x000000ffff28d224 */ /* 0x000fe200078e0a28 */
[----:B------:R-:W-:Y:S01]  /*3510*/  ISETP.GE.AND P5, PT, R53, RZ, PT ;  /* 0x000000ff3500720c */ /* 0x000fe20003fa6270 */
[----:B------:R-:W-:Y:S02]  /*3520*/  IMAD R45, R14, R2, R45 ;  /* 0x000000020e2d7224 */ /* 0x000fe400078e022d */
[----:B------:R-:W-:Y:S01]  /*3530*/  IMAD.HI.U32 R2, R0, R4, RZ ;  /* 0x0000000400027227 */ /* 0x000fe200078e00ff */
[----:B------:R-:W-:-:S03]  /*3540*/  ISETP.GE.AND P1, PT, R52, RZ, PT ;  /* 0x000000ff3400720c */ /* 0x000fc60003f26270 */
[----:B------:R-:W-:Y:S02]  /*3550*/  IMAD.MOV R2, RZ, RZ, -R2 ;  /* 0x000000ffff027224 */ /* 0x000fe400078e0a02 */
[----:B------:R-:W-:Y:S01]  /*3560*/  @!P0 IMAD.IADD R41, R41, 0x1, -R14 ;  /* 0x0000000129298824 */ /* 0x000fe200078e0a0e */
[C---:B------:R-:W-:Y:S01]  /*3570*/  ISETP.GT.U32.AND P0, PT, R14.reuse, R45, PT ;  /* 0x0000002d0e00720c */ /* 0x040fe20003f04070 */
[----:B------:R-:W-:Y:S02]  /*3580*/  IMAD R46, R14, R2, R4 ;  /* 0x000000020e2e7224 */ /* 0x000fe400078e0204 */
[----:B------:R-:W-:-:S03]  /*3590*/  @!P5 IADD3 R43, PT, PT, -R43, RZ, RZ ;  /* 0x000000ff2b2bd210 */ /* 0x000fc60007ffe1ff */
[----:B------:R-:W-:Y:S02]  /*35a0*/  ISETP.GT.U32.AND P5, PT, R14, R46, PT ;  /* 0x0000002e0e00720c */ /* 0x000fe40003fa4070 */
[----:B------:R-:W-:Y:S01]  /*35b0*/  IABS R47, R55 ;  /* 0x00000037002f7213 */ /* 0x000fe20000000000 */
[----:B------:R-:W-:-:S04]  /*35c0*/  @!P1 IMAD.MOV R41, RZ, RZ, -R41 ;  /* 0x000000ffff299224 */ /* 0x000fc800078e0a29 */
[----:B------:R-:W-:Y:S02]  /*35d0*/  @!P0 IMAD.IADD R45, R45, 0x1, -R14 ;  /* 0x000000012d2d8824 */ /* 0x000fe400078e0a0e */
[----:B------:R-:W-:-:S03]  /*35e0*/  IMAD.HI.U32 R2, R0, R47, RZ ;  /* 0x0000002f00027227 */ /* 0x000fc600078e00ff */
[----:B------:R-:W-:Y:S01]  /*35f0*/  ISETP.GT.U32.AND P1, PT, R14, R45, PT ;  /* 0x0000002d0e00720c */ /* 0x000fe20003f24070 */
[----:B------:R-:W-:Y:S02]  /*3600*/  IMAD.MOV R2, RZ, RZ, -R2 ;  /* 0x000000ffff027224 */ /* 0x000fe400078e0a02 */
[----:B------:R-:W-:Y:S02]  /*3610*/  @!P5 IMAD.IADD R46, R46, 0x1, -R14 ;  /* 0x000000012e2ed824 */ /* 0x000fe400078e0a0e */
[----:B------:R-:W-:-:S03]  /*3620*/  IMAD R47, R14, R2, R47 ;  /* 0x000000020e2f7224 */ /* 0x000fc600078e022f */
[----:B------:R-:W-:-:S05]  /*3630*/  ISETP.GT.U32.AND P5, PT, R14, R46, PT ;  /* 0x0000002e0e00720c */ /* 0x000fca0003fa4070 */
[----:B------:R-:W-:Y:S01]  /*3640*/  @!P1 IMAD.IADD R45, R45, 0x1, -R14 ;  /* 0x000000012d2d9824 */ /* 0x000fe200078e0a0e */
[----:B------:R-:W-:-:S07]  /*3650*/  ISETP.GT.U32.AND P1, PT, R14, R47, PT ;  /* 0x0000002f0e00720c */ /* 0x000fce0003f24070 */
[----:B------:R-:W-:-:S06]  /*3660*/  @!P5 IMAD.IADD R46, R46, 0x1, -R14 ;  /* 0x000000012e2ed824 */ /* 0x000fcc00078e0a0e */
[----:B------:R-:W-:-:S05]  /*3670*/  @!P1 IMAD.IADD R47, R47, 0x1, -R14 ;  /* 0x000000012f2f9824 */ /* 0x000fca00078e0a0e */
[C---:B------:R-:W-:Y:S02]  /*3680*/  ISETP.GT.U32.AND P1, PT, R14.reuse, R47, PT ;  /* 0x0000002f0e00720c */ /* 0x040fe40003f24070 */
[----:B------:R-:W-:-:S11]  /*3690*/  ISETP.GT.U32.AND P3, PT, R14, R42, PT ;  /* 0x0000002a0e00720c */ /* 0x000fd60003f64070 */
[--C-:B------:R-:W-:Y:S01]  /*36a0*/  @!P1 IMAD.IADD R47, R47, 0x1, -R14.reuse ;  /* 0x000000012f2f9824 */ /* 0x100fe200078e0a0e */
[----:B------:R-:W-:Y:S01]  /*36b0*/  ISETP.GT.U32.AND P0, PT, R14, R44, PT ;  /* 0x0000002c0e00720c */ /* 0x000fe20003f04070 */
[----:B------:R-:W-:Y:S01]  /*36c0*/  @!P3 IMAD.IADD R42, R42, 0x1, -R14 ;  /* 0x000000012a2ab824 */ /* 0x000fe200078e0a0e */
[----:B------:R-:W-:Y:S01]  /*36d0*/  ISETP.GE.AND P3, PT, R54, RZ, PT ;  /* 0x000000ff3600720c */ /* 0x000fe20003f66270 */
[----:B------:R-:W-:Y:S02]  /*36e0*/  @!P6 IMAD.MOV R46, RZ, RZ, -R46 ;  /* 0x000000ffff2ee224 */ /* 0x000fe400078e0a2e */
[----:B------:R-:W-:Y:S01]  /*36f0*/  @!P2 IMAD.MOV R42, RZ, RZ, -R42 ;  /* 0x000000ffff2aa224 */ /* 0x000fe200078e0a2a */
[----:B------:R-:W-:-:S07]  /*3700*/  ISETP.GE.AND P2, PT, R55, RZ, PT ;  /* 0x000000ff3700720c */ /* 0x000fce0003f46270 */
[----:B------:R-:W-:-:S04]  /*3710*/  @!P0 IMAD.IADD R44, R44, 0x1, -R14 ;  /* 0x000000012c2c8824 */ /* 0x000fc800078e0a0e */
[----:B------:R-:W-:Y:S02]  /*3720*/  @!P3 IMAD.MOV R44, RZ, RZ, -R44 ;  /* 0x000000ffff2cb224 */ /* 0x000fe400078e0a2c */
[----:B------:R-:W-:Y:S02]  /*3730*/  @!P4 IMAD.MOV R45, RZ, RZ, -R45 ;  /* 0x000000ffff2dc224 */ /* 0x000fe400078e0a2d */
[----:B------:R-:W-:Y:S01]  /*3740*/  @!P2 IMAD.MOV R47, RZ, RZ, -R47 ;  /* 0x000000ffff2fa224 */ /* 0x000fe200078e0a2f */
[----:B--2---:R-:W-:-:S05]  /*3750*/  IABS R48, R56 ;  /* 0x0000003800307213 */ /* 0x004fca0000000000 */
[----:B------:R-:W-:-:S04]  /*3760*/  IMAD.HI.U32 R4, R0, R48, RZ ;  /* 0x0000003000047227 */ /* 0x000fc800078e00ff */
[----:B------:R-:W-:-:S04]  /*3770*/  IMAD.MOV R4, RZ, RZ, -R4 ;  /* 0x000000ffff047224 */ /* 0x000fc800078e0a04 */
[----:B------:R-:W-:Y:S01]  /*3780*/  IMAD R48, R14, R4, R48 ;  /* 0x000000040e307224 */ /* 0x000fe200078e0230 */
[----:B----4-:R-:W-:-:S04]  /*3790*/  IABS R50, R58 ;  /* 0x0000003a00327213 */ /* 0x010fc80000000000 */
[----:B------:R-:W-:Y:S01]  /*37a0*/  ISETP.GT.U32.AND P5, PT, R14, R48, PT ;  /* 0x000000300e00720c */ /* 0x000fe20003fa4070 */
[----:B------:R-:W-:Y:S01]  /*37b0*/  IMAD.HI.U32 R2, R0, R50, RZ ;  /* 0x0000003200027227 */ /* 0x000fe200078e00ff */
[----:B---3--:R-:W-:-:S03]  /*37c0*/  IABS R49, R57 ;  /* 0x0000003900317213 */ /* 0x008fc60000000000 */
[----:B------:R-:W-:Y:S02]  /*37d0*/  IMAD.MOV R2, RZ, RZ, -R2 ;  /* 0x000000ffff027224 */ /* 0x000fe400078e0a02 */
[----:B------:R-:W-:-:S04]  /*37e0*/  IMAD.HI.U32 R4, R0, R49, RZ ;  /* 0x0000003100047227 */ /* 0x000fc800078e00ff */
[----:B------:R-:W-:Y:S02]  /*37f0*/  IMAD R50, R14, R2, R50 ;  /* 0x000000020e327224 */ /* 0x000fe400078e0232 */
[----:B------:R-:W-:Y:S02]  /*3800*/  IMAD.MOV R4, RZ, RZ, -R4 ;  /* 0x000000ffff047224 */ /* 0x000fe400078e0a04 */
[----:B------:R-:W-:Y:S01]  /*3810*/  @!P5 IMAD.IADD R48, R48, 0x1, -R14 ;  /* 0x000000013030d824 */ /* 0x000fe200078e0a0e */
[C---:B------:R-:W-:Y:S01]  /*3820*/  ISETP.GT.U32.AND P5, PT, R14.reuse, R50, PT ;  /* 0x000000320e00720c */ /* 0x040fe20003fa4070 */
[----:B------:R-:W-:-:S05]  /*3830*/  IMAD R49, R14, R4, R49 ;  /* 0x000000040e317224 */ /* 0x000fca00078e0231 */
[----:B------:R-:W-:Y:S02]  /*3840*/  ISETP.GT.U32.AND P1, PT, R14, R49, PT ;  /* 0x000000310e00720c */ /* 0x000fe40003f24070 */
[----:B------:R-:W-:-:S05]  /*3850*/  IABS R53, R16 ;  /* 0x0000001000357213 */ /* 0x000fca0000000000 */
[----:B------:R-:W-:Y:S01]  /*3860*/  @!P5 IMAD.IADD R50, R50, 0x1, -R14 ;  /* 0x000000013232d824 */ /* 0x000fe200078e0a0e */
[----:B------:R-:W-:Y:S01]  /*3870*/  IABS R51, R11 ;  /* 0x0000000b00337213 */ /* 0x000fe20000000000 */
[----:B------:R-:W-:-:S03]  /*3880*/  IMAD.HI.U32 R2, R0, R53, RZ ;  /* 0x0000003500027227 */ /* 0x000fc600078e00ff */
[C---:B------:R-:W-:Y:S01]  /*3890*/  ISETP.GT.U32.AND P5, PT, R14.reuse, R50, PT ;  /* 0x000000320e00720c */ /* 0x040fe20003fa4070 */
[----:B------:R-:W-:Y:S01]  /*38a0*/  @!P1 IMAD.IADD R49, R49, 0x1, -R14 ;  /* 0x0000000131319824 */ /* 0x000fe200078e0a0e */
[----:B------:R-:W-:Y:S01]  /*38b0*/  ISETP.GT.U32.AND P1, PT, R14, R48, PT ;  /* 0x000000300e00720c */ /* 0x000fe20003f24070 */
[----:B------:R-:W-:Y:S01]  /*38c0*/  IMAD.HI.U32 R5, R0, R51, RZ ;  /* 0x0000003300057227 */ /* 0x000fe200078e00ff */
[----:B------:R-:W-:-:S03]  /*38d0*/  IABS R52, R15 ;  /* 0x0000000f00347213 */ /* 0x000fc60000000000 */
[----:B------:R-:W-:Y:S01]  /*38e0*/  IMAD.MOV R2, RZ, RZ, -R2 ;  /* 0x000000ffff027224 */ /* 0x000fe200078e0a02 */
[C---:B------:R-:W-:Y:S01]  /*38f0*/  ISETP.GT.U32.AND P6, PT, R14.reuse, R49, PT ;  /* 0x000000310e00720c */ /* 0x040fe20003fc4070 */
[----:B------:R-:W-:Y:S02]  /*3900*/  IMAD.MOV R5, RZ, RZ, -R5 ;  /* 0x000000ffff057224 */ /* 0x000fe400078e0a05 */
[----:B------:R-:W-:Y:S02]  /*3910*/  IMAD R53, R14, R2, R53 ;  /* 0x000000020e357224 */ /* 0x000fe400078e0235 */
[----:B------:R-:W-:Y:S01]  /*3920*/  IMAD.HI.U32 R4, R0, R52, RZ ;  /* 0x0000003400047227 */ /* 0x000fe200078e00ff */
[----:B------:R-:W-:Y:S02]  /*3930*/  @!P5 IADD3 R50, PT, PT, R50, -R14, RZ ;  /* 0x8000000e3232d210 */ /* 0x000fe40007ffe0ff */
[----:B------:R-:W-:Y:S01]  /*3940*/  IABS R54, R17 ;  /* 0x0000001100367213 */ /* 0x000fe20000000000 */
[C---:B------:R-:W-:Y:S01]  /*3950*/  IMAD R51, R14.reuse, R5, R51 ;  /* 0x000000050e337224 */ /* 0x040fe200078e0233 */
[----:B------:R-:W-:Y:S01]  /*3960*/  ISETP.GT.U32.AND P5, PT, R14, R53, PT ;  /* 0x000000350e00720c */ /* 0x000fe20003fa4070 */
[----:B------:R-:W-:-:S02]  /*3970*/  IMAD.MOV R4, RZ, RZ, -R4 ;  /* 0x000000ffff047224 */ /* 0x000fc400078e0a04 */
[----:B------:R-:W-:Y:S01]  /*3980*/  @!P1 IMAD.IADD R48, R48, 0x1, -R14 ;  /* 0x0000000130309824 */ /* 0x000fe200078e0a0e */
[C---:B------:R-:W-:Y:S01]  /*3990*/  ISETP.GT.U32.AND P1, PT, R14.reuse, R51, PT ;  /* 0x000000330e00720c */ /* 0x040fe20003f24070 */
[----:B------:R-:W-:Y:S01]  /*39a0*/  IMAD R52, R14, R4, R52 ;  /* 0x000000040e347224 */ /* 0x000fe200078e0234 */
[----:B------:R-:W-:Y:S01]  /*39b0*/  IABS R55, R10 ;  /* 0x0000000a00377213 */ /* 0x000fe20000000000 */
[----:B------:R-:W-:Y:S01]  /*39c0*/  IMAD.HI.U32 R2, R0, R54, RZ ;  /* 0x0000003600027227 */ /* 0x000fe200078e00ff */
[----:B------:R-:W-:-:S03]  /*39d0*/  ISETP.GE.AND P3, PT, R57, RZ, PT ;  /* 0x000000ff3900720c */ /* 0x000fc60003f66270 */
[----:B------:R-:W-:Y:S01]  /*39e0*/  @!P6 IMAD.IADD R49, R49, 0x1, -R14 ;  /* 0x000000013131e824 */ /* 0x000fe200078e0a0e */
[----:B------:R-:W-:Y:S01]  /*39f0*/  ISETP.GT.U32.AND P6, PT, R14, R52, PT ;  /* 0x000000340e00720c */ /* 0x000fe20003fc4070 */
[----:B------:R-:W-:Y:S01]  /*3a00*/  IMAD.MOV R2, RZ, RZ, -R2 ;  /* 0x000000ffff027224 */ /* 0x000fe200078e0a02 */
[----:B------:R-:W-:Y:S01]  /*3a10*/  IABS R57, R7 ;  /* 0x0000000700397213 */ /* 0x000fe20000000000 */
[----:B------:R-:W-:Y:S01]  /*3a20*/  IMAD.HI.U32 R4, R0, R55, RZ ;  /* 0x0000003700047227 */ /* 0x000fe200078e00ff */
[----:B------:R-:W-:Y:S02]  /*3a30*/  ISETP.GE.AND P0, PT, R56, RZ, PT ;  /* 0x000000ff3800720c */ /* 0x000fe40003f06270 */
[----:B------:R-:W-:Y:S01]  /*3a40*/  IABS R56, R8 ;  /* 0x0000000800387213 */ /* 0x000fe20000000000 */
[----:B------:R-:W-:Y:S02]  /*3a50*/  IMAD R54, R14, R2, R54 ;  /* 0x000000020e367224 */ /* 0x000fe400078e0236 */
[----:B------:R-:W-:-:S02]  /*3a60*/  @!P5 IMAD.IADD R53, R53, 0x1, -R14 ;  /* 0x000000013535d824 */ /* 0x000fc400078e0a0e */
[----:B------:R-:W-:Y:S02]  /*3a70*/  IMAD.MOV R2, RZ, RZ, -R4 ;  /* 0x000000ffff027224 */ /* 0x000fe400078e0a04 */
[----:B------:R-:W-:Y:S01]  /*3a80*/  IMAD.HI.U32 R4, R0, R57, RZ ;  /* 0x0000003900047227 */ /* 0x000fe200078e00ff */
[----:B------:R-:W-:Y:S02]  /*3a90*/  ISETP.GE.AND P4, PT, R58, RZ, PT ;  /* 0x000000ff3a00720c */ /* 0x000fe40003f86270 */
[C---:B------:R-:W-:Y:S01]  /*3aa0*/  ISETP.GT.U32.AND P2, PT, R14.reuse, R53, PT ;  /* 0x000000350e00720c */ /* 0x040fe20003f44070 */
[----:B------:R-:W-:Y:S01]  /*3ab0*/  @!P1 IMAD.IADD R51, R51, 0x1, -R14 ;  /* 0x0000000133339824 */ /* 0x000fe200078e0a0e */
[C---:B------:R-:W-:Y:S01]  /*3ac0*/  ISETP.GT.U32.AND P1, PT, R14.reuse, R54, PT ;  /* 0x000000360e00720c */ /* 0x040fe20003f24070 */
[----:B------:R-:W-:Y:S01]  /*3ad0*/  IMAD R55, R14, R2, R55 ;  /* 0x000000020e377224 */ /* 0x000fe200078e0237 */
[----:B------:R-:W-:Y:S01]  /*3ae0*/  IABS R58, R59 ;  /* 0x0000003b003a7213 */ /* 0x000fe20000000000 */
[----:B------:R-:W-:-:S04]  /*3af0*/  IMAD.HI.U32 R5, R0, R56, RZ ;  /* 0x0000003800057227 */ /* 0x000fc800078e00ff */
[----:B------:R-:W-:Y:S02]  /*3b00*/  IMAD.MOV R2, RZ, RZ, -R4 ;  /* 0x000000ffff027224 */ /* 0x000fe400078e0a04 */
[----:B------:R-:W-:Y:S01]  /*3b10*/  @!P6 IMAD.IADD R52, R52, 0x1, -R14 ;  /* 0x000000013434e824 */ /* 0x000fe200078e0a0e */
[C---:B------:R-:W-:Y:S01]  /*3b20*/  ISETP.GT.U32.AND P6, PT, R14.reuse, R51, PT ;  /* 0x000000330e00720c */ /* 0x040fe20003fc4070 */
[----:B------:R-:W-:Y:S02]  /*3b30*/  IMAD.MOV R5, RZ, RZ, -R5 ;  /* 0x000000ffff057224 */ /* 0x000fe400078e0a05 */
[----:B------:R-:W-:Y:S02]  /*3b40*/  IMAD R57, R14, R2, R57 ;  /* 0x000000020e397224 */ /* 0x000fe400078e0239 */
[----:B------:R-:W-:Y:S01]  /*3b50*/  IMAD.HI.U32 R2, R0, R58, RZ ;  /* 0x0000003a00027227 */ /* 0x000fe200078e00ff */
[----:B------:R-:W-:-:S03]  /*3b60*/  ISETP.GT.U32.AND P5, PT, R14, R52, PT ;  /* 0x000000340e00720c */ /* 0x000fc60003fa4070 */
[----:B------:R-:W-:Y:S01]  /*3b70*/  IMAD R56, R14, R5, R56 ;  /* 0x000000050e387224 */ /* 0x000fe200078e0238 */
[----:B------:R-:W-:Y:S01]  /*3b80*/  IABS R5, R61 ;  /* 0x0000003d00057213 */ /* 0x000fe20000000000 */
[----:B------:R-:W-:Y:S02]  /*3b90*/  IMAD.MOV R2, RZ, RZ, -R2 ;  /* 0x000000ffff027224 */ /* 0x000fe400078e0a02 */
[--C-:B------:R-:W-:Y:S02]  /*3ba0*/  @!P1 IMAD.IADD R54, R54, 0x1, -R14.reuse ;  /* 0x0000000136369824 */ /* 0x100fe400078e0a0e */
[----:B------:R-:W-:Y:S01]  /*3bb0*/  @!P2 IMAD.IADD R53, R53, 0x1, -R14 ;  /* 0x000000013535a824 */ /* 0x000fe200078e0a0e */
[C---:B------:R-:W-:Y:S01]  /*3bc0*/  ISETP.GT.U32.AND P2, PT, R14.reuse, R57, PT ;  /* 0x000000390e00720c */ /* 0x040fe20003f44070 */
[----:B------:R-:W-:Y:S02]  /*3bd0*/  IMAD R58, R14, R2, R58 ;  /* 0x000000020e3a7224 */ /* 0x000fe400078e023a */
[----:B------:R-:W-:Y:S01]  /*3be0*/  IMAD.HI.U32 R2, R0, R5, RZ ;  /* 0x0000000500027227 */ /* 0x000fe200078e00ff */
[----:B------:R-:W-:-:S03]  /*3bf0*/  ISETP.GT.U32.AND P1, PT, R14, R54, PT ;  /* 0x000000360e00720c */ /* 0x000fc60003f24070 */
[----:B------:R-:W-:Y:S01]  /*3c00*/  @!P6 IMAD.IADD R51, R51, 0x1, -R14 ;  /* 0x000000013333e824 */ /* 0x000fe200078e0a0e */
[----:B------:R-:W-:Y:S01]  /*3c10*/  ISETP.GT.U32.AND P6, PT, R14, R55, PT ;  /* 0x000000370e00720c */ /* 0x000fe20003fc4070 */
[----:B------:R-:W-:Y:S01]  /*3c20*/  IMAD.MOV R2, RZ, RZ, -R2 ;  /* 0x000000ffff027224 */ /* 0x000fe200078e0a02 */
[----:B------:R-:W-:Y:S01]  /*3c30*/  IABS R6, R60 ;  /* 0x0000003c00067213 */ /* 0x000fe20000000000 */
[--C-:B------:R-:W-:Y:S01]  /*3c40*/  @!P5 IMAD.IADD R52, R52, 0x1, -R14.reuse ;  /* 0x000000013434d824 */ /* 0x100fe200078e0a0e */
[C---:B------:R-:W-:Y:S01]  /*3c50*/  ISETP.GT.U32.AND P5, PT, R14.reuse, R56, PT ;  /* 0x000000380e00720c */ /* 0x040fe20003fa4070 */
[----:B------:R-:W-:Y:S02]  /*3c60*/  IMAD R5, R14, R2, R5 ;  /* 0x000000020e057224 */ /* 0x000fe400078e0205 */
[----:B------:R-:W-:Y:S02]  /*3c70*/  @!P2 IMAD.IADD R57, R57, 0x1, -R14 ;  /* 0x000000013939a824 */ /* 0x000fe400078e0a0e */
[----:B------:R-:W-:Y:S01]  /*3c80*/  IMAD.HI.U32 R4, R0, R6, RZ ;  /* 0x0000000600047227 */ /* 0x000fe200078e00ff */
[----:B------:R-:W-:-:S03]  /*3c90*/  ISETP.GT.U32.AND P2, PT, R14, R5, PT ;  /* 0x000000050e00720c */ /* 0x000fc60003f44070 */
[--C-:B------:R-:W-:Y:S01]  /*3ca0*/  @!P1 IMAD.IADD R54, R54, 0x1, -R14.reuse ;  /* 0x0000000136369824 */ /* 0x100fe200078e0a0e */
[C---:B------:R-:W-:Y:S01]  /*3cb0*/  ISETP.GT.U32.AND P1, PT, R14.reuse, R58, PT ;  /* 0x0000003a0e00720c */ /* 0x040fe20003f24070 */
[----:B------:R-:W-:Y:S02]  /*3cc0*/  @!P6 IMAD.IADD R55, R55, 0x1, -R14 ;  /* 0x000000013737e824 */ /* 0x000fe400078e0a0e */
[----:B------:R-:W-:Y:S02]  /*3cd0*/  IMAD.MOV R4, RZ, RZ, -R4 ;  /* 0x000000ffff047224 */ /* 0x000fe400078e0a04 */
[----:B------:R-:W-:Y:S01]  /*3ce0*/  @!P0 IMAD.MOV R48, RZ, RZ, -R48 ;  /* 0x000000ffff308224 */ /* 0x000fe200078e0a30 */
[C---:B------:R-:W-:Y:S01]  /*3cf0*/  ISETP.GT.U32.AND P0, PT, R14.reuse, R55, PT ;  /* 0x000000370e00720c */ /* 0x040fe20003f04070 */
[----:B------:R-:W-:Y:S01]  /*3d00*/  IMAD R6, R14, R4, R6 ;  /* 0x000000040e067224 */ /* 0x000fe200078e0206 */
[----:B------:R-:W-:Y:S01]  /*3d10*/  IABS R4, R3 ;  /* 0x0000000300047213 */ /* 0x000fe20000000000 */
[----:B------:R-:W-:-:S02]  /*3d20*/  @!P5 IMAD.IADD R56, R56, 0x1, -R14 ;  /* 0x000000013838d824 */ /* 0x000fc400078e0a0e */
[--C-:B------:R-:W-:Y:S02]  /*3d30*/  @!P2 IMAD.IADD R5, R5, 0x1, -R14.reuse ;  /* 0x000000010505a824 */ /* 0x100fe400078e0a0e */
[----:B------:R-:W-:Y:S01]  /*3d40*/  IMAD.HI.U32 R12, R0, R4, RZ ;  /* 0x00000004000c7227 */ /* 0x000fe200078e00ff */
[C---:B------:R-:W-:Y:S02]  /*3d50*/  ISETP.GT.U32.AND P2, PT, R14.reuse, R56, PT ;  /* 0x000000380e00720c */ /* 0x040fe40003f44070 */
[----:B------:R-:W-:Y:S01]  /*3d60*/  ISETP.GT.U32.AND P5, PT, R14, R6, PT ;  /* 0x000000060e00720c */ /* 0x000fe20003fa4070 */
[----:B------:R-:W-:Y:S01]  /*3d70*/  @!P1 IMAD.IADD R58, R58, 0x1, -R14 ;  /* 0x000000013a3a9824 */ /* 0x000fe200078e0a0e */
[----:B------:R-:W-:Y:S01]  /*3d80*/  ISETP.GE.AND P1, PT, R15, RZ, PT ;  /* 0x000000ff0f00720c */ /* 0x000fe20003f26270 */
[----:B------:R-:W-:Y:S01]  /*3d90*/  IMAD.MOV R15, RZ, RZ, -R12 ;  /* 0x000000ffff0f7224 */ /* 0x000fe200078e0a0c */
[----:B------:R-:W-:Y:S01]  /*3da0*/  IABS R2, R13 ;  /* 0x0000000d00027213 */ /* 0x000fe20000000000 */
[----:B------:R-:W-:Y:S01]  /*3db0*/  @!P0 IMAD.IADD R55, R55, 0x1, -R14 ;  /* 0x0000000137378824 */ /* 0x000fe200078e0a0e */
[----:B------:R-:W-:Y:S01]  /*3dc0*/  ISETP.GE.AND P0, PT, R17, RZ, PT ;  /* 0x000000ff1100720c */ /* 0x000fe20003f06270 */
[----:B------:R-:W-:Y:S01]  /*3dd0*/  IMAD R4, R14, R15, R4 ;  /* 0x0000000f0e047224 */ /* 0x000fe200078e0204 */
[----:B------:R-:W-:Y:S01]  /*3de0*/  @!P4 IADD3 R50, PT, PT, -R50, RZ, RZ ;  /* 0x000000ff3232c210 */ /* 0x000fe20007ffe1ff */
[----:B------:R-:W0:Y:S01]  /*3df0*/  S2R R17, SR_TID.X ;  /* 0x0000000000117919 */ /* 0x000e220000002100 */
[----:B------:R-:W-:Y:S01]  /*3e00*/  ISETP.GT.U32.AND P4, PT, R14, R58, PT ;  /* 0x0000003a0e00720c */ /* 0x000fe20003f84070 */
[----:B------:R-:W-:-:S04]  /*3e10*/  IMAD.HI.U32 R12, R0, R2, RZ ;  /* 0x00000002000c7227 */ /* 0x000fc800078e00ff */
[----:B------:R-:W-:Y:S01]  /*3e20*/  @!P2 IMAD.IADD R56, R56, 0x1, -R14 ;  /* 0x000000013838a824 */ /* 0x000fe200078e0a0e */
[C---:B------:R-:W-:Y:S01]  /*3e30*/  ISETP.GT.U32.AND P2, PT, R14.reuse, R4, PT ;  /* 0x000000040e00720c */ /* 0x040fe20003f44070 */
[----:B------:R-:W-:Y:S01]  /*3e40*/  @!P3 IMAD.MOV R49, RZ, RZ, -R49 ;  /* 0x000000ffff31b224 */ /* 0x000fe200078e0a31 */
[----:B------:R-:W-:Y:S01]  /*3e50*/  ISETP.GT.U32.AND P3, PT, R14, R57, PT ;  /* 0x000000390e00720c */ /* 0x000fe20003f64070 */
[----:B------:R-:W-:Y:S02]  /*3e60*/  IMAD.MOV R12, RZ, RZ, -R12 ;  /* 0x000000ffff0c7224 */ /* 0x000fe400078e0a0c */
[----:B------:R-:W-:Y:S01]  /*3e70*/  @!P5 IMAD.IADD R6, R6, 0x1, -R14 ;  /* 0x000000010606d824 */ /* 0x000fe200078e0a0e */
[----:B------:R-:W-:Y:S01]  /*3e80*/  ISETP.GE.AND P5, PT, R16, RZ, PT ;  /* 0x000000ff1000720c */ /* 0x000fe20003fa6270 */
[----:B------:R-:W-:Y:S01]  /*3e90*/  IMAD R2, R14, R12, R2 ;  /* 0x0000000c0e027224 */ /* 0x000fe200078e0202 */
[----:B------:R-:W-:Y:S01]  /*3ea0*/  ISETP.GE.AND P6, PT, R11, RZ, PT ;  /* 0x000000ff0b00720c */ /* 0x000fe20003fc6270 */
[----:B------:R-:W-:Y:S01]  /*3eb0*/  @!P4 IMAD.IADD R58, R58, 0x1, -R14 ;  /* 0x000000013a3ac824 */ /* 0x000fe200078e0a0e */
[----:B------:R-:W2:Y:S02]  /*3ec0*/  LDL.LU R16, [R1+0x16fc] ;  /* 0x0016fc0001107983 */ /* 0x000ea40000300800 */
[C---:B------:R-:W-:Y:S01]  /*3ed0*/  ISETP.GT.U32.AND P4, PT, R14.reuse, R2, PT ;  /* 0x000000020e00720c */ /* 0x040fe20003f84070 */
[----:B------:R-:W-:Y:S01]  /*3ee0*/  @!P1 IMAD.MOV R52, RZ, RZ, -R52 ;  /* 0x000000ffff349224 */ /* 0x000fe200078e0a34 */
[----:B------:R-:W-:Y:S01]  /*3ef0*/  ISETP.GT.U32.AND P1, PT, R14, R5, PT ;  /* 0x000000050e00720c */ /* 0x000fe20003f24070 */
[----:B------:R-:W-:-:S02]  /*3f00*/  @!P2 IMAD.IADD R4, R4, 0x1, -R14 ;  /* 0x000000010404a824 */ /* 0x000fc400078e0a0e */
[----:B------:R-:W-:Y:S01]  /*3f10*/  @!P3 IMAD.IADD R57, R57, 0x1, -R14 ;  /* 0x000000013939b824 */ /* 0x000fe200078e0a0e */
[----:B------:R-:W-:Y:S01]  /*3f20*/  ISETP.GE.AND P3, PT, R10, RZ, PT ;  /* 0x000000ff0a00720c */ /* 0x000fe20003f66270 */
[----:B------:R-:W-:Y:S01]  /*3f30*/  @!P5 IMAD.MOV R53, RZ, RZ, -R53 ;  /* 0x000000ffff35d224 */ /* 0x000fe200078e0a35 */
[----:B------:R-:W-:Y:S01]  /*3f40*/  ISETP.GT.U32.AND P5, PT, R14, R4, PT ;  /* 0x000000040e00720c */ /* 0x000fe20003fa4070 */
[----:B------:R-:W3:Y:S01]  /*3f50*/  LDL.LU R15, [R1+0x16f8] ;  /* 0x0016f800010f7983 */ /* 0x000ee20000300800 */
[----:B------:R-:W-:-:S03]  /*3f60*/  IABS R11, R9 ;  /* 0x00000009000b7213 */ /* 0x000fc60000000000 */
[----:B------:R-:W-:Y:S01]  /*3f70*/  @!P4 IMAD.IADD R2, R2, 0x1, -R14 ;  /* 0x000000010202c824 */ /* 0x000fe200078e0a0e */
[----:B------:R-:W-:Y:S01]  /*3f80*/  ISETP.GE.AND P2, PT, R7, RZ, PT ;  /* 0x000000ff0700720c */ /* 0x000fe20003f46270 */
[----:B------:R-:W-:Y:S01]  /*3f90*/  IMAD.HI.U32 R0, R0, R11, RZ ;  /* 0x0000000b00007227 */ /* 0x000fe200078e00ff */
[----:B0-----:R-:W-:-:S03]  /*3fa0*/  LOP3.LUT R7, R17, 0x7, RZ, 0xc0, !PT ;  /* 0x0000000711077812 */ /* 0x001fc600078ec0ff */
[----:B------:R-:W-:Y:S01]  /*3fb0*/  @!P1 IMAD.IADD R5, R5, 0x1, -R14 ;  /* 0x0000000105059824 */ /* 0x000fe200078e0a0e */
[----:B------:R-:W-:Y:S01]  /*3fc0*/  ISETP.GE.AND P1, PT, R8, RZ, PT ;  /* 0x000000ff0800720c */ /* 0x000fe20003f26270 */
[----:B------:R-:W-:Y:S01]  /*3fd0*/  @!P3 IMAD.MOV R55, RZ, RZ, -R55 ;  /* 0x000000ffff37b224 */ /* 0x000fe200078e0a37 */
[----:B------:R-:W-:Y:S01]  /*3fe0*/  ISETP.GT.U32.AND P3, PT, R14, R2, PT ;  /* 0x000000020e00720c */ /* 0x000fe20003f64070 */
[----:B------:R-:W-:Y:S01]  /*3ff0*/  IMAD.MOV R0, RZ, RZ, -R0 ;  /* 0x000000ffff007224 */ /* 0x000fe200078e0a00 */
[----:B------:R-:W4:Y:S01]  /*4000*/  LDL.LU R8, [R1+0x1c] ;  /* 0x00001c0001087983 */ /* 0x000f220000300800 */
[----:B------:R-:W-:Y:S01]  /*4010*/  @!P5 IMAD.IADD R4, R4, 0x1, -R14 ;  /* 0x000000010404d824 */ /* 0x000fe200078e0a0e */
[----:B------:R-:W-:Y:S01]  /*4020*/  ISETP.GE.AND P5, PT, R3, RZ, PT ;  /* 0x000000ff0300720c */ /* 0x000fe20003fa6270 */
[----:B------:R-:W-:Y:S02]  /*4030*/  IMAD R3, R7, 0x90, RZ ;  /* 0x0000009007037824 */ /* 0x000fe400078e02ff */
[----:B------:R-:W-:-:S02]  /*4040*/  IMAD.SHL.U32 R12, R17, 0x2, RZ ;  /* 0x00000002110c7824 */ /* 0x000fc400078e00ff */
[----:B------:R-:W-:Y:S02]  /*4050*/  IMAD R0, R14, R0, R11 ;  /* 0x000000000e007224 */ /* 0x000fe400078e020b */
[----:B------:R-:W-:Y:S01]  /*4060*/  IMAD R11, R7, 0x110, RZ ;  /* 0x00000110070b7824 */ /* 0x000fe200078e02ff */
[----:B------:R-:W-:Y:S01]  /*4070*/  LOP3.LUT R3, R3, 0x10, R12, 0x78, !PT ;  /* 0x0000001003037812 */ /* 0x000fe200078e780c */
[----:B------:R-:W-:Y:S01]  /*4080*/  IMAD.SHL.U32 R10, R17, 0x40, RZ ;  /* 0x00000040110a7824 */ /* 0x000fe200078e00ff */
[----:B------:R-:W2:Y:S01]  /*4090*/  LDL.LU R7, [R1+0x18] ;  /* 0x0000180001077983 */ /* 0x000ea20000300800 */
[----:B------:R-:W-:Y:S01]  /*40a0*/  @!P0 IMAD.MOV R54, RZ, RZ, -R54 ;  /* 0x000000ffff368224 */ /* 0x000fe200078e0a36 */
[----:B------:R-:W-:Y:S01]  /*40b0*/  ISETP.GE.AND P0, PT, R59, RZ, PT ;  /* 0x000000ff3b00720c */ /* 0x000fe20003f06270 */
[----:B------:R-:W-:Y:S01]  /*40c0*/  @!P1 IMAD.MOV R56, RZ, RZ, -R56 ;  /* 0x000000ffff389224 */ /* 0x000fe200078e0a38 */
[----:B------:R-:W-:Y:S01]  /*40d0*/  LOP3.LUT R11, R11, 0x30, R12, 0x78, !PT ;  /* 0x000000300b0b7812 */ /* 0x000fe200078e780c */
[----:B------:R-:W2:Y:S01]  /*40e0*/  LDL.LU R59, [R1+0x8] ;  /* 0x00000800013b7983 */ /* 0x000ea20000300800 */
[----:B------:R-:W-:Y:S01]  /*40f0*/  ISETP.GE.AND P4, PT, R60, RZ, PT ;  /* 0x000000ff3c00720c */ /* 0x000fe20003f86270 */
[----:B------:R-:W-:Y:S01]  /*4100*/  @!P3 IMAD.IADD R2, R2, 0x1, -R14 ;  /* 0x000000010202b824 */ /* 0x000fe200078e0a0e */
[----:B------:R-:W-:Y:S01]  /*4110*/  ISETP.GE.AND P1, PT, R61, RZ, PT ;  /* 0x000000ff3d00720c */ /* 0x000fe20003f26270 */
[----:B------:R-:W2:Y:S01]  /*4120*/  LDL.LU R60, [R1+0x4] ;  /* 0x00000400013c7983 */ /* 0x000ea20000300800 */
[----:B------:R-:W-:-:S02]  /*4130*/  LOP3.LUT R3, R3, 0x400, R10, 0xf8, !PT ;  /* 0x0000040003037812 */ /* 0x000fc400078ef80a */
[----:B------:R-:W-:Y:S01]  /*4140*/  ISETP.GE.AND P3, PT, R13, RZ, PT ;  /* 0x000000ff0d00720c */ /* 0x000fe20003f66270 */
[----:B------:R-:W2:Y:S04]  /*4150*/  LDL.LU R61, [R1] ;  /* 0x00000000013d7983 */ /* 0x000ea80000300800 */
[----:B------:R-:W2:Y:S04]  /*4160*/  LDL.LU R13, [R1+0x16f4] ;  /* 0x0016f400010d7983 */ /* 0x000ea80000300800 */
[----:B------:R-:W2:Y:S04]  /*4170*/  LDL.LU R12, [R1+0x16f0] ;  /* 0x0016f000010c7983 */ /* 0x000ea80000300800 */
[----:B------:R-:W2:Y:S04]  /*4180*/  LDL.LU R11, [R1+0x16ec] ;  /* 0x0016ec00010b7983 */ /* 0x000ea80000300800 */
[----:B------:R-:W2:Y:S04]  /*4190*/  LDL.LU R10, [R1+0x16e8] ;  /* 0x0016e800010a7983 */ /* 0x000ea80000300800 */
[----:B------:R-:W2:Y:S01]  /*41a0*/  LDL.LU R3, [R1+0x16e4] ;  /* 0x0016e40001037983 */ /* 0x000ea20000300800 */
[----:B------:R-:W-:Y:S01]  /*41b0*/  @!P6 IMAD.MOV R51, RZ, RZ, -R51 ;  /* 0x000000ffff33e224 */ /* 0x000fe200078e0a33 */
[----:B------:R-:W-:-:S13]  /*41c0*/  ISETP.GT.U32.AND P6, PT, R14, R6, PT ;  /* 0x000000060e00720c */ /* 0x000fda0003fc4070 */
[----:B------:R-:W-:Y:S01]  /*41d0*/  @!P6 IMAD.IADD R6, R6, 0x1, -R14 ;  /* 0x000000010606e824 */ /* 0x000fe200078e0a0e */
[----:B------:R-:W-:-:S13]  /*41e0*/  ISETP.GT.U32.AND P6, PT, R14, R0, PT ;  /* 0x000000000e00720c */ /* 0x000fda0003fc4070 */
[----:B------:R-:W-:-:S05]  /*41f0*/  @!P6 IMAD.IADD R0, R0, 0x1, -R14 ;  /* 0x000000010000e824 */ /* 0x000fca00078e0a0e */
[----:B------:R-:W-:-:S13]  /*4200*/  ISETP.GT.U32.AND P6, PT, R14, R0, PT ;  /* 0x000000000e00720c */ /* 0x000fda0003fc4070 */
[----:B------:R-:W-:Y:S02]  /*4210*/  @!P6 IMAD.IADD R0, R0, 0x1, -R14 ;  /* 0x000000010000e824 */ /* 0x000fe400078e0a0e */
[----:B------:R-:W0:Y:S01]  /*4220*/  LDC R14, c[0x0][0x3ac] ;  /* 0x0000eb00ff0e7b82 */ /* 0x000e220000000800 */
[----:B------:R-:W-:Y:S01]  /*4230*/  LOP3.LUT R17, R17, 0x1f, RZ, 0xc0, !PT ;  /* 0x0000001f11117812 */ /* 0x000fe200078ec0ff */
[----:B------:R-:W-:Y:S02]  /*4240*/  @!P2 IMAD.MOV R57, RZ, RZ, -R57 ;  /* 0x000000ffff39a224 */ /* 0x000fe400078e0a39 */
[----:B------:R-:W-:Y:S01]  /*4250*/  @!P0 IMAD.MOV R58, RZ, RZ, -R58 ;  /* 0x000000ffff3a8224 */ /* 0x000fe200078e0a3a */
[----:B------:R-:W-:Y:S02]  /*4260*/  ISETP.GE.AND P0, PT, R9, RZ, PT ;  /* 0x000000ff0900720c */ /* 0x000fe40003f06270 */
[----:B------:R-:W3:Y:S01]  /*4270*/  LDL.LU R9, [R1+0x16e0] ;  /* 0x0016e00001097983 */ /* 0x000ee20000300800 */
[----:B0-----:R-:W-:Y:S01]  /*4280*/  IMAD R14, R17, R14, RZ ;  /* 0x0000000e110e7224 */ /* 0x001fe200078e02ff */
[----:B--2---:R-:W-:-:S02]  /*4290*/  ISETP.NE.AND P2, PT, R3, RZ, PT ;  /* 0x000000ff0300720c */ /* 0x004fc40003f45270 */
[----:B------:R-:W-:Y:S02]  /*42a0*/  LOP3.LUT R17, RZ, R3, RZ, 0x33, !PT ;  /* 0x00000003ff117212 */ /* 0x000fe400078e33ff */
[----:B------:R-:W0:Y:S02]  /*42b0*/  LDC R3, c[0x0][0x3ac] ;  /* 0x0000eb00ff037b82 */ /* 0x000e240000000800 */
[C---:B----4-:R-:W-:Y:S02]  /*42c0*/  SEL R8, R17.reuse, R8, !P2 ;  /* 0x0000000811087207 */ /* 0x050fe40005000000 */
[C---:B------:R-:W-:Y:S01]  /*42d0*/  SEL R7, R17.reuse, R7, !P2 ;  /* 0x0000000711077207 */ /* 0x040fe20005000000 */
[----:B------:R-:W-:Y:S01]  /*42e0*/  STL [R1+0xc], R17 ;  /* 0x00000c1101007387 */ /* 0x000fe20000100800 */
[C---:B------:R-:W-:Y:S02]  /*42f0*/  SEL R59, R17.reuse, R59, !P2 ;  /* 0x0000003b113b7207 */ /* 0x040fe40005000000 */
[C---:B------:R-:W-:Y:S01]  /*4300*/  SEL R60, R17.reuse, R60, !P2 ;  /* 0x0000003c113c7207 */ /* 0x040fe20005000000 */
[----:B------:R1:W-:Y:S01]  /*4310*/  STL [R1+0x44], R8 ;  /* 0x0000440801007387 */ /* 0x0003e20000100800 */
[----:B------:R-:W-:-:S03]  /*4320*/  SEL R61, R17, R61, !P2 ;  /* 0x0000003d113d7207 */ /* 0x000fc60005000000 */
[----:B-1----:R-:W2:Y:S04]  /*4330*/  LDL.LU R8, [R1+0x16dc] ;  /* 0x0016dc0001087983 */ /* 0x002ea80000300800 */
[----:B------:R1:W-:Y:S04]  /*4340*/  STL [R1+0x40], R7 ;  /* 0x0000400701007387 */ /* 0x0003e80000100800 */
[----:B-1----:R-:W4:Y:S04]  /*4350*/  LDL.LU R7, [R1+0x16d8] ;  /* 0x0016d80001077983 */ /* 0x002f280000300800 */
[----:B------:R1:W-:Y:S04]  /*4360*/  STL [R1+0x3c], R59 ;  /* 0x00003c3b01007387 */ /* 0x0003e80000100800 */
[----:B-1----:R-:W2:Y:S04]  /*4370*/  LDL.LU R59, [R1+0x16d4] ;  /* 0x0016d400013b7983 */ /* 0x002ea80000300800 */
[----:B------:R1:W-:Y:S04]  /*4380*/  STL [R1+0x38], R60 ;  /* 0x0000383c01007387 */ /* 0x0003e80000100800 */
[----:B-1----:R-:W2:Y:S04]  /*4390*/  LDL.LU R60, [R1+0x16d0] ;  /* 0x0016d000013c7983 */ /* 0x002ea80000300800 */
[----:B------:R1:W-:Y:S04]  /*43a0*/  STL [R1+0x34], R61 ;  /* 0x0000343d01007387 */ /* 0x0003e80000100800 */
[----:B-1----:R-:W2:Y:S01]  /*43b0*/  LDL.LU R61, [R1+0x16cc] ;  /* 0x0016cc00013d7983 */ /* 0x002ea20000300800 */
[----:B----4-:R-:W-:-:S02]  /*43c0*/  SEL R7, R17, R7, !P2 ;  /* 0x0000000711077207 */ /* 0x010fc40005000000 */
[----:B--2---:R-:W-:-:S05]  /*43d0*/  SEL R61, R17, R61, !P2 ;  /* 0x0000003d113d7207 */ /* 0x004fca0005000000 */
[----:B------:R1:W-:Y:S02]  /*43e0*/  STL [R1+0x30], R61 ;  /* 0x0000303d01007387 */ /* 0x0003e40000100800 */
[C---:B-1----:R-:W-:Y:S02]  /*43f0*/  SEL R61, R17.reuse, R60, !P2 ;  /* 0x0000003c113d7207 */ /* 0x042fe40005000000 */
[C---:B------:R-:W-:Y:S02]  /*4400*/  SEL R60, R17.reuse, R59, !P2 ;  /* 0x0000003b113c7207 */ /* 0x040fe40005000000 */
[C---:B------:R-:W-:Y:S01]  /*4410*/  SEL R59, R17.reuse, R8, !P2 ;  /* 0x00000008113b7207 */ /* 0x040fe20005000000 */
[----:B------:R-:W-:Y:S01]  /*4420*/  STL [R1+0x2c], R61 ;  /* 0x00002c3d01007387 */ /* 0x000fe20000100800 */
[----:B---3--:R-:W-:-:S03]  /*4430*/  SEL R8, R17, R9, !P2 ;  /* 0x0000000911087207 */ /* 0x008fc60005000000 */
[----:B------:R-:W-:Y:S04]  /*4440*/  STL [R1+0x28], R60 ;  /* 0x0000283c01007387 */ /* 0x000fe80000100800 */
[----:B------:R1:W-:Y:S04]  /*4450*/  STL [R1+0x24], R7 ;  /* 0x0000240701007387 */ /* 0x0003e80000100800 */
[----:B------:R-:W-:Y:S01]  /*4460*/  STL [R1+0x20], R59 ;  /* 0x0000203b01007387 */ /* 0x000fe20000100800 */
[----:B-1----:R-:W-:-:S03]  /*4470*/  SEL R7, R17, R10, !P2 ;  /* 0x0000000a11077207 */ /* 0x002fc60005000000 */
[----:B------:R-:W2:Y:S04]  /*4480*/  LDL.LU R17, [R1+0x16c8] ;  /* 0x0016c80001117983 */ /* 0x000ea80000300800 */
[----:B------:R1:W-:Y:S04]  /*4490*/  STL [R1+0x1c], R8 ;  /* 0x00001c0801007387 */ /* 0x0003e80000100800 */
[----:B------:R-:W1:Y:S04]  /*44a0*/  LDL.LU R10, [R1+0xc] ;  /* 0x00000c00010a7983 */ /* 0x000e680000300800 */
[----:B------:R3:W-:Y:S01]  /*44b0*/  STL [R1+0x18], R7 ;  /* 0x0000180701007387 */ /* 0x0007e20000100800 */
[----:B0-----:R-:W-:-:S02]  /*44c0*/  LEA R3, R3, R14, 0x5 ;  /* 0x0000000e03037211 */ /* 0x001fc400078e28ff */
[----:B------:R-:W-:Y:S02]  /*44d0*/  LEA R14, P6, R14, UR10, 0x1 ;  /* 0x0000000a0e0e7c11 */ /* 0x000fe4000f8c08ff */
[C---:B-1----:R-:W-:Y:S02]  /*44e0*/  SEL R8, R10.reuse, R11, !P2 ;  /* 0x0000000b0a087207 */ /* 0x042fe40005000000 */
[C---:B---3--:R-:W-:Y:S02]  /*44f0*/  SEL R7, R10.reuse, R12, !P2 ;  /* 0x0000000c0a077207 */ /* 0x048fe40005000000 */
[C---:B------:R-:W-:Y:S02]  /*4500*/  SEL R9, R10.reuse, R13, !P2 ;  /* 0x0000000d0a097207 */ /* 0x040fe40005000000 */
[----:B------:R-:W0:Y:S01]  /*4510*/  S2R R13, SR_TID.X ;  /* 0x00000000000d7919 */ /* 0x000e220000002100 */
[----:B------:R1:W-:Y:S01]  /*4520*/  STL [R1+0x14], R8 ;  /* 0x0000140801007387 */ /* 0x0003e20000100800 */
[----:B--2---:R-:W-:-:S03]  /*4530*/  SEL R61, R10, R17, !P2 ;  /* 0x000000110a3d7207 */ /* 0x004fc60005000000 */
[----:B------:R2:W-:Y:S01]  /*4540*/  STL [R1+0x10], R7 ;  /* 0x0000100701007387 */ /* 0x0005e20000100800 */
[----:B-1----:R-:W-:-:S03]  /*4550*/  SEL R8, R10, R15, !P2 ;  /* 0x0000000f0a087207 */ /* 0x002fc60005000000 */
[----:B------:R-:W-:Y:S01]  /*4560*/  STL [R1+0x8], R9 ;  /* 0x0000080901007387 */ /* 0x000fe20000100800 */
[----:B--2---:R-:W-:-:S03]  /*4570*/  SEL R7, R10, R16, !P2 ;  /* 0x000000100a077207 */ /* 0x004fc60005000000 */
[----:B------:R-:W2:Y:S04]  /*4580*/  LDL.LU R16, [R1+0x114] ;  /* 0x0001140001107983 */ /* 0x000ea80000300800 */
[----:B------:R-:W-:Y:S04]  /*4590*/  STL [R1+0x4], R8 ;  /* 0x0000040801007387 */ /* 0x000fe80000100800 */
[----:B------:R-:W-:Y:S04]  /*45a0*/  STL [R1], R7 ;  /* 0x0000000701007387 */ /* 0x000fe80000100800 */
[----:B------:R-:W3:Y:S04]  /*45b0*/  LDL.LU R17, [R1+0x118] ;  /* 0x0001180001117983 */ /* 0x000ee80000300800 */
[----:B------:R1:W-:Y:S02]  /*45c0*/  STL [R1+0x16a0], R61 ;  /* 0x0016a03d01007387 */ /* 0x0003e40000100800 */
[----:B-1----:R-:W1:Y:S01]  /*45d0*/  LDC R61, c[0x0][0x3ac] ;  /* 0x0000eb00ff3d7b82 */ /* 0x002e620000000800 */
[----:B0-----:R-:W-:-:S02]  /*45e0*/  LOP3.LUT R15, R13, 0x1f, RZ, 0xc0, !PT ;  /* 0x0000001f0d0f7812 */ /* 0x001fc400078ec0ff */
[C---:B------:R-:W-:Y:S02]  /*45f0*/  SEL R60, R10.reuse, R18, !P2 ;  /* 0x000000120a3c7207 */ /* 0x040fe40005000000 */
[C---:B------:R-:W-:Y:S02]  /*4600*/  SEL R59, R10.reuse, R19, !P2 ;  /* 0x000000130a3b7207 */ /* 0x040fe40005000000 */
[C---:B------:R-:W-:Y:S02]  /*4610*/  SEL R20, R10.reuse, R20, !P2 ;  /* 0x000000140a147207 */ /* 0x040fe40005000000 */
[C---:B------:R-:W-:Y:S01]  /*4620*/  SEL R21, R10.reuse, R21, !P2 ;  /* 0x000000150a157207 */ /* 0x040fe20005000000 */
[----:B------:R-:W-:Y:S01]  /*4630*/  STL [R1+0x16a4], R60 ;  /* 0x0016a43c01007387 */ /* 0x000fe20000100800 */
[C---:B------:R-:W-:Y:S01]  /*4640*/  SEL R22, R10.reuse, R22, !P2 ;  /* 0x000000160a167207 */ /* 0x040fe20005000000 */
[----:B------:R-:W0:Y:S01]  /*4650*/  LDC R13, c[0x0][0x3ac] ;  /* 0x0000eb00ff0d7b82 */ /* 0x000e220000000800 */
[C---:B------:R-:W-:Y:S01]  /*4660*/  SEL R23, R10.reuse, R23, !P2 ;  /* 0x000000170a177207 */ /* 0x040fe20005000000 */
[----:B------:R-:W-:Y:S01]  /*4670*/  STL [R1+0x16a8], R59 ;  /* 0x0016a83b01007387 */ /* 0x000fe20000100800 */
[----:B------:R-:W-:-:S02]  /*4680*/  SEL R24, R10, R24, !P2 ;  /* 0x000000180a187207 */ /* 0x000fc40005000000 */
[----:B------:R-:W-:Y:S01]  /*4690*/  SEL R25, R10, R25, !P2 ;  /* 0x000000190a197207 */ /* 0x000fe20005000000 */
[----:B------:R-:W-:Y:S01]  /*46a0*/  STL [R1+0x16ac], R20 ;  /* 0x0016ac1401007387 */ /* 0x000fe20000100800 */
[----:B-1----:R-:W-:-:S03]  /*46b0*/  IMAD R15, R15, R61, RZ ;  /* 0x0000003d0f0f7224 */ /* 0x002fc600078e02ff */
[----:B------:R1:W-:Y:S02]  /*46c0*/  STL [R1+0x16b0], R21 ;  /* 0x0016b01501007387 */ /* 0x0003e40000100800 */
[----:B------:R-:W-:Y:S02]  /*46d0*/  LEA.HI.X.SX32 R15, R15, UR11, 0x1, P6 ;  /* 0x0000000b0f0f7c11 */ /* 0x000fe4000b0f0eff */
[----:B------:R-:W-:Y:S01]  /*46e0*/  STL.64 [R1+0x16b8], R22 ;  /* 0x0016b81601007387 */ /* 0x000fe20000100a00 */
[----:B------:R-:W-:-:S03]  /*46f0*/  SEL R9, R10, R58, !P2 ;  /* 0x0000003a0a097207 */ /* 0x000fc60005000000 */
[----:B------:R-:W-:Y:S04]  /*4700*/  STL.64 [R1+0x16c0], R24 ;  /* 0x0016c01801007387 */ /* 0x000fe80000100a00 */
[----:B------:R-:W-:Y:S04]  /*4710*/  STL [R1+0x1674], R14 ;  /* 0x0016740e01007387 */ /* 0x000fe80000100800 */
[----:B------:R4:W-:Y:S04]  /*4720*/  STL [R1+0x1670], R15 ;  /* 0x0016700f01007387 */ /* 0x0009e80000100800 */
[----:B------:R-:W3:Y:S04]  /*4730*/  LDL.LU R58, [R1+0x40] ;  /* 0x00004000013a7983 */ /* 0x000ee80000300800 */
[----:B-1----:R-:W3:Y:S04]  /*4740*/  LDL.LU R21, [R1+0x3c] ;  /* 0x00003c0001157983 */ /* 0x002ee80000300800 */
[----:B------:R-:W3:Y:S04]  /*4750*/  LDL.LU R20, [R1+0x38] ;  /* 0x0000380001147983 */ /* 0x000ee80000300800 */
[----:B------:R-:W3:Y:S04]  /*4760*/  LDL.LU R59, [R1+0x34] ;  /* 0x00003400013b7983 */ /* 0x000ee80000300800 */
[----:B------:R-:W3:Y:S04]  /*4770*/  LDL.LU R60, [R1+0x30] ;  /* 0x00003000013c7983 */ /* 0x000ee80000300800 */
[----:B------:R-:W3:Y:S01]  /*4780*/  LDL.LU R61, [R1+0x2c] ;  /* 0x00002c00013d7983 */ /* 0x000ee20000300800 */
[----:B------:R-:W-:-:S02]  /*4790*/  @!P4 IMAD.MOV R6, RZ, RZ, -R6 ;  /* 0x000000ffff06c224 */ /* 0x000fc400078e0a06 */
[----:B------:R-:W-:Y:S02]  /*47a0*/  @!P1 IMAD.MOV R5, RZ, RZ, -R5 ;  /* 0x000000ffff059224 */ /* 0x000fe400078e0a05 */
[----:B------:R-:W-:Y:S02]  /*47b0*/  @!P5 IMAD.MOV R4, RZ, RZ, -R4 ;  /* 0x000000ffff04d224 */ /* 0x000fe400078e0a04 */
[----:B------:R-:W-:Y:S02]  /*47c0*/  @!P3 IMAD.MOV R2, RZ, RZ, -R2 ;  /* 0x000000ffff02b224 */ /* 0x000fe400078e0a02 */
[----:B------:R-:W-:Y:S01]  /*47d0*/  @!P0 IMAD.MOV R0, RZ, RZ, -R0 ;  /* 0x000000ffff008224 */ /* 0x000fe200078e0a00 */
[C---:B------:R-:W-:Y:S01]  /*47e0*/  SEL R12, R10.reuse, R26, !P2 ;  /* 0x0000001a0a0c7207 */ /* 0x040fe20005000000 */
[----:B----4-:R-:W4:Y:S01]  /*47f0*/  LDL.LU R15, [R1+0x4] ;  /* 0x00000400010f7983 */ /* 0x010f220000300800 */
[C---:B------:R-:W-:Y:S02]  /*4800*/  SEL R11, R10.reuse, R27, !P2 ;  /* 0x0000001b0a0b7207 */ /* 0x040fe40005000000 */
[C---:B------:R-:W-:Y:S01]  /*4810*/  SEL R28, R10.reuse, R28, !P2 ;  /* 0x0000001c0a1c7207 */ /* 0x040fe20005000000 */
[----:B------:R-:W4:Y:S01]  /*4820*/  LDL.LU R14, [R1] ;  /* 0x00000000010e7983 */ /* 0x000f220000300800 */
[----:B------:R-:W-:-:S02]  /*4830*/  SEL R29, R10, R29, !P2 ;  /* 0x0000001d0a1d7207 */ /* 0x000fc40005000000 */
[C---:B------:R-:W-:Y:S02]  /*4840*/  SEL R30, R10.reuse, R30, !P2 ;  /* 0x0000001e0a1e7207 */ /* 0x040fe40005000000 */
[C---:B------:R-:W-:Y:S02]  /*4850*/  SEL R31, R10.reuse, R31, !P2 ;  /* 0x0000001f0a1f7207 */ /* 0x040fe40005000000 */
[C---:B------:R-:W-:Y:S02]  /*4860*/  SEL R32, R10.reuse, R32, !P2 ;  /* 0x000000200a207207 */ /* 0x040fe40005000000 */
[C---:B------:R-:W-:Y:S02]  /*4870*/  SEL R33, R10.reuse, R33, !P2 ;  /* 0x000000210a217207 */ /* 0x040fe40005000000 */
[C---:B------:R-:W-:Y:S02]  /*4880*/  SEL R34, R10.reuse, R34, !P2 ;  /* 0x000000220a227207 */ /* 0x040fe40005000000 */
        /* <DEDUP_REMOVED lines=27> */
[----:B------:R-:W-:Y:S01]  /*4a40*/  SEL R10, R10, R0, !P2 ;  /* 0x000000000a0a7207 */ /* 0x000fe20005000000 */
[----:B0-----:R-:W-:Y:S01]  /*4a50*/  IMAD R0, R13, 0x20, R3 ;  /* 0x000000200d007824 */ /* 0x001fe200078e0203 */
[----:B------:R-:W-:-:S04]  /*4a60*/  LEA R38, P0, R3, UR10, 0x1 ;  /* 0x0000000a03267c11 */ /* 0x000fc8000f8008ff */
[----:B------:R-:W-:Y:S01]  /*4a70*/  LEA.HI.X.SX32 R39, R3, UR11, 0x1, P0 ;  /* 0x0000000b03277c11 */ /* 0x000fe200080f0eff */
[----:B------:R-:W-:Y:S01]  /*4a80*/  IMAD R13, R13, 0x20, R0 ;  /* 0x000000200d0d7824 */ /* 0x000fe200078e0200 */
[C---:B------:R-:W-:Y:S01]  /*4a90*/  LEA R26, P2, R0.reuse, UR10, 0x1 ;  /* 0x0000000a001a7c11 */ /* 0x040fe2000f8408ff */
[----:B------:R-:W4:Y:S04]  /*4aa0*/  LDL.LU R3, [R1+0x8] ;  /* 0x0000080001037983 */ /* 0x000f280000300800 */
[----:B------:R0:W-:Y:S01]  /*4ab0*/  STL [R1+0x1680], R38 ;  /* 0x0016802601007387 */ /* 0x0001e20000100800 */
[----:B------:R-:W-:-:S03]  /*4ac0*/  LEA.HI.X.SX32 R27, R0, UR11, 0x1, P2 ;  /* 0x0000000b001b7c11 */ /* 0x000fc600090f0eff */
[----:B0-----:R-:W4:Y:S04]  /*4ad0*/  LDL.LU R38, [R1+0x10] ;  /* 0x0000100001267983 */ /* 0x001f280000300800 */
[----:B------:R0:W-:Y:S04]  /*4ae0*/  STL [R1+0x167c], R39 ;  /* 0x00167c2701007387 */ /* 0x0001e80000100800 */
[----:B0-----:R-:W4:Y:S04]  /*4af0*/  LDL.LU R39, [R1+0x14] ;  /* 0x0000140001277983 */ /* 0x001f280000300800 */
[----:B------:R-:W4:Y:S04]  /*4b00*/  LDL.LU R0, [R1+0x44] ;  /* 0x0000440001007983 */ /* 0x000f280000300800 */
[----:B------:R0:W-:Y:S04]  /*4b10*/  STL [R1+0x1688], R26 ;  /* 0x0016881a01007387 */ /* 0x0001e80000100800 */
[----:B0-----:R-:W4:Y:S04]  /*4b20*/  LDL.LU R26, [R1+0x18] ;  /* 0x00001800011a7983 */ /* 0x001f280000300800 */
[----:B------:R0:W-:Y:S04]  /*4b30*/  STL [R1+0x1684], R27 ;  /* 0x0016841b01007387 */ /* 0x0001e80000100800 */
[----:B0-----:R-:W4:Y:S01]  /*4b40*/  LDL.LU R27, [R1+0x1c] ;  /* 0x00001c00011b7983 */ /* 0x001f220000300800 */
[----:B--2---:R-:W-:Y:S01]  /*4b50*/  IMAD R19, R16, UR6, RZ ;  /* 0x0000000610137c24 */ /* 0x004fe2000f8e02ff */
[----:B------:R-:W-:Y:S01]  /*4b60*/  LEA R16, P3, R13, UR10, 0x1 ;  /* 0x0000000a0d107c11 */ /* 0x000fe2000f8608ff */
[----:B---3--:R-:W-:-:S03]  /*4b70*/  IMAD R18, R17, UR6, RZ ;  /* 0x0000000611127c24 */ /* 0x008fc6000f8e02ff */
[----:B------:R-:W-:Y:S02]  /*4b80*/  LEA R22, P1, R19, UR8, 0x1 ;  /* 0x0000000813167c11 */ /* 0x000fe4000f8208ff */
[----:B------:R-:W-:-:S04]  /*4b90*/  LEA R24, P0, R18, UR8, 0x1 ;  /* 0x0000000812187c11 */ /* 0x000fc8000f8008ff */
[----:B------:R-:W-:Y:S02]  /*4ba0*/  LEA.HI.X.SX32 R25, R18, UR9, 0x1, P0 ;  /* 0x0000000912197c11 */ /* 0x000fe400080f0eff */
[----:B------:R-:W-:Y:S02]  /*4bb0*/  LEA.HI.X.SX32 R17, R13, UR11, 0x1, P3 ;  /* 0x0000000b0d117c11 */ /* 0x000fe400098f0eff */
[----:B------:R-:W-:Y:S01]  /*4bc0*/  LEA.HI.X.SX32 R23, R19, UR9, 0x1, P1 ;  /* 0x0000000913177c11 */ /* 0x000fe200088f0eff */
[----:B------:R-:W2:Y:S04]  /*4bd0*/  LDL.LU R13, [R1+0x20] ;  /* 0x00002000010d7983 */ /* 0x000ea80000300800 */
[----:B------:R0:W-:Y:S04]  /*4be0*/  STL.64 [R1+0x310], R24 ;  /* 0x0003101801007387 */ /* 0x0001e80000100a00 */
[----:B0-----:R-:W3:Y:S04]  /*4bf0*/  LDL.LU.64 R24, [R1+0x16c0] ;  /* 0x0016c00001187983 */ /* 0x001ee80000300a00 */
[----:B------:R-:W3:Y:S04]  /*4c00*/  LDL.LU R18, [R1+0x24] ;  /* 0x0000240001127983 */ /* 0x000ee80000300800 */
[----:B------:R0:W-:Y:S04]  /*4c10*/  STL.64 [R1+0x308], R22 ;  /* 0x0003081601007387 */ /* 0x0001e80000100a00 */
[----:B0-----:R-:W4:Y:S04]  /*4c20*/  LDL.LU.64 R22, [R1+0x16b8] ;  /* 0x0016b80001167983 */ /* 0x001f280000300a00 */
[----:B------:R-:W4:Y:S01]  /*4c30*/  LDL.LU R19, [R1+0x28] ;  /* 0x0000280001137983 */ /* 0x000f220000300800 */
[----:B------:R-:W-:-:S02]  /*4c40*/  IMAD R21, R21, UR7, RZ ;  /* 0x0000000715157c24 */ /* 0x000fc4000f8e02ff */
[----:B------:R-:W-:-:S03]  /*4c50*/  IMAD R20, R20, UR7, RZ ;  /* 0x0000000714147c24 */ /* 0x000fc6000f8e02ff */
[----:B------:R0:W-:Y:S01]  /*4c60*/  STL [R1+0x7c], R21 ;  /* 0x00007c1501007387 */ /* 0x0001e20000100800 */
[----:B------:R-:W-:Y:S02]  /*4c70*/  IMAD R59, R59, UR7, RZ ;  /* 0x000000073b3b7c24 */ /* 0x000fe4000f8e02ff */
[----:B------:R-:W-:Y:S01]  /*4c80*/  IMAD R60, R60, UR7, RZ ;  /* 0x000000073c3c7c24 */ /* 0x000fe2000f8e02ff */
[----:B0-----:R-:W4:Y:S01]  /*4c90*/  LDL.LU R21, [R1+0x16b0] ;  /* 0x0016b00001157983 */ /* 0x001f220000300800 */
[----:B------:R-:W-:-:S03]  /*4ca0*/  IMAD R61, R61, UR7, RZ ;  /* 0x000000073d3d7c24 */ /* 0x000fc6000f8e02ff */
[----:B------:R0:W-:Y:S04]  /*4cb0*/  STL [R1+0x98], R20 ;  /* 0x0000981401007387 */ /* 0x0001e80000100800 */
[----:B0-----:R-:W4:Y:S04]  /*4cc0*/  LDL.LU R20, [R1+0x16ac] ;  /* 0x0016ac0001147983 */ /* 0x001f280000300800 */
[----:B------:R0:W-:Y:S04]  /*4cd0*/  STL [R1+0xa8], R59 ;  /* 0x0000a83b01007387 */ /* 0x0001e80000100800 */
[----:B0-----:R-:W4:Y:S04]  /*4ce0*/  LDL.LU R59, [R1+0x16a8] ;  /* 0x0016a800013b7983 */ /* 0x001f280000300800 */
[----:B------:R0:W-:Y:S04]  /*4cf0*/  STL [R1+0xb4], R60 ;  /* 0x0000b43c01007387 */ /* 0x0001e80000100800 */
[----:B0-----:R-:W4:Y:S04]  /*4d00*/  LDL.LU R60, [R1+0x16a4] ;  /* 0x0016a400013c7983 */ /* 0x001f280000300800 */
[----:B------:R0:W-:Y:S04]  /*4d10*/  STL [R1+0xd0], R61 ;  /* 0x0000d03d01007387 */ /* 0x0001e80000100800 */
[----:B0-----:R-:W4:Y:S01]  /*4d20*/  LDL.LU R61, [R1+0x16a0] ;  /* 0x0016a000013d7983 */ /* 0x001f220000300800 */
[----:B------:R-:W-:-:S02]  /*4d30*/  IMAD R11, R11, UR7, RZ ;  /* 0x000000070b0b7c24 */ /* 0x000fc4000f8e02ff */
[----:B------:R-:W-:Y:S02]  /*4d40*/  IMAD R35, R35, UR7, RZ ;  /* 0x0000000723237c24 */ /* 0x000fe4000f8e02ff */
[----:B------:R-:W-:Y:S02]  /*4d50*/  IMAD R36, R36, UR7, RZ ;  /* 0x0000000724247c24 */ /* 0x000fe4000f8e02ff */
[----:B------:R-:W-:Y:S02]  /*4d60*/  IMAD R37, R37, UR7, RZ ;  /* 0x0000000725257c24 */ /* 0x000fe4000f8e02ff */
[----:B--2---:R-:W-:Y:S02]  /*4d70*/  IMAD R13, R13, UR7, RZ ;  /* 0x000000070d0d7c24 */ /* 0x004fe4000f8e02ff */
[----:B---3--:R-:W-:Y:S02]  /*4d80*/  IMAD R18, R18, UR7, RZ ;  /* 0x0000000712127c24 */ /* 0x008fe4000f8e02ff */
[----:B----4-:R-:W-:-:S05]  /*4d90*/  IMAD R19, R19, UR7, RZ ;  /* 0x0000000713137c24 */ /* 0x010fca000f8e02ff */
[----:B------:R0:W-:Y:S04]  /*4da0*/  STL [R1+0xec], R19 ;  /* 0x0000ec1301007387 */ /* 0x0001e80000100800 */
[----:B------:R1:W-:Y:S04]  /*4db0*/  STL [R1+0x108], R18 ;  /* 0x0001081201007387 */ /* 0x0003e80000100800 */
[----:B------:R2:W-:Y:S01]  /*4dc0*/  STL [R1+0x120], R13 ;  /* 0x0001200d01007387 */ /* 0x0005e20000100800 */
[----:B0-----:R-:W-:Y:S02]  /*4dd0*/  IMAD R19, R27, UR7, RZ ;  /* 0x000000071b137c24 */ /* 0x001fe4000f8e02ff */
[----:B-1----:R-:W-:-:S03]  /*4de0*/  IMAD R18, R26, UR7, RZ ;  /* 0x000000071a127c24 */ /* 0x002fc6000f8e02ff */
[----:B------:R0:W-:Y:S01]  /*4df0*/  STL [R1+0x124], R19 ;  /* 0x0001241301007387 */ /* 0x0001e20000100800 */
[----:B--2---:R-:W-:-:S03]  /*4e00*/  IMAD R13, R39, UR7, RZ ;  /* 0x00000007270d7c24 */ /* 0x004fc6000f8e02ff */
[----:B------:R1:W-:Y:S04]  /*4e10*/  STL [R1+0x11c], R18 ;  /* 0x00011c1201007387 */ /* 0x0003e80000100800 */
[----:B------:R2:W-:Y:S01]  /*4e20*/  STL [R1+0x118], R13 ;  /* 0x0001180d01007387 */ /* 0x0005e20000100800 */
[----:B0-----:R-:W-:Y:S02]  /*4e30*/  IMAD R19, R38, UR7, RZ ;  /* 0x0000000726137c24 */ /* 0x001fe4000f8e02ff */
[----:B-1----:R-:W-:Y:S02]  /*4e40*/  IMAD R18, R3, UR7, RZ ;  /* 0x0000000703127c24 */ /* 0x002fe4000f8e02ff */
[----:B------:R-:W-:Y:S02]  /*4e50*/  IMAD R3, R14, UR7, RZ ;  /* 0x000000070e037c24 */ /* 0x000fe4000f8e02ff */
[----:B--2---:R-:W-:Y:S01]  /*4e60*/  IMAD R13, R15, UR7, RZ ;  /* 0x000000070f0d7c24 */ /* 0x004fe2000f8e02ff */
[----:B------:R-:W-:Y:S04]  /*4e70*/  STL [R1+0x114], R19 ;  /* 0x0001141301007387 */ /* 0x000fe80000100800 */
[----:B------:R-:W-:Y:S04]  /*4e80*/  STL [R1+0x110], R18 ;  /* 0x0001101201007387 */ /* 0x000fe80000100800 */
[----:B------:R-:W-:Y:S04]  /*4e90*/  STL [R1+0x10c], R13 ;  /* 0x00010c0d01007387 */ /* 0x000fe80000100800 */
[----:B------:R0:W-:Y:S02]  /*4ea0*/  STL [R1+0x104], R3 ;  /* 0x0001040301007387 */ /* 0x0001e40000100800 */
[----:B0-----:R-:W-:-:S02]  /*4eb0*/  IMAD R3, R59, UR7, RZ ;  /* 0x000000073b037c24 */ /* 0x001fc4000f8e02ff */
[----:B------:R-:W-:Y:S02]  /*4ec0*/  IMAD R13, R60, UR7, RZ ;  /* 0x000000073c0d7c24 */ /* 0x000fe4000f8e02ff */
[----:B------:R-:W-:-:S05]  /*4ed0*/  IMAD R14, R61, UR7, RZ ;  /* 0x000000073d0e7c24 */ /* 0x000fca000f8e02ff */
[----:B------:R0:W-:Y:S04]  /*4ee0*/  STL [R1+0x100], R14 ;  /* 0x0001000e01007387 */ /* 0x0001e80000100800 */
[----:B------:R1:W-:Y:S04]  /*4ef0*/  STL [R1+0xfc], R13 ;  /* 0x0000fc0d01007387 */ /* 0x0003e80000100800 */
[----:B------:R2:W-:Y:S01]  /*4f00*/  STL [R1+0xf8], R3 ;  /* 0x0000f80301007387 */ /* 0x0005e20000100800 */
[----:B0-----:R-:W-:Y:S02]  /*4f10*/  IMAD R14, R20, UR7, RZ ;  /* 0x00000007140e7c24 */ /* 0x001fe4000f8e02ff */
[----:B-1----:R-:W-:-:S03]  /*4f20*/  IMAD R13, R21, UR7, RZ ;  /* 0x00000007150d7c24 */ /* 0x002fc6000f8e02ff */
[----:B------:R0:W-:Y:S01]  /*4f30*/  STL [R1+0xf4], R14 ;  /* 0x0000f40e01007387 */ /* 0x0001e20000100800 */
[----:B--2---:R-:W-:-:S03]  /*4f40*/  IMAD R3, R22, UR7, RZ ;  /* 0x0000000716037c24 */ /* 0x004fc6000f8e02ff */
[----:B------:R-:W-:Y:S04]  /*4f50*/  STL [R1+0xf0], R13 ;  /* 0x0000f00d01007387 */ /* 0x000fe80000100800 */
[----:B------:R1:W-:Y:S01]  /*4f60*/  STL [R1+0xe8], R3 ;  /* 0x0000e80301007387 */ /* 0x0003e20000100800 */
[----:B0-----:R-:W-:Y:S02]  /*4f70*/  IMAD R14, R23, UR7, RZ ;  /* 0x00000007170e7c24 */ /* 0x001fe4000f8e02ff */
[----:B------:R-:W-:Y:S02]  /*4f80*/  IMAD R15, R24, UR7, RZ ;  /* 0x00000007180f7c24 */ /* 0x000fe4000f8e02ff */
[----:B-1----:R-:W-:Y:S01]  /*4f90*/  IMAD R3, R12, UR7, RZ ;  /* 0x000000070c037c24 */ /* 0x002fe2000f8e02ff */
[----:B------:R-:W-:Y:S01]  /*4fa0*/  STL [R1+0xe4], R14 ;  /* 0x0000e40e01007387 */ /* 0x000fe20000100800 */
[----:B------:R-:W-:-:S03]  /*4fb0*/  IMAD R59, R25, UR7, RZ ;  /* 0x00000007193b7c24 */ /* 0x000fc6000f8e02ff */
[----:B------:R0:W-:Y:S01]  /*4fc0*/  STL [R1+0xd8], R3 ;  /* 0x0000d80301007387 */ /* 0x0001e20000100800 */
[----:B------:R-:W-:Y:S02]  /*4fd0*/  IMAD R38, R29, UR7, RZ ;  /* 0x000000071d267c24 */ /* 0x000fe4000f8e02ff */
[----:B------:R-:W-:Y:S01]  /*4fe0*/  IMAD R39, R30, UR7, RZ ;  /* 0x000000071e277c24 */ /* 0x000fe2000f8e02ff */
[----:B------:R-:W-:Y:S01]  /*4ff0*/  STL [R1+0xe0], R15 ;  /* 0x0000e00f01007387 */ /* 0x000fe20000100800 */
[----:B------:R-:W-:Y:S02]  /*5000*/  IMAD R61, R31, UR7, RZ ;  /* 0x000000071f3d7c24 */ /* 0x000fe4000f8e02ff */
[----:B0-----:R-:W-:Y:S01]  /*5010*/  IMAD R3, R28, UR7, RZ ;  /* 0x000000071c037c24 */ /* 0x001fe2000f8e02ff */
[----:B------:R0:W-:Y:S01]  /*5020*/  STL [R1+0xd4], R11 ;  /* 0x0000d40b01007387 */ /* 0x0001e20000100800 */
[----:B------:R-:W-:-:S03]  /*5030*/  IMAD R60, R32, UR7, RZ ;  /* 0x00000007203c7c24 */ /* 0x000fc6000f8e02ff */
[----:B------:R-:W-:Y:S04]  /*5040*/  STL [R1+0xdc], R59 ;  /* 0x0000dc3b01007387 */ /* 0x000fe80000100800 */
[----:B------:R1:W-:Y:S01]  /*5050*/  STL [R1+0xcc], R3 ;  /* 0x0000cc0301007387 */ /* 0x0003e20000100800 */
[----:B0-----:R-:W-:-:S03]  /*5060*/  IMAD R11, R33, UR7, RZ ;  /* 0x00000007210b7c24 */ /* 0x001fc6000f8e02ff */
[----:B------:R-:W-:Y:S01]  /*5070*/  STL [R1+0xc8], R38 ;  /* 0x0000c82601007387 */ /* 0x000fe20000100800 */
[----:B------:R-:W-:-:S03]  /*5080*/  IMAD R33, R7, UR7, RZ ;  /* 0x0000000707217c24 */ /* 0x000fc6000f8e02ff */
[----:B------:R-:W-:Y:S01]  /*5090*/  STL [R1+0xc4], R39 ;  /* 0x0000c42701007387 */ /* 0x000fe20000100800 */
[----:B-1----:R-:W-:-:S03]  /*50a0*/  IMAD R3, R34, UR7, RZ ;  /* 0x0000000722037c24 */ /* 0x002fc6000f8e02ff */
[----:B------:R-:W-:Y:S01]  /*50b0*/  STL [R1+0xb8], R11 ;  /* 0x0000b80b01007387 */ /* 0x000fe20000100800 */
[----:B------:R-:W-:-:S03]  /*50c0*/  IMAD R7, R40, UR7, RZ ;  /* 0x0000000728077c24 */ /* 0x000fc6000f8e02ff */
[----:B------:R-:W-:Y:S04]  /*50d0*/  STL [R1+0xc0], R61 ;  /* 0x0000c03d01007387 */ /* 0x000fe80000100800 */
[----:B------:R0:W-:Y:S01]  /*50e0*/  STL [R1+0xb0], R3 ;  /* 0x0000b00301007387 */ /* 0x0001e20000100800 */
[----:B------:R-:W-:-:S03]  /*50f0*/  IMAD R32, R8, UR7, RZ ;  /* 0x0000000708207c24 */ /* 0x000fc6000f8e02ff */
[----:B------:R-:W-:Y:S04]  /*5100*/  STL [R1+0xbc], R60 ;  /* 0x0000bc3c01007387 */ /* 0x000fe80000100800 */
[----:B------:R-:W-:Y:S01]  /*5110*/  STL [R1+0xac], R35 ;  /* 0x0000ac2301007387 */ /* 0x000fe20000100800 */
[----:B0-----:R-:W-:-:S03]  /*5120*/  IMAD R3, R41, UR7, RZ ;  /* 0x0000000729037c24 */ /* 0x001fc6000f8e02ff */
[----:B------:R-:W-:Y:S04]  /*5130*/  STL [R1+0xa4], R36 ;  /* 0x0000a42401007387 */ /* 0x000fe80000100800 */
[----:B------:R-:W-:Y:S04]  /*5140*/  STL [R1+0xa0], R37 ;  /* 0x0000a02501007387 */ /* 0x000fe80000100800 */
[----:B------:R-:W-:Y:S04]  /*5150*/  STL [R1+0x90], R7 ;  /* 0x0000900701007387 */ /* 0x000fe80000100800 */
[----:B------:R-:W-:Y:S01]  /*5160*/  STL [R1+0x9c], R33 ;  /* 0x00009c2101007387 */ /* 0x000fe20000100800 */
[----:B------:R-:W-:-:S03]  /*5170*/  IMAD R31, R42, UR7, RZ ;  /* 0x000000072a1f7c24 */ /* 0x000fc6000f8e02ff */
[----:B------:R-:W2:Y:S04]  /*5180*/  LDL.LU R41, [R1+0x7c] ;  /* 0x00007c0001297983 */ /* 0x000ea80000300800 */
[----:B------:R0:W-:Y:S04]  /*5190*/  STL [R1+0x8c], R3 ;  /* 0x00008c0301007387 */ /* 0x0001e80000100800 */
[----:B------:R-:W-:Y:S04]  /*51a0*/  STL [R1+0x94], R32 ;  /* 0x0000942001007387 */ /* 0x000fe80000100800 */
[----:B------:R-:W3:Y:S04]  /*51b0*/  LDL.LU R40, [R1+0x98] ;  /* 0x0000980001287983 */ /* 0x000ee80000300800 */
[----:B------:R-:W4:Y:S01]  /*51c0*/  LDL.LU R42, [R1+0xa8] ;  /* 0x0000a800012a7983 */ /* 0x000f220000300800 */
[----:B------:R-:W-:-:S03]  /*51d0*/  IMAD R29, R44, UR7, RZ ;  /* 0x000000072c1d7c24 */ /* 0x000fc6000f8e02ff */
[----:B------:R-:W-:Y:S04]  /*51e0*/  STL [R1+0x88], R31 ;  /* 0x0000881f01007387 */ /* 0x000fe80000100800 */
[----:B------:R-:W4:Y:S01]  /*51f0*/  LDL.LU R44, [R1+0xb4] ;  /* 0x0000b400012c7983 */ /* 0x000f220000300800 */
[----:B------:R-:W-:Y:S02]  /*5200*/  IMAD R30, R43, UR7, RZ ;  /* 0x000000072b1e7c24 */ /* 0x000fe4000f8e02ff */
[----:B0-----:R-:W-:-:S03]  /*5210*/  IMAD R3, R46, UR7, RZ ;  /* 0x000000072e037c24 */ /* 0x001fc6000f8e02ff */
[----:B------:R-:W-:Y:S01]  /*5220*/  STL [R1+0x84], R30 ;  /* 0x0000841e01007387 */ /* 0x000fe20000100800 */
[----:B------:R-:W-:-:S03]  /*5230*/  IMAD R28, R45, UR7, RZ ;  /* 0x000000072d1c7c24 */ /* 0x000fc6000f8e02ff */
[----:B------:R-:W-:Y:S04]  /*5240*/  STL [R1+0x80], R29 ;  /* 0x0000801d01007387 */ /* 0x000fe80000100800 */
[----:B------:R-:W4:Y:S04]  /*5250*/  LDL.LU R46, [R1+0xd0] ;  /* 0x0000d000012e7983 */ /* 0x000f280000300800 */
[----:B------:R0:W-:Y:S01]  /*5260*/  STL [R1+0x74], R3 ;  /* 0x0000740301007387 */ /* 0x0001e20000100800 */
[----:B------:R-:W-:-:S03]  /*5270*/  IMAD R7, R48, UR7, RZ ;  /* 0x0000000730077c24 */ /* 0x000fc6000f8e02ff */
[----:B------:R-:W-:Y:S01]  /*5280*/  STL [R1+0x78], R28 ;  /* 0x0000781c01007387 */ /* 0x000fe20000100800 */
[----:B0-----:R-:W-:-:S05]  /*5290*/  IMAD R3, R47, UR7, RZ ;  /* 0x000000072f037c24 */ /* 0x001fca000f8e02ff */
[----:B------:R0:W-:Y:S04]  /*52a0*/  STL [R1+0x70], R3 ;  /* 0x0000700301007387 */ /* 0x0001e80000100800 */
[----:B------:R-:W4:Y:S04]  /*52b0*/  LDL.LU R48, [R1+0xec] ;  /* 0x0000ec0001307983 */ /* 0x000f280000300800 */
[----:B------:R1:W-:Y:S01]  /*52c0*/  STL [R1+0x6c], R7 ;  /* 0x00006c0701007387 */ /* 0x0003e20000100800 */
[----:B0-----:R-:W-:Y:S02]  /*52d0*/  IMAD R3, R49, UR7, RZ ;  /* 0x0000000731037c24 */ /* 0x001fe4000f8e02ff */
[----:B------:R-:W-:-:S02]  /*52e0*/  IMAD R26, R52, UR7, RZ ;  /* 0x00000007341a7c24 */ /* 0x000fc4000f8e02ff */
[----:B-1----:R-:W-:Y:S02]  /*52f0*/  IMAD R7, R50, UR7, RZ ;  /* 0x0000000732077c24 */ /* 0x002fe4000f8e02ff */
[----:B------:R-:W4:Y:S01]  /*5300*/  LDL.LU R50, [R1+0x108] ;  /* 0x0001080001327983 */ /* 0x000f220000300800 */
[----:B------:R-:W-:-:S03]  /*5310*/  IMAD R27, R53, UR7, RZ ;  /* 0x00000007351b7c24 */ /* 0x000fc6000f8e02ff */
[----:B------:R0:W-:Y:S01]  /*5320*/  STL [R1+0x68], R3 ;  /* 0x0000680301007387 */ /* 0x0001e20000100800 */
[----:B------:R-:W-:-:S03]  /*5330*/  IMAD R25, R54, UR7, RZ ;  /* 0x0000000736197c24 */ /* 0x000fc6000f8e02ff */
[----:B------:R-:W-:Y:S01]  /*5340*/  STL [R1+0x64], R7 ;  /* 0x0000640701007387 */ /* 0x000fe20000100800 */
[----:B------:R-:W-:-:S03]  /*5350*/  IMAD R24, R55, UR7, RZ ;  /* 0x0000000737187c24 */ /* 0x000fc6000f8e02ff */
[----:B------:R-:W4:Y:S01]  /*5360*/  LDL.LU R52, [R1+0x120] ;  /* 0x0001200001347983 */ /* 0x000f220000300800 */
[----:B0-----:R-:W-:Y:S02]  /*5370*/  IMAD R3, R51, UR7, RZ ;  /* 0x0000000733037c24 */ /* 0x001fe4000f8e02ff */
[----:B------:R-:W-:-:S03]  /*5380*/  IMAD R23, R56, UR7, RZ ;  /* 0x0000000738177c24 */ /* 0x000fc6000f8e02ff */
[----:B------:R0:W-:Y:S01]  /*5390*/  STL [R1+0x60], R3 ;  /* 0x0000600301007387 */ /* 0x0001e20000100800 */
[----:B------:R-:W-:-:S03]  /*53a0*/  IMAD R22, R57, UR7, RZ ;  /* 0x0000000739167c24 */ /* 0x000fc6000f8e02ff */
[----:B------:R-:W-:Y:S01]  /*53b0*/  STL [R1+0x5c], R26 ;  /* 0x00005c1a01007387 */ /* 0x000fe20000100800 */
[----:B------:R-:W-:-:S03]  /*53c0*/  IMAD R21, R9, UR7, RZ ;  /* 0x0000000709157c24 */ /* 0x000fc6000f8e02ff */
[----:B------:R-:W-:Y:S01]  /*53d0*/  STL [R1+0x58], R27 ;  /* 0x0000581b01007387 */ /* 0x000fe20000100800 */
[----:B------:R-:W-:-:S03]  /*53e0*/  IMAD R20, R6, UR7, RZ ;  /* 0x0000000706147c24 */ /* 0x000fc6000f8e02ff */
[----:B------:R-:W-:Y:S01]  /*53f0*/  STL.64 [R1+0x1690], R26 ;  /* 0x0016901a01007387 */ /* 0x000fe20000100a00 */
[----:B------:R-:W-:-:S03]  /*5400*/  IMAD R0, R0, UR7, RZ ;  /* 0x0000000700007c24 */ /* 0x000fc6000f8e02ff */
[----:B------:R-:W-:Y:S01]  /*5410*/  STL [R1+0x54], R25 ;  /* 0x0000541901007387 */ /* 0x000fe20000100800 */
[----:B0-----:R-:W-:-:S03]  /*5420*/  IMAD R3, R2, UR7, RZ ;  /* 0x0000000702037c24 */ /* 0x001fc6000f8e02ff */
[----:B------:R-:W-:Y:S01]  /*5430*/  STL [R1+0x50], R24 ;  /* 0x0000501801007387 */ /* 0x000fe20000100800 */
[----:B------:R-:W-:-:S03]  /*5440*/  IMAD R19, R5, UR7, RZ ;  /* 0x0000000705137c24 */ /* 0x000fc6000f8e02ff */
[----:B------:R0:W-:Y:S01]  /*5450*/  STL.64 [R1+0x1698], R24 ;  /* 0x0016981801007387 */ /* 0x0001e20000100a00 */
[----:B------:R-:W-:-:S03]  /*5460*/  IMAD R2, R10, UR7, RZ ;  /* 0x000000070a027c24 */ /* 0x000fc6000f8e02ff */
[----:B------:R-:W-:Y:S01]  /*5470*/  STL [R1+0x4c], R23 ;  /* 0x00004c1701007387 */ /* 0x000fe20000100800 */
[----:B------:R-:W-:-:S03]  /*5480*/  IMAD R18, R4, UR7, RZ ;  /* 0x0000000704127c24 */ /* 0x000fc6000f8e02ff */
[----:B------:R-:W-:Y:S01]  /*5490*/  STL [R1+0x48], R22 ;  /* 0x0000481601007387 */ /* 0x000fe20000100800 */
[----:B------:R-:W-:-:S03]  /*54a0*/  IMAD.WIDE R4, R0, 0x2, R16 ;  /* 0x0000000200047825 */ /* 0x000fc600078e0210 */
[----:B------:R-:W-:Y:S04]  /*54b0*/  STL [R1+0x44], R21 ;  /* 0x0000441501007387 */ /* 0x000fe80000100800 */
[----:B------:R-:W-:Y:S04]  /*54c0*/  STL [R1+0x40], R20 ;  /* 0x0000401401007387 */ /* 0x000fe80000100800 */
[----:B------:R-:W-:Y:S04]  /*54d0*/  STL [R1+0x34], R3 ;  /* 0x0000340301007387 */ /* 0x000fe80000100800 */
[----:B------:R-:W-:Y:S04]  /*54e0*/  STL [R1+0x3c], R19 ;  /* 0x00003c1301007387 */ /* 0x000fe80000100800 */
[----:B------:R1:W-:Y:S04]  /*54f0*/  STL [R1+0x30], R2 ;  /* 0x0000300201007387 */ /* 0x0003e80000100800 */
[----:B------:R-:W-:Y:S04]  /*5500*/  STL [R1+0x38], R18 ;  /* 0x0000381201007387 */ /* 0x000fe80000100800 */
[----:B------:R-:W-:Y:S04]  /*5510*/  STL.64 [R1+0x28], R4 ;  /* 0x0000280401007387 */ /* 0x000fe80000100a00 */
[----:B0-----:R-:W4:Y:S01]  /*5520*/  LDL R25, [R1+0x124] ;  /* 0x0001240001197983 */ /* 0x001f220000100800 */
[----:B------:R-:W-:-:S03]  /*5530*/  IMAD R58, R58, UR7, RZ ;  /* 0x000000073a3a7c24 */ /* 0x000fc6000f8e02ff */
[----:B------:R-:W4:Y:S01]  /*5540*/  LDL R26, [R1+0x11c] ;  /* 0x00011c00011a7983 */ /* 0x000f220000100800 */
[----:B-1----:R-:W-:-:S05]  /*5550*/  IMAD.WIDE R2, R58, 0x2, R16 ;  /* 0x000000023a027825 */ /* 0x002fca00078e0210 */
[----:B------:R3:W-:Y:S04]  /*5560*/  STL.64 [R1+0x8], R2 ;  /* 0x0000080201007387 */ /* 0x0007e80000100a00 */
[----:B------:R-:W4:Y:S04]  /*5570*/  LDL R27, [R1+0x118] ;  /* 0x00011800011b7983 */ /* 0x000f280000100800 */
        /* <DEDUP_REMOVED lines=8> */
[----:B------:R-:W4:Y:S01]  /*5600*/  LDL R43, [R1+0xe8] ;  /* 0x0000e800012b7983 */ /* 0x000f220000100800 */
[----:B--2---:R-:W-:-:S05]  /*5610*/  IMAD.WIDE R56, R41, 0x2, R16 ;  /* 0x0000000229387825 */ /* 0x004fca00078e0210 */
[----:B------:R-:W-:Y:S01]  /*5620*/  STL.64 [R1+0x1568], R56 ;  /* 0x0015683801007387 */ /* 0x000fe20000100a00 */
[----:B---3--:R-:W-:-:S04]  /*5630*/  IMAD.WIDE R2, R40, 0x2, R16 ;  /* 0x0000000228027825 */ /* 0x008fc800078e0210 */
[--C-:B----4-:R-:W-:Y:S01]  /*5640*/  IMAD.WIDE R4, R42, 0x2, R16.reuse ;  /* 0x000000022a047825 */ /* 0x110fe200078e0210 */
[----:B------:R-:W-:Y:S04]  /*5650*/  STL.64 [R1+0x1570], R2 ;  /* 0x0015700201007387 */ /* 0x000fe80000100a00 */
[----:B------:R0:W-:Y:S04]  /*5660*/  STL.64 [R1+0x1578], R4 ;  /* 0x0015780401007387 */ /* 0x0001e80000100a00 */
[----:B0-----:R-:W2:Y:S04]  /*5670*/  LDL R4, [R1+0x10c] ;  /* 0x00010c0001047983 */ /* 0x001ea80000100800 */
[----:B------:R-:W3:Y:S01]  /*5680*/  LDL R5, [R1+0x104] ;  /* 0x0001040001057983 */ /* 0x000ee20000100800 */
[----:B------:R-:W-:-:S05]  /*5690*/  IMAD.WIDE R6, R44, 0x2, R16 ;  /* 0x000000022c067825 */ /* 0x000fca00078e0210 */
[----:B------:R0:W-:Y:S04]  /*56a0*/  STL.64 [R1+0x1580], R6 ;  /* 0x0015800601007387 */ /* 0x0001e80000100a00 */
[----:B0-----:R-:W4:Y:S04]  /*56b0*/  LDL R6, [R1+0xd8] ;  /* 0x0000d80001067983 */ /* 0x001f280000100800 */
[----:B------:R-:W4:Y:S01]  /*56c0*/  LDL R7, [R1+0xd4] ;  /* 0x0000d40001077983 */ /* 0x000f220000100800 */
[----:B------:R-:W-:-:S04]  /*56d0*/  IMAD.WIDE R8, R46, 0x2, R16 ;  /* 0x000000022e087825 */ /* 0x000fc800078e0210 */
[--C-:B------:R-:W-:Y:S01]  /*56e0*/  IMAD.WIDE R10, R48, 0x2, R16.reuse ;  /* 0x00000002300a7825 */ /* 0x100fe200078e0210 */
[----:B------:R-:W-:Y:S04]  /*56f0*/  STL.64 [R1+0x1588], R8 ;  /* 0x0015880801007387 */ /* 0x000fe80000100a00 */
[----:B------:R0:W-:Y:S04]  /*5700*/  STL.64 [R1+0x1590], R10 ;  /* 0x0015900a01007387 */ /* 0x0001e80000100a00 */
[----:B0-----:R-:W4:Y:S04]  /*5710*/  LDL.LU R10, [R1+0xb8] ;  /* 0x0000b800010a7983 */ /* 0x001f280000300800 */
[----:B------:R-:W4:Y:S01]  /*5720*/  LDL.LU R11, [R1+0xb0] ;  /* 0x0000b000010b7983 */ /* 0x000f220000300800 */
[----:B------:R-:W-:-:S04]  /*5730*/  IMAD.WIDE R12, R50, 0x2, R16 ;  /* 0x00000002320c7825 */ /* 0x000fc800078e0210 */
[--C-:B------:R-:W-:Y:S01]  /*5740*/  IMAD.WIDE R8, R52, 0x2, R16.reuse ;  /* 0x0000000234087825 */ /* 0x100fe200078e0210 */
[----:B------:R-:W-:Y:S04]  /*5750*/  STL [R1+0x15a8], R12 ;  /* 0x0015a80c01007387 */ /* 0x000fe80000100800 */
[----:B------:R0:W-:Y:S04]  /*5760*/  STL [R1+0x1598], R13 ;  /* 0x0015980d01007387 */ /* 0x0001e80000100800 */
[----:B------:R-:W-:Y:S01]  /*5770*/  STL.64 [R1+0x138], R8 ;  /* 0x0001380801007387 */ /* 0x000fe20000100a00 */
[----:B------:R-:W-:-:S04]  /*5780*/  IMAD.WIDE R2, R25, 0x2, R16 ;  /* 0x0000000219027825 */ /* 0x000fc800078e0210 */
[--C-:B0-----:R-:W-:Y:S01]  /*5790*/  IMAD.WIDE R12, R26, 0x2, R16.reuse ;  /* 0x000000021a0c7825 */ /* 0x101fe200078e0210 */
[----:B------:R0:W-:Y:S04]  /*57a0*/  STL.64 [R1+0x158], R2 ;  /* 0x0001580201007387 */ /* 0x0001e80000100a00 */
[----:B0-----:R-:W4:Y:S04]  /*57b0*/  LDL.LU R2, [R1+0x90] ;  /* 0x0000900001027983 */ /* 0x001f280000300800 */
[----:B------:R0:W-:Y:S04]  /*57c0*/  STL.64 [R1+0x170], R12 ;  /* 0x0001700c01007387 */ /* 0x0001e80000100a00 */
[----:B------:R-:W4:Y:S01]  /*57d0*/  LDL.LU R3, [R1+0x8c] ;  /* 0x00008c0001037983 */ /* 0x000f220000300800 */
[----:B------:R-:W-:-:S04]  /*57e0*/  IMAD.WIDE R8, R27, 0x2, R16 ;  /* 0x000000021b087825 */ /* 0x000fc800078e0210 */
[----:B------:R-:W-:-:S04]  /*57f0*/  IMAD.WIDE R24, R54, 0x2, R16 ;  /* 0x0000000236187825 */ /* 0x000fc800078e0210 */
[--C-:B0-----:R-:W-:Y:S01]  /*5800*/  IMAD.WIDE R12, R55, 0x2, R16.reuse ;  /* 0x00000002370c7825 */ /* 0x101fe200078e0210 */
[----:B------:R-:W-:Y:S04]  /*5810*/  STL.64 [R1+0x190], R8 ;  /* 0x0001900801007387 */ /* 0x000fe80000100a00 */
[----:B------:R-:W-:Y:S04]  /*5820*/  STL.64 [R1+0x1a8], R12 ;  /* 0x0001a80c01007387 */ /* 0x000fe80000100a00 */
[----:B------:R0:W-:Y:S02]  /*5830*/  STL.64 [R1+0x1c0], R24 ;  /* 0x0001c01801007387 */ /* 0x0001e40000100a00 */
[----:B0-----:R-:W-:-:S04]  /*5840*/  IMAD.WIDE R24, R53, 0x2, R16 ;  /* 0x0000000235187825 */ /* 0x001fc800078e0210 */
[----:B--2---:R-:W-:-:S04]  /*5850*/  IMAD.WIDE R8, R4, 0x2, R16 ;  /* 0x0000000204087825 */ /* 0x004fc800078e0210 */
[--C-:B---3--:R-:W-:Y:S01]  /*5860*/  IMAD.WIDE R12, R5, 0x2, R16.reuse ;  /* 0x00000002050c7825 */ /* 0x108fe200078e0210 */
[----:B------:R0:W-:Y:S04]  /*5870*/  STL.64 [R1+0x1e0], R8 ;  /* 0x0001e00801007387 */ /* 0x0001e80000100a00 */
[----:B------:R1:W-:Y:S04]  /*5880*/  STL.64 [R1+0x200], R12 ;  /* 0x0002000c01007387 */ /* 0x0003e80000100a00 */
[----:B------:R2:W-:Y:S01]  /*5890*/  STL.64 [R1+0x218], R24 ;  /* 0x0002181801007387 */ /* 0x0005e20000100a00 */
[----:B0-----:R-:W-:-:S04]  /*58a0*/  IMAD.WIDE R8, R51, 0x2, R16 ;  /* 0x0000000233087825 */ /* 0x001fc800078e0210 */
[--C-:B-1----:R-:W-:Y:S01]  /*58b0*/  IMAD.WIDE R12, R49, 0x2, R16.reuse ;  /* 0x00000002310c7825 */ /* 0x102fe200078e0210 */
[----:B------:R0:W-:Y:S03]  /*58c0*/  STL.64 [R1+0x238], R8 ;  /* 0x0002380801007387 */ /* 0x0001e60000100a00 */
[--C-:B--2---:R-:W-:Y:S01]  /*58d0*/  IMAD.WIDE R24, R47, 0x2, R16.reuse ;  /* 0x000000022f187825 */ /* 0x104fe200078e0210 */
[----:B------:R1:W-:Y:S04]  /*58e0*/  STL.64 [R1+0x250], R12 ;  /* 0x0002500c01007387 */ /* 0x0003e80000100a00 */
[----:B------:R2:W-:Y:S04]  /*58f0*/  STL.64 [R1+0x268], R24 ;  /* 0x0002681801007387 */ /* 0x0005e80000100a00 */
[----:B------:R-:W3:Y:S01]  /*5900*/  LDL R27, [R1+0x74] ;  /* 0x00007400011b7983 */ /* 0x000ee20000100800 */
[----:B0-----:R-:W-:-:S04]  /*5910*/  IMAD.WIDE R8, R45, 0x2, R16 ;  /* 0x000000022d087825 */ /* 0x001fc800078e0210 */
[--C-:B-1----:R-:W-:Y:S01]  /*5920*/  IMAD.WIDE R12, R43, 0x2, R16.reuse ;  /* 0x000000022b0c7825 */ /* 0x102fe200078e0210 */
[----:B------:R0:W-:Y:S03]  /*5930*/  STL.64 [R1+0x288], R8 ;  /* 0x0002880801007387 */ /* 0x0001e60000100a00 */
[--C-:B--2---:R-:W-:Y:S01]  /*5940*/  IMAD.WIDE R24, R15, 0x2, R16.reuse ;  /* 0x000000020f187825 */ /* 0x104fe200078e0210 */
[----:B0-----:R-:W2:Y:S04]  /*5950*/  LDL R9, [R1+0x70] ;  /* 0x0000700001097983 */ /* 0x001ea80000100800 */
[----:B------:R0:W-:Y:S04]  /*5960*/  STL.64 [R1+0x2a0], R12 ;  /* 0x0002a00c01007387 */ /* 0x0001e80000100a00 */
[----:B------:R-:W2:Y:S04]  /*5970*/  LDL R56, [R1+0x6c] ;  /* 0x00006c0001387983 */ /* 0x000ea80000100800 */
[----:B------:R-:W2:Y:S01]  /*5980*/  LDL R57, [R1+0x68] ;  /* 0x0000680001397983 */ /* 0x000ea20000100800 */
[----:B0-----:R-:W-:-:S03]  /*5990*/  IMAD.WIDE R12, R14, 0x2, R16 ;  /* 0x000000020e0c7825 */ /* 0x001fc600078e0210 */
[----:B------:R-:W2:Y:S04]  /*59a0*/  LDL R55, [R1+0x64] ;  /* 0x0000640001377983 */ /* 0x000ea80000100800 */
[----:B------:R-:W2:Y:S04]  /*59b0*/  LDL R54, [R1+0x60] ;  /* 0x0000600001367983 */ /* 0x000ea80000100800 */
[----:B------:R0:W-:Y:S04]  /*59c0*/  STL.64 [R1+0x2c0], R12 ;  /* 0x0002c00c01007387 */ /* 0x0001e80000100a00 */
[----:B------:R4:W-:Y:S01]  /*59d0*/  STL.64 [R1+0x2d8], R24 ;  /* 0x0002d81801007387 */ /* 0x0009e20000100a00 */
[----:B0-----:R-:W-:-:S04]  /*59e0*/  IMAD.WIDE R12, R59, 0x2, R16 ;  /* 0x000000023b0c7825 */ /* 0x001fc800078e0210 */
[--C-:B----4-:R-:W-:Y:S01]  /*59f0*/  IMAD.WIDE R24, R6, 0x2, R16.reuse ;  /* 0x0000000206187825 */ /* 0x110fe200078e0210 */
[----:B------:R0:W-:Y:S04]  /*5a00*/  STL.64 [R1+0x2f8], R12 ;  /* 0x0002f80c01007387 */ /* 0x0001e80000100a00 */
[----:B------:R1:W-:Y:S01]  /*5a10*/  STL.64 [R1+0x328], R24 ;  /* 0x0003281801007387 */ /* 0x0003e20000100a00 */
[----:B0-----:R-:W-:-:S04]  /*5a20*/  IMAD.WIDE R12, R7, 0x2, R16 ;  /* 0x00000002070c7825 */ /* 0x001fc800078e0210 */
[--C-:B-1----:R-:W-:Y:S01]  /*5a30*/  IMAD.WIDE R24, R34, 0x2, R16.reuse ;  /* 0x0000000222187825 */ /* 0x102fe200078e0210 */
        /* <DEDUP_REMOVED lines=9> */
[----:B0-----:R-:W4:Y:S04]  /*5ad0*/  LDL.LU R12, [R1+0x34] ;  /* 0x00003400010c7983 */ /* 0x001f280000300800 */
[----:B------:R-:W4:Y:S04]  /*5ae0*/  LDL.LU R13, [R1+0x30] ;  /* 0x00003000010d7983 */ /* 0x000f280000300800 */
[----:B------:R0:W-:Y:S02]  /*5af0*/  STL.64 [R1+0x3d0], R24 ;  /* 0x0003d01801007387 */ /* 0x0001e40000100a00 */
[----:B0-----:R-:W-:-:S05]  /*5b00*/  IMAD.WIDE R24, R10, 0x2, R16 ;  /* 0x000000020a187825 */ /* 0x001fca00078e0210 */
        /* <DEDUP_REMOVED lines=20> */
[----:B------:R0:W-:Y:S01]  /*5c50*/  STL.64 [R1+0x508], R24 ;  /* 0x0005081801007387 */ /* 0x0001e20000100a00 */
[----:B---3--:R-:W-:-:S04]  /*5c60*/  IMAD.WIDE R26, R27, 0x2, R16 ;  /* 0x000000021b1a7825 */ /* 0x008fc800078e0210 */
[----:B0-----:R-:W-:-:S05]  /*5c70*/  IMAD.WIDE R24, R29, 0x2, R16 ;  /* 0x000000021d187825 */ /* 0x001fca00078e0210 */
[----:B------:R0:W-:Y:S02]  /*5c80*/  STL.64 [R1+0x528], R24 ;  /* 0x0005281801007387 */ /* 0x0001e40000100a00 */
[----:B0-----:R-:W-:-:S05]  /*5c90*/  IMAD.WIDE R24, R28, 0x2, R16 ;  /* 0x000000021c187825 */ /* 0x001fca00078e0210 */
[----:B------:R0:W-:Y:S04]  /*5ca0*/  STL.64 [R1+0x540], R24 ;  /* 0x0005401801007387 */ /* 0x0001e80000100a00 */
[----:B0-----:R-:W3:Y:S04]  /*5cb0*/  LDL.LU.64 R24, [R1+0x1698] ;  /* 0x0016980001187983 */ /* 0x001ee80000300a00 */
[----:B------:R0:W-:Y:S04]  /*5cc0*/  STL.64 [R1+0x9e8], R26 ;  /* 0x0009e81a01007387 */ /* 0x0001e80000100a00 */
[----:B0-----:R-:W3:Y:S01]  /*5cd0*/  LDL.LU.64 R26, [R1+0x1690] ;  /* 0x00169000011a7983 */ /* 0x001ee20000300a00 */
[----:B--2---:R-:W-:-:S05]  /*5ce0*/  IMAD.WIDE R8, R9, 0x2, R16 ;  /* 0x0000000209087825 */ /* 0x004fca00078e0210 */
[----:B------:R0:W-:Y:S02]  /*5cf0*/  STL.64 [R1+0xa08], R8 ;  /* 0x000a080801007387 */ /* 0x0001e40000100a00 */
[----:B0-----:R-:W-:-:S05]  /*5d00*/  IMAD.WIDE R8, R56, 0x2, R16 ;  /* 0x0000000238087825 */ /* 0x001fca00078e0210 */
[----:B------:R0:W-:Y:S02]  /*5d10*/  STL.64 [R1+0xa28], R8 ;  /* 0x000a280801007387 */ /* 0x0001e40000100a00 */
[----:B0-----:R-:W-:-:S04]  /*5d20*/  IMAD.WIDE R8, R57, 0x2, R16 ;  /* 0x0000000239087825 */ /* 0x001fc800078e0210 */
[--C-:B------:R-:W-:Y:S01]  /*5d30*/  IMAD.WIDE R56, R55, 0x2, R16.reuse ;  /* 0x0000000237387825 */ /* 0x100fe200078e0210 */
[----:B------:R3:W-:Y:S03]  /*5d40*/  STL.64 [R1+0xa48], R8 ;  /* 0x000a480801007387 */ /* 0x0007e60000100a00 */
[--C-:B------:R-:W-:Y:S01]  /*5d50*/  IMAD.WIDE R54, R54, 0x2, R16.reuse ;  /* 0x0000000236367825 */ /* 0x100fe200078e0210 */
[----:B------:R-:W-:Y:S03]  /*5d60*/  STL.64 [R1+0xa68], R56 ;  /* 0x000a683801007387 */ /* 0x000fe60000100a00 */
[--C-:B---3--:R-:W-:Y:S02]  /*5d70*/  IMAD.WIDE R8, R26, 0x2, R16.reuse ;  /* 0x000000021a087825 */ /* 0x108fe400078e0210 */
[----:B------:R-:W2:Y:S04]  /*5d80*/  LDL.LU R26, [R1+0x1688] ;  /* 0x00168800011a7983 */ /* 0x000ea80000300800 */
[----:B------:R0:W-:Y:S02]  /*5d90*/  STL.64 [R1+0xa88], R54 ;  /* 0x000a883601007387 */ /* 0x0001e40000100a00 */
[----:B0-----:R-:W-:-:S02]  /*5da0*/  IMAD.WIDE R54, R27, 0x2, R16 ;  /* 0x000000021b367825 */ /* 0x001fc400078e0210 */
[----:B------:R-:W2:Y:S02]  /*5db0*/  LDL.LU R27, [R1+0x1684] ;  /* 0x00168400011b7983 */ /* 0x000ea40000300800 */
[--C-:B------:R-:W-:Y:S02]  /*5dc0*/  IMAD.WIDE R56, R25, 0x2, R16.reuse ;  /* 0x0000000219387825 */ /* 0x100fe400078e0210 */
[----:B------:R0:W-:Y:S04]  /*5dd0*/  STL.64 [R1+0xaa8], R8 ;  /* 0x000aa80801007387 */ /* 0x0001e80000100a00 */
[----:B------:R1:W-:Y:S04]  /*5de0*/  STL.64 [R1+0xac8], R54 ;  /* 0x000ac83601007387 */ /* 0x0003e80000100a00 */
[----:B------:R-:W-:Y:S01]  /*5df0*/  STL.64 [R1+0xae8], R56 ;  /* 0x000ae83801007387 */ /* 0x000fe20000100a00 */
[----:B0-----:R-:W-:-:S04]  /*5e00*/  IMAD.WIDE R8, R24, 0x2, R16 ;  /* 0x0000000218087825 */ /* 0x001fc800078e0210 */
[--C-:B-1----:R-:W-:Y:S01]  /*5e10*/  IMAD.WIDE R54, R23, 0x2, R16.reuse ;  /* 0x0000000217367825 */ /* 0x102fe200078e0210 */
[----:B------:R0:W-:Y:S03]  /*5e20*/  STL.64 [R1+0xb08], R8 ;  /* 0x000b080801007387 */ /* 0x0001e60000100a00 */
[--C-:B------:R-:W-:Y:S01]  /*5e30*/  IMAD.WIDE R24, R22, 0x2, R16.reuse ;  /* 0x0000000216187825 */ /* 0x100fe200078e0210 */
[----:B------:R-:W-:Y:S03]  /*5e40*/  STL.64 [R1+0xb28], R54 ;  /* 0x000b283601007387 */ /* 0x000fe60000100a00 */
[--C-:B------:R-:W-:Y:S01]  /*5e50*/  IMAD.WIDE R22, R20, 0x2, R16.reuse ;  /* 0x0000000214167825 */ /* 0x100fe200078e0210 */
[----:B------:R-:W-:Y:S03]  /*5e60*/  STL.64 [R1+0xb48], R24 ;  /* 0x000b481801007387 */ /* 0x000fe60000100a00 */
[----:B0-----:R-:W-:-:S04]  /*5e70*/  IMAD.WIDE R8, R21, 0x2, R16 ;  /* 0x0000000215087825 */ /* 0x001fc800078e0210 */
[--C-:B------:R-:W-:Y:S01]  /*5e80*/  IMAD.WIDE R20, R19, 0x2, R16.reuse ;  /* 0x0000000213147825 */ /* 0x100fe200078e0210 */
[----:B------:R0:W-:Y:S04]  /*5e90*/  STL.64 [R1+0xb68], R8 ;  /* 0x000b680801007387 */ /* 0x0001e80000100a00 */
[----:B------:R-:W-:Y:S04]  /*5ea0*/  STL.64 [R1+0xb88], R22 ;  /* 0x000b881601007387 */ /* 0x000fe80000100a00 */
[----:B------:R-:W-:Y:S01]  /*5eb0*/  STL.64 [R1+0xba8], R20 ;  /* 0x000ba81401007387 */ /* 0x000fe20000100a00 */
[----:B0-----:R-:W-:-:S04]  /*5ec0*/  IMAD.WIDE R8, R18, 0x2, R16 ;  /* 0x0000000212087825 */ /* 0x001fc800078e0210 */
[--C-:B----4-:R-:W-:Y:S01]  /*5ed0*/  IMAD.WIDE R18, R12, 0x2, R16.reuse ;  /* 0x000000020c127825 */ /* 0x110fe200078e0210 */
[----:B------:R2:W-:Y:S03]  /*5ee0*/  STL.64 [R1+0xbc8], R8 ;  /* 0x000bc80801007387 */ /* 0x0005e60000100a00 */
[----:B------:R-:W-:Y:S01]  /*5ef0*/  IMAD.WIDE R16, R13, 0x2, R16 ;  /* 0x000000020d107825 */ /* 0x000fe200078e0210 */
[----:B------:R-:W-:Y:S03]  /*5f00*/  STL.64 [R1+0xbe8], R18 ;  /* 0x000be81201007387 */ /* 0x000fe60000100a00 */
[----:B--2---:R-:W-:-:S04]  /*5f10*/  IMAD.WIDE R8, R0, 0x2, R26 ;  /* 0x0000000200087825 */ /* 0x004fc800078e021a */
[--C-:B------:R-:W-:Y:S01]  /*5f20*/  IMAD.WIDE R56, R58, 0x2, R26.reuse ;  /* 0x000000023a387825 */ /* 0x100fe200078e021a */
[----:B------:R0:W-:Y:S03]  /*5f30*/  STL.64 [R1+0x15a0], R8 ;  /* 0x0015a00801007387 */ /* 0x0001e60000100a00 */
[--C-:B------:R-:W-:Y:S01]  /*5f40*/  IMAD.WIDE R54, R41, 0x2, R26.reuse ;  /* 0x0000000229367825 */ /* 0x100fe200078e021a */
[----:B------:R-:W-:Y:S04]  /*5f50*/  STL.64 [R1+0xc08], R16 ;  /* 0x000c081001007387 */ /* 0x000fe80000100a00 */
[----:B0-----:R-:W2:Y:S04]  /*5f60*/  LDL R8, [R1+0x114] ;  /* 0x0001140001087983 */ /* 0x001ea80000100800 */
[----:B------:R-:W3:Y:S04]  /*5f70*/  LDL R9, [R1+0x110] ;  /* 0x0001100001097983 */ /* 0x000ee80000100800 */
[----:B------:R0:W-:Y:S04]  /*5f80*/  STL.64 [R1+0x15b0], R56 ;  /* 0x0015b03801007387 */ /* 0x0001e80000100a00 */
[----:B0-----:R-:W4:Y:S04]  /*5f90*/  LDL R56, [R1+0x11c] ;  /* 0x00011c0001387983 */ /* 0x001f280000100800 */
[----:B------:R-:W2:Y:S04]  /*5fa0*/  LDL R57, [R1+0x118] ;  /* 0x0001180001397983 */ /* 0x000ea80000100800 */
[----:B------:R0:W-:Y:S04]  /*5fb0*/  STL.64 [R1+0x15b8], R54 ;  /* 0x0015b83601007387 */ /* 0x0001e80000100a00 */
[----:B0-----:R-:W3:Y:S01]  /*5fc0*/  LDL R55, [R1+0x124] ;  /* 0x0001240001377983 */ /* 0x001ee20000100800 */
[----:B------:R-:W-:-:S04]  /*5fd0*/  IMAD.WIDE R16, R40, 0x2, R26 ;  /* 0x0000000228107825 */ /* 0x000fc800078e021a */
[--C-:B------:R-:W-:Y:S01]  /*5fe0*/  IMAD.WIDE R18, R42, 0x2, R26.reuse ;  /* 0x000000022a127825 */ /* 0x100fe200078e021a */
[----:B------:R-:W-:Y:S03]  /*5ff0*/  STL.64 [R1+0x15c0], R16 ;  /* 0x0015c01001007387 */ /* 0x000fe60000100a00 */
[--C-:B------:R-:W-:Y:S01]  /*6000*/  IMAD.WIDE R20, R44, 0x2, R26.reuse ;  /* 0x000000022c147825 */ /* 0x100fe200078e021a */
[----:B------:R0:W-:Y:S03]  /*6010*/  STL.64 [R1+0x15c8], R18 ;  /* 0x0015c81201007387 */ /* 0x0001e60000100a00 */
[--C-:B------:R-:W-:Y:S01]  /*6020*/  IMAD.WIDE R22, R46, 0x2, R26.reuse ;  /* 0x000000022e167825 */ /* 0x100fe200078e021a */
[----:B------:R1:W-:Y:S03]  /*6030*/  STL.64 [R1+0x15d0], R20 ;  /* 0x0015d01401007387 */ /* 0x0003e60000100a00 */
[--C-:B------:R-:W-:Y:S01]  /*6040*/  IMAD.WIDE R24, R48, 0x2, R26.reuse ;  /* 0x0000000230187825 */ /* 0x100fe200078e021a */
[----:B------:R-:W-:Y:S03]  /*6050*/  STL.64 [R1+0x15d8], R22 ;  /* 0x0015d81601007387 */ /* 0x000fe60000100a00 */
[--C-:B0-----:R-:W-:Y:S01]  /*6060*/  IMAD.WIDE R18, R50, 0x2, R26.reuse ;  /* 0x0000000232127825 */ /* 0x101fe200078e021a */
[----:B------:R-:W-:Y:S03]  /*6070*/  STL.64 [R1+0x15e0], R24 ;  /* 0x0015e01801007387 */ /* 0x000fe60000100a00 */
[--C-:B-1----:R-:W-:Y:S01]  /*6080*/  IMAD.WIDE R20, R52, 0x2, R26.reuse ;  /* 0x0000000234147825 */ /* 0x102fe200078e021a */
[----:B------:R4:W-:Y:S04]  /*6090*/  STL.64 [R1+0x128], R18 ;  /* 0x0001281201007387 */ /* 0x0009e80000100a00 */
[----:B------:R2:W-:Y:S01]  /*60a0*/  STL.64 [R1+0x140], R20 ;  /* 0x0001401401007387 */ /* 0x0005e20000100a00 */
[----:B----4-:R-:W-:-:S04]  /*60b0*/  IMAD.WIDE R18, R56, 0x2, R26 ;  /* 0x0000000238127825 */ /* 0x010fc800078e021a */
[----:B--2---:R-:W-:-:S04]  /*60c0*/  IMAD.WIDE R20, R57, 0x2, R26 ;  /* 0x0000000239147825 */ /* 0x004fc800078e021a */
[----:B---3--:R-:W-:-:S05]  /*60d0*/  IMAD.WIDE R16, R55, 0x2, R26 ;  /* 0x0000000237107825 */ /* 0x008fca00078e021a */
[----:B------:R0:W-:Y:S04]  /*60e0*/  STL.64 [R1+0x160], R16 ;  /* 0x0001601001007387 */ /* 0x0001e80000100a00 */
[----:B------:R1:W-:Y:S04]  /*60f0*/  STL.64 [R1+0x178], R18 ;  /* 0x0001781201007387 */ /* 0x0003e80000100a00 */
[----:B------:R-:W-:Y:S01]  /*6100*/  STL.64 [R1+0x198], R20 ;  /* 0x0001981401007387 */ /* 0x000fe20000100a00 */
[----:B0-----:R-:W-:-:S04]  /*6110*/  IMAD.WIDE R16, R8, 0x2, R26 ;  /* 0x0000000208107825 */ /* 0x001fc800078e021a */
[--C-:B-1----:R-:W-:Y:S01]  /*6120*/  IMAD.WIDE R18, R9, 0x2, R26.reuse ;  /* 0x0000000209127825 */ /* 0x102fe200078e021a */
[----:B------:R0:W-:Y:S03]  /*6130*/  STL.64 [R1+0x1b0], R16 ;  /* 0x0001b01001007387 */ /* 0x0001e60000100a00 */
[--C-:B------:R-:W-:Y:S01]  /*6140*/  IMAD.WIDE R8, R4, 0x2, R26.reuse ;  /* 0x0000000204087825 */ /* 0x100fe200078e021a */
[----:B------:R1:W-:Y:S04]  /*6150*/  STL.64 [R1+0x1c8], R18 ;  /* 0x0001c81201007387 */ /* 0x0003e80000100a00 */
[----:B------:R-:W-:Y:S01]  /*6160*/  STL [R1+0x1678], R5 ;  /* 0x0016780501007387 */ /* 0x000fe20000100800 */
[----:B0-----:R-:W-:-:S03]  /*6170*/  IMAD.WIDE R16, R5, 0x2, R26 ;  /* 0x0000000205107825 */ /* 0x001fc600078e021a */
[----:B------:R0:W-:Y:S04]  /*6180*/  STL.64 [R1+0x1e8], R8 ;  /* 0x0001e80801007387 */ /* 0x0001e80000100a00 */
[----:B------:R2:W-:Y:S01]  /*6190*/  STL.64 [R1+0x208], R16 ;  /* 0x0002081001007387 */ /* 0x0005e20000100a00 */
[----:B-1----:R-:W-:-:S04]  /*61a0*/  IMAD.WIDE R18, R49, 0x2, R26 ;  /* 0x0000000231127825 */ /* 0x002fc800078e021a */
[----:B0-----:R-:W-:-:S04]  /*61b0*/  IMAD.WIDE R8, R53, 0x2, R26 ;  /* 0x0000000235087825 */ /* 0x001fc800078e021a */
[--C-:B--2---:R-:W-:Y:S01]  /*61c0*/  IMAD.WIDE R16, R51, 0x2, R26.reuse ;  /* 0x0000000233107825 */ /* 0x104fe200078e021a */
        /* <DEDUP_REMOVED lines=8> */
[----:B------:R2:W-:Y:S01]  /*6250*/  STL.64 [R1+0x2b0], R18 ;  /* 0x0002b01201007387 */ /* 0x0005e20000100a00 */
[----:B0-----:R-:W-:-:S04]  /*6260*/  IMAD.WIDE R8, R14, 0x2, R26 ;  /* 0x000000020e087825 */ /* 0x001fc800078e021a */
[--C-:B-1----:R-:W-:Y:S01]  /*6270*/  IMAD.WIDE R16, R15, 0x2, R26.reuse ;  /* 0x000000020f107825 */ /* 0x102fe200078e021a */
[----:B------:R0:W-:Y:S03]  /*6280*/  STL.64 [R1+0x2c8], R8 ;  /* 0x0002c80801007387 */ /* 0x0001e60000100a00 */
[--C-:B--2---:R-:W-:Y:S01]  /*6290*/  IMAD.WIDE R18, R59, 0x2, R26.reuse ;  /* 0x000000023b127825 */ /* 0x104fe200078e021a */
[----:B------:R1:W-:Y:S04]  /*62a0*/  STL.64 [R1+0x2e0], R16 ;  /* 0x0002e01001007387 */ /* 0x0003e80000100a00 */
[----:B------:R-:W-:Y:S01]  /*62b0*/  STL.64 [R1+0x300], R18 ;  /* 0x0003001201007387 */ /* 0x000fe20000100a00 */
[----:B0-----:R-:W-:-:S04]  /*62c0*/  IMAD.WIDE R8, R6, 0x2, R26 ;  /* 0x0000000206087825 */ /* 0x001fc800078e021a */
[--C-:B-1----:R-:W-:Y:S01]  /*62d0*/  IMAD.WIDE R16, R7, 0x2, R26.reuse ;  /* 0x0000000207107825 */ /* 0x102fe200078e021a */
[----:B------:R0:W-:Y:S03]  /*62e0*/  STL.64 [R1+0x330], R8 ;  /* 0x0003300801007387 */ /* 0x0001e60000100a00 */
[--C-:B------:R-:W-:Y:S01]  /*62f0*/  IMAD.WIDE R6, R34, 0x2, R26.reuse ;  /* 0x0000000222067825 */ /* 0x100fe200078e021a */
[----:B------:R-:W-:Y:S03]  /*6300*/  STL.64 [R1+0x350], R16 ;  /* 0x0003501001007387 */ /* 0x000fe60000100a00 */
[--C-:B0-----:R-:W-:Y:S02]  /*6310*/  IMAD.WIDE R8, R38, 0x2, R26.reuse ;  /* 0x0000000226087825 */ /* 0x101fe400078e021a */
[----:B------:R-:W2:Y:S04]  /*6320*/  LDL.LU R38, [R1+0x1680] ;  /* 0x0016800001267983 */ /* 0x000ea80000300800 */
[----:B------:R0:W-:Y:S02]  /*6330*/  STL.64 [R1+0x368], R6 ;  /* 0x0003680601007387 */ /* 0x0001e40000100a00 */
[----:B0-----:R-:W-:-:S02]  /*6340*/  IMAD.WIDE R6, R39, 0x2, R26 ;  /* 0x0000000227067825 */ /* 0x001fc400078e021a */
[----:B------:R-:W2:Y:S04]  /*6350*/  LDL.LU R39, [R1+0x167c] ;  /* 0x00167c0001277983 */ /* 0x000ea80000300800 */
[----:B------:R0:W-:Y:S04]  /*6360*/  STL.64 [R1+0x388], R8 ;  /* 0x0003880801007387 */ /* 0x0001e80000100a00 */
[----:B------:R-:W3:Y:S04]  /*6370*/  LDL.LU R24, [R1+0x74] ;  /* 0x0000740001187983 */ /* 0x000ee80000300800 */
[----:B------:R-:W4:Y:S04]  /*6380*/  LDL.LU R25, [R1+0x70] ;  /* 0x0000700001197983 */ /* 0x000f280000300800 */
[----:B------:R1:W-:Y:S04]  /*6390*/  STL.64 [R1+0x3a0], R6 ;  /* 0x0003a00601007387 */ /* 0x0003e80000100a00 */
[----:B------:R-:W2:Y:S04]  /*63a0*/  LDL.LU R22, [R1+0x6c] ;  /* 0x00006c0001167983 */ /* 0x000ea80000300800 */
        /* <DEDUP_REMOVED lines=11> */
[----:B0-----:R-:W2:Y:S04]  /*6460*/  LDL.LU R8, [R1+0x3c] ;  /* 0x00003c0001087983 */ /* 0x001ea80000300800 */
[----:B------:R-:W2:Y:S01]  /*6470*/  LDL.LU R9, [R1+0x38] ;  /* 0x0000380001097983 */ /* 0x000ea20000300800 */
[----:B-1----:R-:W-:-:S04]  /*6480*/  IMAD.WIDE R6, R61, 0x2, R26 ;  /* 0x000000023d067825 */ /* 0x002fc800078e021a */
[--C-:B------:R-:W-:Y:S01]  /*6490*/  IMAD.WIDE R60, R60, 0x2, R26.reuse ;  /* 0x000000023c3c7825 */ /* 0x100fe200078e021a */
[----:B------:R0:W-:Y:S04]  /*64a0*/  STL.64 [R1+0x3b8], R6 ;  /* 0x0003b80601007387 */ /* 0x0001e80000100a00 */
[----:B------:R1:W-:Y:S01]  /*64b0*/  STL.64 [R1+0x3d8], R60 ;  /* 0x0003d83c01007387 */ /* 0x0003e20000100a00 */
[----:B0-----:R-:W-:-:S04]  /*64c0*/  IMAD.WIDE R6, R10, 0x2, R26 ;  /* 0x000000020a067825 */ /* 0x001fc800078e021a */
[--C-:B-1----:R-:W-:Y:S01]  /*64d0*/  IMAD.WIDE R60, R11, 0x2, R26.reuse ;  /* 0x000000020b3c7825 */ /* 0x102fe200078e021a */
[----:B------:R0:W-:Y:S04]  /*64e0*/  STL.64 [R1+0x3f0], R6 ;  /* 0x0003f00601007387 */ /* 0x0001e80000100a00 */
[----:B------:R-:W-:Y:S01]  /*64f0*/  STL.64 [R1+0x408], R60 ;  /* 0x0004083c01007387 */ /* 0x000fe20000100a00 */
[----:B0-----:R-:W-:-:S04]  /*6500*/  IMAD.WIDE R6, R35, 0x2, R26 ;  /* 0x0000000223067825 */ /* 0x001fc800078e021a */
[--C-:B------:R-:W-:Y:S01]  /*6510*/  IMAD.WIDE R34, R36, 0x2, R26.reuse ;  /* 0x0000000224227825 */ /* 0x100fe200078e021a */
[----:B------:R0:W-:Y:S03]  /*6520*/  STL.64 [R1+0x428], R6 ;  /* 0x0004280601007387 */ /* 0x0001e60000100a00 */
[--C-:B------:R-:W-:Y:S01]  /*6530*/  IMAD.WIDE R36, R37, 0x2, R26.reuse ;  /* 0x0000000225247825 */ /* 0x100fe200078e021a */
[----:B------:R1:W-:Y:S04]  /*6540*/  STL.64 [R1+0x448], R34 ;  /* 0x0004482201007387 */ /* 0x0003e80000100a00 */
[----:B------:R-:W-:Y:S01]  /*6550*/  STL.64 [R1+0x460], R36 ;  /* 0x0004602401007387 */ /* 0x000fe20000100a00 */
[----:B0-----:R-:W-:-:S04]  /*6560*/  IMAD.WIDE R6, R33, 0x2, R26 ;  /* 0x0000000221067825 */ /* 0x001fc800078e021a */
[--C-:B-1----:R-:W-:Y:S01]  /*6570*/  IMAD.WIDE R34, R32, 0x2, R26.reuse ;  /* 0x0000000220227825 */ /* 0x102fe200078e021a */
[----:B------:R0:W-:Y:S03]  /*6580*/  STL.64 [R1+0x480], R6 ;  /* 0x0004800601007387 */ /* 0x0001e60000100a00 */
[--C-:B------:R-:W-:Y:S01]  /*6590*/  IMAD.WIDE R32, R2, 0x2, R26.reuse ;  /* 0x0000000202207825 */ /* 0x100fe200078e021a */
[----:B------:R1:W-:Y:S04]  /*65a0*/  STL.64 [R1+0x498], R34 ;  /* 0x0004982201007387 */ /* 0x0003e80000100a00 */
[----:B------:R1:W-:Y:S01]  /*65b0*/  STL.64 [R1+0x4b0], R32 ;  /* 0x0004b02001007387 */ /* 0x0003e20000100a00 */
[----:B0-----:R-:W-:-:S04]  /*65c0*/  IMAD.WIDE R6, R3, 0x2, R26 ;  /* 0x0000000203067825 */ /* 0x001fc800078e021a */
[--C-:B-1----:R-:W-:Y:S01]  /*65d0*/  IMAD.WIDE R34, R31, 0x2, R26.reuse ;  /* 0x000000021f227825 */ /* 0x102fe200078e021a */
[----:B------:R0:W-:Y:S03]  /*65e0*/  STL.64 [R1+0x4d0], R6 ;  /* 0x0004d00601007387 */ /* 0x0001e60000100a00 */
[--C-:B------:R-:W-:Y:S01]  /*65f0*/  IMAD.WIDE R32, R30, 0x2, R26.reuse ;  /* 0x000000021e207825 */ /* 0x100fe200078e021a */
[----:B------:R-:W-:Y:S03]  /*6600*/  STL.64 [R1+0x4f0], R34 ;  /* 0x0004f02201007387 */ /* 0x000fe60000100a00 */
[--C-:B------:R-:W-:Y:S01]  /*6610*/  IMAD.WIDE R30, R28, 0x2, R26.reuse ;  /* 0x000000021c1e7825 */ /* 0x100fe200078e021a */
[----:B------:R-:W-:Y:S03]  /*6620*/  STL.64 [R1+0x510], R32 ;  /* 0x0005102001007387 */ /* 0x000fe60000100a00 */
[----:B0-----:R-:W-:-:S05]  /*6630*/  IMAD.WIDE R6, R29, 0x2, R26 ;  /* 0x000000021d067825 */ /* 0x001fca00078e021a */
[----:B------:R4:W-:Y:S04]  /*6640*/  STL.64 [R1+0x530], R6 ;  /* 0x0005300601007387 */ /* 0x0009e80000100a00 */
[----:B------:R2:W-:Y:S01]  /*6650*/  STL.64 [R1+0x548], R30 ;  /* 0x0005481e01007387 */ /* 0x0005e20000100a00 */
[----:B---3--:R-:W-:-:S04]  /*6660*/  IMAD.WIDE R28, R24, 0x2, R26 ;  /* 0x00000002181c7825 */ /* 0x008fc800078e021a */
[--C-:B----4-:R-:W-:Y:S01]  /*6670*/  IMAD.WIDE R6, R25, 0x2, R26.reuse ;  /* 0x0000000219067825 */ /* 0x110fe200078e021a */
[----:B------:R0:W-:Y:S04]  /*6680*/  STL.64 [R1+0x9f0], R28 ;  /* 0x0009f01c01007387 */ /* 0x0001e80000100a00 */
[----:B------:R1:W-:Y:S01]  /*6690*/  STL.64 [R1+0xa10], R6 ;  /* 0x000a100601007387 */ /* 0x0003e20000100a00 */
[----:B--2---:R-:W-:-:S04]  /*66a0*/  IMAD.WIDE R30, R22, 0x2, R26 ;  /* 0x00000002161e7825 */ /* 0x004fc800078e021a */
[--C-:B0-----:R-:W-:Y:S01]  /*66b0*/  IMAD.WIDE R28, R23, 0x2, R26.reuse ;  /* 0x00000002171c7825 */ /* 0x101fe200078e021a */
[----:B------:R0:W-:Y:S03]  /*66c0*/  STL.64 [R1+0xa30], R30 ;  /* 0x000a301e01007387 */ /* 0x0001e60000100a00 */
[--C-:B-1----:R-:W-:Y:S01]  /*66d0*/  IMAD.WIDE R6, R20, 0x2, R26.reuse ;  /* 0x0000000214067825 */ /* 0x102fe200078e021a */
        /* <DEDUP_REMOVED lines=22> */
[----:B------:R-:W-:Y:S03]  /*6840*/  STL.64 [R1+0xbb0], R30 ;  /* 0x000bb01e01007387 */ /* 0x000fe60000100a00 */
[--C-:B--2---:R-:W-:Y:S01]  /*6850*/  IMAD.WIDE R6, R12, 0x2, R26.reuse ;  /* 0x000000020c067825 */ /* 0x104fe200078e021a */
[----:B------:R-:W-:Y:S03]  /*6860*/  STL.64 [R1+0xbd0], R28 ;  /* 0x000bd01c01007387 */ /* 0x000fe60000100a00 */
[----:B------:R-:W-:Y:S01]  /*6870*/  IMAD.WIDE R26, R13, 0x2, R26 ;  /* 0x000000020d1a7825 */ /* 0x000fe200078e021a */
[----:B------:R-:W2:Y:S04]  /*6880*/  LDL R5, [R1+0x110] ;  /* 0x0001100001057983 */ /* 0x000ea80000100800 */
[----:B------:R0:W-:Y:S01]  /*6890*/  STL.64 [R1+0xbf0], R6 ;  /* 0x000bf00601007387 */ /* 0x0001e20000100a00 */
[----:B------:R-:W-:-:S03]  /*68a0*/  IMAD.WIDE R60, R58, 0x2, R38 ;  /* 0x000000023a3c7825 */ /* 0x000fc600078e0226 */
[----:B------:R-:W-:Y:S01]  /*68b0*/  STL.64 [R1+0xc10], R26 ;  /* 0x000c101a01007387 */ /* 0x000fe20000100a00 */
[----:B0-----:R-:W-:-:S05]  /*68c0*/  IMAD.WIDE R6, R0, 0x2, R38 ;  /* 0x0000000200067825 */ /* 0x001fca00078e0226 */
[----:B------:R0:W-:Y:S04]  /*68d0*/  STL.64 [R1+0x15e8], R6 ;  /* 0x0015e80601007387 */ /* 0x0001e80000100a00 */
[----:B0-----:R-:W3:Y:S04]  /*68e0*/  LDL R6, [R1+0x118] ;  /* 0x0001180001067983 */ /* 0x001ee80000100800 */
[----:B------:R-:W4:Y:S04]  /*68f0*/  LDL R7, [R1+0x114] ;  /* 0x0001140001077983 */ /* 0x000f280000100800 */
[----:B------:R0:W-:Y:S04]  /*6900*/  STL.64 [R1+0x15f0], R60 ;  /* 0x0015f03c01007387 */ /* 0x0001e80000100a00 */
[----:B0-----:R-:W2:Y:S04]  /*6910*/  LDL R60, [R1+0x124] ;  /* 0x00012400013c7983 */ /* 0x001ea80000100800 */
[----:B------:R-:W3:Y:S01]  /*6920*/  LDL R61, [R1+0x11c] ;  /* 0x00011c00013d7983 */ /* 0x000ee20000100800 */
[----:B------:R-:W-:-:S04]  /*6930*/  IMAD.WIDE R26, R41, 0x2, R38 ;  /* 0x00000002291a7825 */ /* 0x000fc800078e0226 */
[--C-:B------:R-:W-:Y:S01]  /*6940*/  IMAD.WIDE R28, R40, 0x2, R38.reuse ;  /* 0x00000002281c7825 */ /* 0x100fe200078e0226 */
[----:B------:R-:W-:Y:S03]  /*6950*/  STL.64 [R1+0x15f8], R26 ;  /* 0x0015f81a01007387 */ /* 0x000fe60000100a00 */
[--C-:B------:R-:W-:Y:S01]  /*6960*/  IMAD.WIDE R30, R42, 0x2, R38.reuse ;  /* 0x000000022a1e7825 */ /* 0x100fe200078e0226 */
[----:B------:R-:W-:Y:S03]  /*6970*/  STL.64 [R1+0x1600], R28 ;  /* 0x0016001c01007387 */ /* 0x000fe60000100a00 */
[--C-:B------:R-:W-:Y:S01]  /*6980*/  IMAD.WIDE R32, R44, 0x2, R38.reuse ;  /* 0x000000022c207825 */ /* 0x100fe200078e0226 */
[----:B------:R0:W-:Y:S03]  /*6990*/  STL.64 [R1+0x1608], R30 ;  /* 0x0016081e01007387 */ /* 0x0001e60000100a00 */
[--C-:B------:R-:W-:Y:S01]  /*69a0*/  IMAD.WIDE R34, R46, 0x2, R38.reuse ;  /* 0x000000022e227825 */ /* 0x100fe200078e0226 */
[----:B------:R-:W-:Y:S03]  /*69b0*/  STL.64 [R1+0x1610], R32 ;  /* 0x0016102001007387 */ /* 0x000fe60000100a00 */
[--C-:B------:R-:W-:Y:S01]  /*69c0*/  IMAD.WIDE R36, R48, 0x2, R38.reuse ;  /* 0x0000000230247825 */ /* 0x100fe200078e0226 */
[----:B------:R-:W-:Y:S03]  /*69d0*/  STL.64 [R1+0x1618], R34 ;  /* 0x0016182201007387 */ /* 0x000fe60000100a00 */
[--C-:B0-----:R-:W-:Y:S01]  /*69e0*/  IMAD.WIDE R30, R50, 0x2, R38.reuse ;  /* 0x00000002321e7825 */ /* 0x101fe200078e0226 */
[----:B------:R0:W-:Y:S03]  /*69f0*/  STL.64 [R1+0x1620], R36 ;  /* 0x0016202401007387 */ /* 0x0001e60000100a00 */
[--C-:B------:R-:W-:Y:S01]  /*6a00*/  IMAD.WIDE R28, R52, 0x2, R38.reuse ;  /* 0x00000002341c7825 */ /* 0x100fe200078e0226 */
[----:B------:R-:W-:Y:S04]  /*6a10*/  STL.64 [R1+0x130], R30 ;  /* 0x0001301e01007387 */ /* 0x000fe80000100a00 */
[----:B0-----:R-:W4:Y:S04]  /*6a20*/  LDL.LU R36, [R1+0xd8] ;  /* 0x0000d80001247983 */ /* 0x001f280000300800 */
[----:B------:R3:W-:Y:S04]  /*6a30*/  STL.64 [R1+0x148], R28 ;  /* 0x0001481c01007387 */ /* 0x0007e80000100a00 */
[----:B------:R-:W4:Y:S01]  /*6a40*/  LDL.LU R37, [R1+0xd4] ;  /* 0x0000d40001257983 */ /* 0x000f220000300800 */
[----:B--2---:R-:W-:-:S05]  /*6a50*/  IMAD.WIDE R26, R60, 0x2, R38 ;  /* 0x000000023c1a7825 */ /* 0x004fca00078e0226 */
[----:B------:R0:W-:Y:S01]  /*6a60*/  STL.64 [R1+0x168], R26 ;  /* 0x0001681a01007387 */ /* 0x0001e20000100a00 */
[----:B---3--:R-:W-:-:S03]  /*6a70*/  IMAD.WIDE R28, R61, 0x2, R38 ;  /* 0x000000023d1c7825 */ /* 0x008fc600078e0226 */
[----:B------:R-:W2:Y:S04]  /*6a80*/  LDL.LU R34, [R1+0xcc] ;  /* 0x0000cc0001227983 */ /* 0x000ea80000300800 */
[----:B------:R-:W3:Y:S04]  /*6a90*/  LDL.LU R35, [R1+0xc8] ;  /* 0x0000c80001237983 */ /* 0x000ee80000300800 */
[----:B------:R-:W2:Y:S01]  /*6aa0*/  LDL.LU R32, [R1+0xc4] ;  /* 0x0000c40001207983 */ /* 0x000ea20000300800 */
[----:B0-----:R-:W-:-:S03]  /*6ab0*/  IMAD.WIDE R26, R6, 0x2, R38 ;  /* 0x00000002061a7825 */ /* 0x001fc600078e0226 */
[----:B------:R-:W2:Y:S01]  /*6ac0*/  LDL.LU R33, [R1+0xc0] ;  /* 0x0000c00001217983 */ /* 0x000ea20000300800 */
[----:B----4-:R-:W-:-:S03]  /*6ad0*/  IMAD.WIDE R60, R7, 0x2, R38 ;  /* 0x00000002073c7825 */ /* 0x010fc600078e0226 */
[----:B------:R-:W4:Y:S04]  /*6ae0*/  LDL.LU R30, [R1+0xbc] ;  /* 0x0000bc00011e7983 */ /* 0x000f280000300800 */
[----:B------:R-:W2:Y:S04]  /*6af0*/  LDL.LU R31, [R1+0xac] ;  /* 0x0000ac00011f7983 */ /* 0x000ea80000300800 */
[----:B------:R0:W-:Y:S01]  /*6b00*/  STL.64 [R1+0x180], R28 ;  /* 0x0001801c01007387 */ /* 0x0001e20000100a00 */
[----:B------:R-:W-:-:S04]  /*6b10*/  IMAD.WIDE R6, R5, 0x2, R38 ;  /* 0x0000000205067825 */ /* 0x000fc800078e0226 */
[--C-:B------:R-:W-:Y:S01]  /*6b20*/  IMAD.WIDE R4, R4, 0x2, R38.reuse ;  /* 0x0000000204047825 */ /* 0x100fe200078e0226 */
[----:B0-----:R-:W2:Y:S04]  /*6b30*/  LDL.LU R28, [R1+0xa4] ;  /* 0x0000a400011c7983 */ /* 0x001ea80000300800 */
[----:B------:R0:W-:Y:S04]  /*6b40*/  STL.64 [R1+0x1a0], R26 ;  /* 0x0001a01a01007387 */ /* 0x0001e80000100a00 */
[----:B------:R-:W2:Y:S04]  /*6b50*/  LDL.LU R29, [R1+0xa0] ;  /* 0x0000a000011d7983 */ /* 0x000ea80000300800 */
[----:B0-----:R-:W2:Y:S04]  /*6b60*/  LDL.LU R26, [R1+0x9c] ;  /* 0x00009c00011a7983 */ /* 0x001ea80000300800 */
[----:B------:R-:W2:Y:S04]  /*6b70*/  LDL.LU R27, [R1+0x94] ;  /* 0x00009400011b7983 */ /* 0x000ea80000300800 */
[----:B------:R0:W-:Y:S04]  /*6b80*/  STL.64 [R1+0x1b8], R60 ;  /* 0x0001b83c01007387 */ /* 0x0001e80000100a00 */
[----:B0-----:R-:W2:Y:S04]  /*6b90*/  LDL.LU R60, [R1+0x88] ;  /* 0x00008800013c7983 */ /* 0x001ea80000300800 */
[----:B------:R-:W2:Y:S04]  /*6ba0*/  LDL.LU R61, [R1+0x84] ;  /* 0x00008400013d7983 */ /* 0x000ea80000300800 */
[----:B------:R0:W-:Y:S04]  /*6bb0*/  STL.64 [R1+0x1d8], R6 ;  /* 0x0001d80601007387 */ /* 0x0001e80000100a00 */
[----:B0-----:R-:W2:Y:S04]  /*6bc0*/  LDL.LU R6, [R1+0x80] ;  /* 0x0000800001067983 */ /* 0x001ea80000300800 */
[----:B------:R-:W2:Y:S04]  /*6bd0*/  LDL.LU R7, [R1+0x78] ;  /* 0x0000780001077983 */ /* 0x000ea80000300800 */
[----:B------:R0:W-:Y:S04]  /*6be0*/  STL.64 [R1+0x1f0], R4 ;  /* 0x0001f00401007387 */ /* 0x0001e80000100a00 */
[----:B0-----:R-:W2:Y:S02]  /*6bf0*/  LDL.LU R5, [R1+0x1678] ;  /* 0x0016780001057983 */ /* 0x001ea40000300800 */
[----:B--2---:R-:W-:-:S05]  /*6c00*/  IMAD.WIDE R4, R5, 0x2, R38 ;  /* 0x0000000205047825 */ /* 0x004fca00078e0226 */
        /* <DEDUP_REMOVED lines=13> */
[--C-:B0-----:R-:W-:Y:S02]  /*6ce0*/  IMAD.WIDE R4, R14, 0x2, R38.reuse ;  /* 0x000000020e047825 */ /* 0x101fe400078e0226 */
[----:B------:R-:W2:Y:S04]  /*6cf0*/  LDL.LU R14, [R1+0x1674] ;  /* 0x00167400010e7983 */ /* 0x000ea80000300800 */
[----:B------:R0:W-:Y:S02]  /*6d00*/  STL.64 [R1+0x2d0], R4 ;  /* 0x0002d00401007387 */ /* 0x0001e40000100a00 */
[----:B0-----:R-:W-:-:S02]  /*6d10*/  IMAD.WIDE R4, R15, 0x2, R38 ;  /* 0x000000020f047825 */ /* 0x001fc400078e0226 */
[----:B------:R-:W2:Y:S04]  /*6d20*/  LDL.LU R15, [R1+0x1670] ;  /* 0x00167000010f7983 */ /* 0x000ea80000300800 */
[----:B------:R0:W-:Y:S02]  /*6d30*/  STL.64 [R1+0x2e8], R4 ;  /* 0x0002e80401007387 */ /* 0x0001e40000100a00 */
[----:B0-----:R-:W-:-:S05]  /*6d40*/  IMAD.WIDE R4, R59, 0x2, R38 ;  /* 0x000000023b047825 */ /* 0x001fca00078e0226 */
[----:B------:R0:W-:Y:S02]  /*6d50*/  STL.64 [R1+0x320], R4 ;  /* 0x0003200401007387 */ /* 0x0001e40000100a00 */
[----:B0-----:R-:W-:-:S05]  /*6d60*/  IMAD.WIDE R4, R36, 0x2, R38 ;  /* 0x0000000224047825 */ /* 0x001fca00078e0226 */
[----:B------:R0:W-:Y:S04]  /*6d70*/  STL.64 [R1+0x338], R4 ;  /* 0x0003380401007387 */ /* 0x0001e80000100a00 */
[----:B------:R-:W-:Y:S04]  /*6d80*/  STL [R1+0x1628], R37 ;  /* 0x0016282501007387 */ /* 0x000fe80000100800 */
[----:B------:R1:W-:Y:S01]  /*6d90*/  STL [R1+0x162c], R36 ;  /* 0x00162c2401007387 */ /* 0x0003e20000100800 */
[----:B0-----:R-:W-:-:S05]  /*6da0*/  IMAD.WIDE R4, R37, 0x2, R38 ;  /* 0x0000000225047825 */ /* 0x001fca00078e0226 */
[----:B------:R0:W-:Y:S01]  /*6db0*/  STL.64 [R1+0x358], R4 ;  /* 0x0003580401007387 */ /* 0x0001e20000100a00 */
[----:B-1----:R-:W-:-:S03]  /*6dc0*/  IMAD.WIDE R36, R34, 0x2, R38 ;  /* 0x0000000222247825 */ /* 0x002fc600078e0226 */
[----:B---3--:R1:W-:Y:S04]  /*6dd0*/  STL.64 [R1+0x1630], R34 ;  /* 0x0016302201007387 */ /* 0x0083e80000100a00 */
[----:B------:R-:W-:Y:S01]  /*6de0*/  STL.64 [R1+0x378], R36 ;  /* 0x0003782401007387 */ /* 0x000fe20000100a00 */
[----:B0-----:R-:W-:-:S04]  /*6df0*/  IMAD.WIDE R4, R35, 0x2, R38 ;  /* 0x0000000223047825 */ /* 0x001fc800078e0226 */
[--C-:B-1----:R-:W-:Y:S01]  /*6e00*/  IMAD.WIDE R34, R32, 0x2, R38.reuse ;  /* 0x0000000220227825 */ /* 0x102fe200078e0226 */
[----:B------:R0:W-:Y:S04]  /*6e10*/  STL.64 [R1+0x390], R4 ;  /* 0x0003900401007387 */ /* 0x0001e80000100a00 */
[----:B------:R-:W-:Y:S04]  /*6e20*/  STL.64 [R1+0x1638], R32 ;  /* 0x0016382001007387 */ /* 0x000fe80000100a00 */
[----:B------:R4:W-:Y:S01]  /*6e30*/  STL.64 [R1+0x3a8], R34 ;  /* 0x0003a82201007387 */ /* 0x0009e20000100a00 */
[----:B0-----:R-:W-:-:S05]  /*6e40*/  IMAD.WIDE R4, R33, 0x2, R38 ;  /* 0x0000000221047825 */ /* 0x001fca00078e0226 */
[----:B------:R0:W-:Y:S01]  /*6e50*/  STL.64 [R1+0x3c0], R4 ;  /* 0x0003c00401007387 */ /* 0x0001e20000100a00 */
[----:B----4-:R-:W-:-:S04]  /*6e60*/  IMAD.WIDE R34, R30, 0x2, R38 ;  /* 0x000000021e227825 */ /* 0x010fc800078e0226 */
[--C-:B------:R-:W-:Y:S01]  /*6e70*/  IMAD.WIDE R32, R11, 0x2, R38.reuse ;  /* 0x000000020b207825 */ /* 0x100fe200078e0226 */
[----:B------:R-:W-:Y:S03]  /*6e80*/  STL.64 [R1+0x3e0], R34 ;  /* 0x0003e02201007387 */ /* 0x000fe60000100a00 */
[--C-:B0-----:R-:W-:Y:S01]  /*6e90*/  IMAD.WIDE R4, R10, 0x2, R38.reuse ;  /* 0x000000020a047825 */ /* 0x101fe200078e0226 */
[----:B------:R-:W-:Y:S04]  /*6ea0*/  STL.64 [R1+0x1640], R10 ;  /* 0x0016400a01007387 */ /* 0x000fe80000100a00 */
[----:B------:R0:W-:Y:S04]  /*6eb0*/  STL.64 [R1+0x3f8], R4 ;  /* 0x0003f80401007387 */ /* 0x0001e80000100a00 */
[----:B------:R-:W-:Y:S04]  /*6ec0*/  STL.64 [R1+0x410], R32 ;  /* 0x0004102001007387 */ /* 0x000fe80000100a00 */
[----:B------:R-:W-:Y:S01]  /*6ed0*/  STL.64 [R1+0x1648], R30 ;  /* 0x0016481e01007387 */ /* 0x000fe20000100a00 */
[----:B0-----:R-:W-:-:S04]  /*6ee0*/  IMAD.WIDE R4, R31, 0x2, R38 ;  /* 0x000000021f047825 */ /* 0x001fc800078e0226 */
[--C-:B------:R-:W-:Y:S01]  /*6ef0*/  IMAD.WIDE R10, R28, 0x2, R38.reuse ;  /* 0x000000021c0a7825 */ /* 0x100fe200078e0226 */
[----:B------:R0:W-:Y:S04]  /*6f00*/  STL.64 [R1+0x430], R4 ;  /* 0x0004300401007387 */ /* 0x0001e80000100a00 */
[----:B------:R-:W-:Y:S04]  /*6f10*/  STL.64 [R1+0x1650], R28 ;  /* 0x0016501c01007387 */ /* 0x000fe80000100a00 */
[----:B------:R1:W-:Y:S01]  /*6f20*/  STL.64 [R1+0x450], R10 ;  /* 0x0004500a01007387 */ /* 0x0003e20000100a00 */
[----:B0-----:R-:W-:-:S05]  /*6f30*/  IMAD.WIDE R4, R29, 0x2, R38 ;  /* 0x000000021d047825 */ /* 0x001fca00078e0226 */
[----:B------:R0:W-:Y:S01]  /*6f40*/  STL.64 [R1+0x468], R4 ;  /* 0x0004680401007387 */ /* 0x0001e20000100a00 */
[----:B-1----:R-:W-:-:S03]  /*6f50*/  IMAD.WIDE R10, R26, 0x2, R38 ;  /* 0x000000021a0a7825 */ /* 0x002fc600078e0226 */
[----:B------:R-:W-:Y:S04]  /*6f60*/  STL.64 [R1+0x1658], R26 ;  /* 0x0016581a01007387 */ /* 0x000fe80000100a00 */
[----:B------:R1:W-:Y:S01]  /*6f70*/  STL.64 [R1+0x488], R10 ;  /* 0x0004880a01007387 */ /* 0x0003e20000100a00 */
[----:B0-----:R-:W-:-:S05]  /*6f80*/  IMAD.WIDE R4, R27, 0x2, R38 ;  /* 0x000000021b047825 */ /* 0x001fca00078e0226 */
[----:B------:R0:W-:Y:S01]  /*6f90*/  STL.64 [R1+0x4a0], R4 ;  /* 0x0004a00401007387 */ /* 0x0001e20000100a00 */
[----:B-1----:R-:W-:-:S03]  /*6fa0*/  IMAD.WIDE R10, R2, 0x2, R38 ;  /* 0x00000002020a7825 */ /* 0x002fc600078e0226 */
[----:B------:R1:W-:Y:S04]  /*6fb0*/  STL.64 [R1+0x1660], R2 ;  /* 0x0016600201007387 */ /* 0x0003e80000100a00 */
[----:B------:R3:W-:Y:S01]  /*6fc0*/  STL.64 [R1+0x4b8], R10 ;  /* 0x0004b80a01007387 */ /* 0x0007e20000100a00 */
[----:B0-----:R-:W-:-:S04]  /*6fd0*/  IMAD.WIDE R4, R3, 0x2, R38 ;  /* 0x0000000203047825 */ /* 0x001fc800078e0226 */
[--C-:B-1----:R-:W-:Y:S01]  /*6fe0*/  IMAD.WIDE R2, R60, 0x2, R38.reuse ;  /* 0x000000023c027825 */ /* 0x102fe200078e0226 */
[----:B------:R0:W-:Y:S04]  /*6ff0*/  STL.64 [R1+0x4d8], R4 ;  /* 0x0004d80401007387 */ /* 0x0001e80000100a00 */
[----:B------:R-:W-:Y:S01]  /*7000*/  STL.64 [R1+0x1668], R60 ;  /* 0x0016683c01007387 */ /* 0x000fe20000100a00 */
[----:B---3--:R-:W-:-:S03]  /*7010*/  IMAD.WIDE R10, R7, 0x2, R38 ;  /* 0x00000002070a7825 */ /* 0x008fc600078e0226 */
[----:B------:R1:W-:Y:S01]  /*7020*/  STL.64 [R1+0x500], R2 ;  /* 0x0005000201007387 */ /* 0x0003e20000100a00 */
[----:B0-----:R-:W-:-:S04]  /*7030*/  IMAD.WIDE R4, R61, 0x2, R38 ;  /* 0x000000023d047825 */ /* 0x001fc800078e0226 */
[--C-:B-1----:R-:W-:Y:S01]  /*7040*/  IMAD.WIDE R2, R6, 0x2, R38.reuse ;  /* 0x0000000206027825 */ /* 0x102fe200078e0226 */
[----:B------:R0:W-:Y:S04]  /*7050*/  STL.64 [R1+0x518], R4 ;  /* 0x0005180401007387 */ /* 0x0001e80000100a00 */
[----:B------:R1:W-:Y:S04]  /*7060*/  STL.64 [R1+0x538], R2 ;  /* 0x0005380201007387 */ /* 0x0003e80000100a00 */
[----:B------:R3:W-:Y:S01]  /*7070*/  STL.64 [R1+0x550], R10 ;  /* 0x0005500a01007387 */ /* 0x0007e20000100a00 */
[----:B0-----:R-:W-:-:S04]  /*7080*/  IMAD.WIDE R4, R24, 0x2, R38 ;  /* 0x0000000218047825 */ /* 0x001fc800078e0226 */
[--C-:B-1----:R-:W-:Y:S01]  /*7090*/  IMAD.WIDE R2, R25, 0x2, R38.reuse ;  /* 0x0000000219027825 */ /* 0x102fe200078e0226 */
[----:B------:R0:W-:Y:S03]  /*70a0*/  STL.64 [R1+0x9f8], R4 ;  /* 0x0009f80401007387 */ /* 0x0001e60000100a00 */
[--C-:B---3--:R-:W-:Y:S01]  /*70b0*/  IMAD.WIDE R10, R22, 0x2, R38.reuse ;  /* 0x00000002160a7825 */ /* 0x108fe200078e0226 */
        /* <DEDUP_REMOVED lines=18> */
[----:B------:R1:W-:Y:S03]  /*71e0*/  STL.64 [R1+0xb38], R2 ;  /* 0x000b380201007387 */ /* 0x0003e60000100a00 */
[--C-:B0-----:R-:W-:Y:S01]  /*71f0*/  IMAD.WIDE R4, R56, 0x2, R38.reuse ;  /* 0x0000000238047825 */ /* 0x101fe200078e0226 */
[----:B-1----:R-:W2:Y:S04]  /*7200*/  LDL.LU R2, [R1+0x124] ;  /* 0x0001240001027983 */ /* 0x002ea80000300800 */
[----:B------:R0:W-:Y:S04]  /*7210*/  STL.64 [R1+0xb58], R10 ;  /* 0x000b580a01007387 */ /* 0x0001e80000100a00 */
[----:B------:R-:W3:Y:S04]  /*7220*/  LDL.LU R3, [R1+0x11c] ;  /* 0x00011c0001037983 */ /* 0x000ee80000300800 */
[----:B------:R1:W-:Y:S04]  /*7230*/  STL.64 [R1+0xb78], R4 ;  /* 0x000b780401007387 */ /* 0x0003e80000100a00 */
[----:B------:R-:W4:Y:S04]  /*7240*/  LDL.LU R26, [R1+0x118] ;  /* 0x00011800011a7983 */ /* 0x000f280000300800 */
[----:B------:R-:W4:Y:S04]  /*7250*/  LDL.LU R27, [R1+0x114] ;  /* 0x00011400011b7983 */ /* 0x000f280000300800 */
[----:B------:R-:W4:Y:S04]  /*7260*/  LDL.LU R28, [R1+0x110] ;  /* 0x00011000011c7983 */ /* 0x000f280000300800 */
[----:B------:R-:W4:Y:S04]  /*7270*/  LDL.LU R29, [R1+0x10c] ;  /* 0x00010c00011d7983 */ /* 0x000f280000300800 */
[----:B------:R-:W4:Y:S04]  /*7280*/  LDL.LU R30, [R1+0x104] ;  /* 0x00010400011e7983 */ /* 0x000f280000300800 */
[----:B------:R-:W4:Y:S04]  /*7290*/  LDL.LU R31, [R1+0x100] ;  /* 0x00010000011f7983 */ /* 0x000f280000300800 */
[----:B0-----:R-:W4:Y:S04]  /*72a0*/  LDL.LU R10, [R1+0xfc] ;  /* 0x0000fc00010a7983 */ /* 0x001f280000300800 */
[----:B------:R-:W4:Y:S04]  /*72b0*/  LDL.LU R11, [R1+0xf8] ;  /* 0x0000f800010b7983 */ /* 0x000f280000300800 */
[----:B------:R-:W4:Y:S04]  /*72c0*/  LDL.LU R32, [R1+0xf4] ;  /* 0x0000f40001207983 */ /* 0x000f280000300800 */
[----:B------:R-:W4:Y:S04]  /*72d0*/  LDL.LU R33, [R1+0xf0] ;  /* 0x0000f00001217983 */ /* 0x000f280000300800 */
[----:B------:R-:W4:Y:S04]  /*72e0*/  LDL.LU R34, [R1+0xe8] ;  /* 0x0000e80001227983 */ /* 0x000f280000300800 */
[----:B------:R-:W4:Y:S04]  /*72f0*/  LDL.LU R35, [R1+0xe4] ;  /* 0x0000e40001237983 */ /* 0x000f280000300800 */
[----:B------:R-:W4:Y:S04]  /*7300*/  LDL.LU R36, [R1+0xe0] ;  /* 0x0000e00001247983 */ /* 0x000f280000300800 */
[----:B------:R-:W4:Y:S01]  /*7310*/  LDL.LU R37, [R1+0xdc] ;  /* 0x0000dc0001257983 */ /* 0x000f220000300800 */
[----:B-1----:R-:W-:-:S04]  /*7320*/  IMAD.WIDE R4, R57, 0x2, R38 ;  /* 0x0000000239047825 */ /* 0x002fc800078e0226 */
[--C-:B------:R-:W-:Y:S01]  /*7330*/  IMAD.WIDE R60, R8, 0x2, R38.reuse ;  /* 0x00000002083c7825 */ /* 0x100fe200078e0226 */
[----:B------:R0:W-:Y:S04]  /*7340*/  STL.64 [R1+0xb98], R4 ;  /* 0x000b980401007387 */ /* 0x0001e80000100a00 */
[----:B------:R1:W-:Y:S01]  /*7350*/  STL.64 [R1+0xbb8], R60 ;  /* 0x000bb83c01007387 */ /* 0x0003e20000100a00 */
[----:B0-----:R-:W-:-:S04]  /*7360*/  IMAD.WIDE R4, R9, 0x2, R38 ;  /* 0x0000000209047825 */ /* 0x001fc800078e0226 */
[--C-:B-1----:R-:W-:Y:S01]  /*7370*/  IMAD.WIDE R60, R12, 0x2, R38.reuse ;  /* 0x000000020c3c7825 */ /* 0x102fe200078e0226 */
[----:B------:R-:W-:Y:S03]  /*7380*/  STL.64 [R1+0xbd8], R4 ;  /* 0x000bd80401007387 */ /* 0x000fe60000100a00 */
[----:B------:R-:W-:Y:S01]  /*7390*/  IMAD.WIDE R38, R13, 0x2, R38 ;  /* 0x000000020d267825 */ /* 0x000fe200078e0226 */
[----:B------:R2:W-:Y:S04]  /*73a0*/  STL.64 [R1+0xbf8], R60 ;  /* 0x000bf83c01007387 */ /* 0x0005e80000100a00 */
[----:B------:R-:W-:Y:S01]  /*73b0*/  STL.64 [R1+0xc18], R38 ;  /* 0x000c182601007387 */ /* 0x000fe20000100a00 */
[----:B--2---:R-:W-:-:S05]  /*73c0*/  IMAD.WIDE R60, R2, 0x2, R14 ;  /* 0x00000002023c7825 */ /* 0x004fca00078e020e */
[----:B------:R0:W-:Y:S01]  /*73d0*/  STL.64 [R1+0x120], R60 ;  /* 0x0001203c01007387 */ /* 0x0001e20000100a00 */
[----:B---3--:R-:W-:-:S03]  /*73e0*/  IMAD.WIDE R2, R3, 0x2, R14 ;  /* 0x0000000203027825 */ /* 0x008fc600078e020e */
[----:B0-----:R-:W2:Y:S04]  /*73f0*/  LDL.LU.64 R60, [R1+0x1668] ;  /* 0x00166800013c7983 */ /* 0x001ea80000300a00 */
[----:B------:R4:W-:Y:S02]  /*7400*/  STL.64 [R1+0x150], R2 ;  /* 0x0001500201007387 */ /* 0x0009e40000100a00 */
[----:B----4-:R-:W-:-:S04]  /*7410*/  IMAD.WIDE R2, R26, 0x2, R14 ;  /* 0x000000021a027825 */ /* 0x010fc800078e020e */
[--C-:B------:R-:W-:Y:S01]  /*7420*/  IMAD.WIDE R26, R27, 0x2, R14.reuse ;  /* 0x000000021b1a7825 */ /* 0x100fe200078e020e */
[----:B------:R0:W-:Y:S04]  /*7430*/  STL.64 [R1+0x118], R2 ;  /* 0x0001180201007387 */ /* 0x0001e80000100a00 */
[----:B0-----:R-:W3:Y:S04]  /*7440*/  LDL.LU.64 R2, [R1+0x1660] ;  /* 0x0016600001027983 */ /* 0x001ee80000300a00 */
[----:B------:R0:W-:Y:S02]  /*7450*/  STL.64 [R1+0x188], R26 ;  /* 0x0001881a01007387 */ /* 0x0001e40000100a00 */
[----:B0-----:R-:W-:-:S04]  /*7460*/  IMAD.WIDE R26, R28, 0x2, R14 ;  /* 0x000000021c1a7825 */ /* 0x001fc800078e020e */
[--C-:B------:R-:W-:Y:S01]  /*7470*/  IMAD.WIDE R28, R29, 0x2, R14.reuse ;  /* 0x000000021d1c7825 */ /* 0x100fe200078e020e */
[----:B------:R0:W-:Y:S04]  /*7480*/  STL.64 [R1+0x110], R26 ;  /* 0x0001101a01007387 */ /* 0x0001e80000100a00 */
[----:B0-----:R-:W4:Y:S04]  /*7490*/  LDL.LU.64 R26, [R1+0x1658] ;  /* 0x00165800011a7983 */ /* 0x001f280000300a00 */
[----:B------:R0:W-:Y:S02]  /*74a0*/  STL.64 [R1+0x108], R28 ;  /* 0x0001081c01007387 */ /* 0x0001e40000100a00 */
[----:B0-----:R-:W-:-:S04]  /*74b0*/  IMAD.WIDE R28, R30, 0x2, R14 ;  /* 0x000000021e1c7825 */ /* 0x001fc800078e020e */
[--C-:B------:R-:W-:Y:S01]  /*74c0*/  IMAD.WIDE R30, R31, 0x2, R14.reuse ;  /* 0x000000021f1e7825 */ /* 0x100fe200078e020e */
[----:B------:R0:W-:Y:S04]  /*74d0*/  STL.64 [R1+0x1d0], R28 ;  /* 0x0001d01c01007387 */ /* 0x0001e80000100a00 */
[----:B0-----:R-:W2:Y:S04]  /*74e0*/  LDL.LU.64 R28, [R1+0x1650] ;  /* 0x00165000011c7983 */ /* 0x001ea80000300a00 */
        /* <DEDUP_REMOVED lines=20> */
[----:B------:R0:W-:Y:S04]  /*7630*/  STL.64 [R1+0x2a8], R36 ;  /* 0x0002a82401007387 */ /* 0x0001e80000100a00 */
[----:B0-----:R-:W2:Y:S02]  /*7640*/  LDL.LU R36, [R1+0x162c] ;  /* 0x00162c0001247983 */ /* 0x001ea40000300800 */
[----:B--2---:R-:W-:-:S05]  /*7650*/  IMAD.WIDE R36, R36, 0x2, R14 ;  /* 0x0000000224247825 */ /* 0x004fca00078e020e */
[----:B------:R0:W-:Y:S04]  /*7660*/  STL.64 [R1+0xd8], R36 ;  /* 0x0000d82401007387 */ /* 0x0001e80000100a00 */
[----:B0-----:R-:W2:Y:S02]  /*7670*/  LDL.LU R37, [R1+0x1628] ;  /* 0x0016280001257983 */ /* 0x001ea40000300800 */
[----:B--2---:R-:W-:-:S05]  /*7680*/  IMAD.WIDE R36, R37, 0x2, R14 ;  /* 0x0000000225247825 */ /* 0x004fca00078e020e */
        /* <DEDUP_REMOVED lines=11> */
[----:B0-----:R-:W-:-:S05]  /*7740*/  IMAD.WIDE R32, R30, 0x2, R14 ;  /* 0x000000021e207825 */ /* 0x001fca00078e020e */
[----:B------:R0:W-:Y:S01]  /*7750*/  STL.64 [R1+0x370], R32 ;  /* 0x0003702001007387 */ /* 0x0001e20000100a00 */
[----:B------:R-:W-:-:S04]  /*7760*/  IMAD.WIDE R30, R31, 0x2, R14 ;  /* 0x000000021f1e7825 */ /* 0x000fc800078e020e */
[----:B0-----:R-:W-:-:S04]  /*7770*/  IMAD.WIDE R32, R10, 0x2, R14 ;  /* 0x000000020a207825 */ /* 0x001fc800078e020e */
[--C-:B------:R-:W-:Y:S01]  /*7780*/  IMAD.WIDE R10, R11, 0x2, R14.reuse ;  /* 0x000000020b0a7825 */ /* 0x100fe200078e020e */
[----:B------:R0:W-:Y:S04]  /*7790*/  STL.64 [R1+0xb8], R32 ;  /* 0x0000b82001007387 */ /* 0x0001e80000100a00 */
[----:B0-----:R-:W2:Y:S04]  /*77a0*/  LDL.LU.64 R32, [R1+0x1610] ;  /* 0x0016100001207983 */ /* 0x001ea80000300a00 */
        /* <DEDUP_REMOVED lines=8> */
[----:B----4-:R-:W-:-:S04]  /*7830*/  IMAD.WIDE R28, R26, 0x2, R14 ;  /* 0x000000021a1c7825 */ /* 0x010fc800078e020e */
[--C-:B------:R-:W-:Y:S01]  /*7840*/  IMAD.WIDE R26, R27, 0x2, R14.reuse ;  /* 0x000000021b1a7825 */ /* 0x100fe200078e020e */
[----:B------:R0:W-:Y:S04]  /*7850*/  STL.64 [R1+0x98], R28 ;  /* 0x0000981c01007387 */ /* 0x0001e80000100a00 */
[----:B0-----:R-:W4:Y:S04]  /*7860*/  LDL.LU.64 R28, [R1+0x1600] ;  /* 0x00160000011c7983 */ /* 0x001f280000300a00 */
[----:B------:R3:W-:Y:S02]  /*7870*/  STL.64 [R1+0x418], R26 ;  /* 0x0004181a01007387 */ /* 0x0007e40000100a00 */
[----:B---3--:R-:W-:-:S05]  /*7880*/  IMAD.WIDE R26, R2, 0x2, R14 ;  /* 0x00000002021a7825 */ /* 0x008fca00078e020e */
[----:B------:R0:W-:Y:S02]  /*7890*/  STL.64 [R1+0x90], R26 ;  /* 0x0000901a01007387 */ /* 0x0001e40000100a00 */
[--C-:B0-----:R-:W-:Y:S02]  /*78a0*/  IMAD.WIDE R26, R3, 0x2, R14.reuse ;  /* 0x00000002031a7825 */ /* 0x101fe400078e020e */
[----:B------:R-:W3:Y:S04]  /*78b0*/  LDL.LU.64 R2, [R1+0x8] ;  /* 0x0000080001027983 */ /* 0x000ee80000300a00 */
        /* <DEDUP_REMOVED lines=19> */
[----:B0-----:R-:W3:Y:S04]  /*79f0*/  LDL.LU.64 R24, [R1+0x15e0] ;  /* 0x0015e00001187983 */ /* 0x001ee80000300a00 */
        /* <DEDUP_REMOVED lines=31> */
[----:B0-----:R-:W-:-:S02]  /*7bf0*/  IMAD.WIDE R8, R12, 0x2, R14 ;  /* 0x000000020c087825 */ /* 0x001fc400078e020e */
[----:B------:R-:W3:Y:S04]  /*7c00*/  LDL.LU R12, [R1+0x15a8] ;  /* 0x0015a800010c7983 */ /* 0x000ee80000300800 */
[----:B------:R0:W-:Y:S04]  /*7c10*/  STL.64 [R1+0xc00], R8 ;  /* 0x000c000801007387 */ /* 0x0001e80000100a00 */
[----:B0-----:R-:W3:Y:S01]  /*7c20*/  LDL.LU.64 R8, [R1+0x15a0] ;  /* 0x0015a00001087983 */ /* 0x001ee20000300a00 */
[----:B------:R-:W-:-:S04]  /*7c30*/  IMAD.WIDE R38, R41, 0x2, R14 ;  /* 0x0000000229267825 */ /* 0x000fc800078e020e */
        /* <DEDUP_REMOVED lines=9> */
[----:B------:R-:W-:Y:S02]  /*7cd0*/  IMAD.WIDE R14, R13, 0x2, R14 ;  /* 0x000000020d0e7825 */ /* 0x000fe400078e020e */
[----:B------:R-:W4:Y:S02]  /*7ce0*/  LDL.LU R13, [R1+0x1598] ;  /* 0x00159800010d7983 */ /* 0x000f240000300800 */
[----:B--2---:R-:W-:Y:S02]  /*7cf0*/  IMAD.MOV.U32 R0, RZ, RZ, R11 ;  /* 0x000000ffff007224 */ /* 0x004fe400078e000b */
[----:B------:R0:W-:Y:S04]  /*7d00*/  STL [R1+0x154c], R10 ;  /* 0x00154c0a01007387 */ /* 0x0001e80000100800 */
[----:B0-----:R-:W2:Y:S04]  /*7d10*/  LDL.LU.64 R10, [R1+0x1590] ;  /* 0x00159000010a7983 */ /* 0x001ea80000300a00 */
[----:B---3--:R-:W-:Y:S04]  /*7d20*/  STL [R1+0x1548], R8 ;  /* 0x0015480801007387 */ /* 0x008fe80000100800 */
[----:B------:R0:W-:Y:S02]  /*7d30*/  STL [R1+0x1544], R0 ;  /* 0x0015440001007387 */ /* 0x0001e40000100800 */
[----:B0-----:R-:W-:-:S02]  /*7d40*/  IMAD.MOV.U32 R0, RZ, RZ, R9 ;  /* 0x000000ffff007224 */ /* 0x001fc400078e0009 */
[----:B------:R-:W3:Y:S04]  /*7d50*/  LDL.LU.64 R8, [R1+0x1588] ;  /* 0x0015880001087983 */ /* 0x000ee80000300a00 */
[----:B------:R-:W-:Y:S04]  /*7d60*/  STL [R1+0x1540], R6 ;  /* 0x0015400601007387 */ /* 0x000fe80000100800 */
[----:B------:R0:W-:Y:S02]  /*7d70*/  STL [R1+0x153c], R0 ;  /* 0x00153c0001007387 */ /* 0x0001e40000100800 */
[----:B0-----:R-:W-:-:S02]  /*7d80*/  IMAD.MOV.U32 R0, RZ, RZ, R7 ;  /* 0x000000ffff007224 */ /* 0x001fc400078e0007 */
[----:B------:R-:W2:Y:S04]  /*7d90*/  LDL.LU.64 R6, [R1+0x1580] ;  /* 0x0015800001067983 */ /* 0x000ea80000300a00 */
        /* <DEDUP_REMOVED lines=13> */
[----:B------:R-:W-:Y:S04]  /*7e70*/  STL [R1+0x151c], R0 ;  /* 0x00151c0001007387 */ /* 0x000fe80000100800 */
[----:B------:R-:W-:Y:S04]  /*7e80*/  STL [R1+0x1514], R61 ;  /* 0x0015143d01007387 */ /* 0x000fe80000100800 */
[----:B------:R-:W-:Y:S04]  /*7e90*/  STL [R1+0x1518], R58 ;  /* 0x0015183a01007387 */ /* 0x000fe80000100800 */
[----:B------:R0:W-:Y:S04]  /*7ea0*/  STL [R1+0x150c], R59 ;  /* 0x00150c3b01007387 */ /* 0x0001e80000100800 */
[----:B--2---:R-:W-:Y:S04]  /*7eb0*/  STL [R1+0x1510], R56 ;  /* 0x0015103801007387 */ /* 0x004fe80000100800 */
[----:B------:R-:W-:Y:S04]  /*7ec0*/  STL [R1+0x1504], R57 ;  /* 0x0015043901007387 */ /* 0x000fe80000100800 */
        /* <DEDUP_REMOVED lines=10> */
[----:B----4-:R-:W-:Y:S04]  /*7f70*/  STL [R1+0x14e0], R28 ;  /* 0x0014e01c01007387 */ /* 0x010fe80000100800 */
[----:B------:R1:W-:Y:S04]  /*7f80*/  STL [R1+0x14d4], R29 ;  /* 0x0014d41d01007387 */ /* 0x0003e80000100800 */
[----:B------:R-:W-:Y:S04]  /*7f90*/  STL [R1+0x14d8], R40 ;  /* 0x0014d82801007387 */ /* 0x000fe80000100800 */
[----:B------:R-:W-:Y:S04]  /*7fa0*/  STL [R1+0x14cc], R41 ;  /* 0x0014cc2901007387 */ /* 0x000fe80000100800 */
[----:B------:R-:W-:Y:S04]  /*7fb0*/  STL [R1+0x14d0], R4 ;  /* 0x0014d00401007387 */ /* 0x000fe80000100800 */
[----:B------:R2:W-:Y:S04]  /*7fc0*/  STL [R1+0x14c4], R5 ;  /* 0x0014c40501007387 */ /* 0x0005e80000100800 */
[----:B------:R-:W-:Y:S04]  /*7fd0*/  STL [R1+0x14c8], R18 ;  /* 0x0014c81201007387 */ /* 0x000fe80000100800 */
[----:B------:R4:W-:Y:S04]  /*7fe0*/  STL [R1+0x14bc], R19 ;  /* 0x0014bc1301007387 */ /* 0x0009e80000100800 */
[----:B------:R-:W-:Y:S04]  /*7ff0*/  STL [R1+0x14c0], R30 ;  /* 0x0014c01e01007387 */ /* 0x000fe80000100800 */
[----:B0-----:R-:W4:Y:S04]  /*8000*/  LDL.64 R58, [R1+0x308] ;  /* 0x00030800013a7983 */ /* 0x001f280000100a00 */
[----:B------:R-:W4:Y:S04]  /*8010*/  LDL.64 R60, [R1+0x310] ;  /* 0x00031000013c7983 */ /* 0x000f280000100a00 */
        /* <DEDUP_REMOVED lines=8> */
[----:B-1----:R-:W4:Y:S04]  /*80a0*/  LDL.LU.64 R28, [R1+0x128] ;  /* 0x00012800011c7983 */ /* 0x002f280000300a00 */
[----:B------:R-:W-:Y:S04]  /*80b0*/  STL [R1+0x1494], R33 ;  /* 0x0014942101007387 */ /* 0x000fe80000100800 */
[----:B------:R-:W-:Y:S04]  /*80c0*/  STL [R1+0x1498], R44 ;  /* 0x0014982c01007387 */ /* 0x000fe80000100800 */
[----:B------:R-:W4:Y:S04]  /*80d0*/  LDL.LU.64 R16, [R1+0x130] ;  /* 0x0001300001107983 */ /* 0x000f280000300a00 */
[----:B------:R-:W-:Y:S04]  /*80e0*/  STL [R1+0x148c], R45 ;  /* 0x00148c2d01007387 */ /* 0x000fe80000100800 */
[----:B---3--:R-:W-:Y:S04]  /*80f0*/  STL [R1+0x1490], R8 ;  /* 0x0014900801007387 */ /* 0x008fe80000100800 */
[----:B------:R-:W-:Y:S04]  /*8100*/  STL [R1+0x1484], R9 ;  /* 0x0014840901007387 */ /* 0x000fe80000100800 */
[----:B------:R-:W-:Y:S04]  /*8110*/  STL [R1+0x1488], R22 ;  /* 0x0014881601007387 */ /* 0x000fe80000100800 */
[----:B------:R-:W-:Y:S04]  /*8120*/  STL [R1+0x147c], R23 ;  /* 0x00147c1701007387 */ /* 0x000fe80000100800 */
[----:B------:R-:W3:Y:S04]  /*8130*/  LDL.LU.64 R56, [R1+0x138] ;  /* 0x0001380001387983 */ /* 0x000ee80000300a00 */
        /* <DEDUP_REMOVED lines=8> */
[----:B------:R-:W-:Y:S04]  /*81c0*/  STL [R1+0x1468], R24 ;  /* 0x0014681801007387 */ /* 0x000fe80000100800 */
[----:B------:R-:W-:Y:S04]  /*81d0*/  STL [R1+0x145c], R25 ;  /* 0x00145c1901007387 */ /* 0x000fe80000100800 */
[----:B------:R-:W-:Y:S04]  /*81e0*/  STL [R1+0x1460], R36 ;  /* 0x0014602401007387 */ /* 0x000fe80000100800 */
[----:B--2---:R-:W2:Y:S04]  /*81f0*/  LDL.LU.64 R4, [R1+0x158] ;  /* 0x0001580001047983 */ /* 0x004ea80000300a00 */
[----:B------:R-:W-:Y:S04]  /*8200*/  STL [R1+0x1454], R37 ;  /* 0x0014542501007387 */ /* 0x000fe80000100800 */
[----:B------:R-:W-:Y:S04]  /*8210*/  STL [R1+0x1458], R48 ;  /* 0x0014583001007387 */ /* 0x000fe80000100800 */
[----:B------:R-:W2:Y:S04]  /*8220*/  LDL.LU.64 R40, [R1+0x160] ;  /* 0x0001600001287983 */ /* 0x000ea80000300a00 */
[----:B------:R-:W-:Y:S04]  /*8230*/  STL [R1+0x144c], R49 ;  /* 0x00144c3101007387 */ /* 0x000fe80000100800 */
[----:B------:R-:W-:Y:S04]  /*8240*/  STL [R1+0x1450], R12 ;  /* 0x0014500c01007387 */ /* 0x000fe80000100800 */
[----:B------:R-:W2:Y:S04]  /*8250*/  LDL.LU.64 R26, [R1+0x168] ;  /* 0x00016800011a7983 */ /* 0x000ea80000300a00 */
[----:B------:R-:W-:Y:S04]  /*8260*/  STL [R1+0x1434], R13 ;  /* 0x0014340d01007387 */ /* 0x000fe80000100800 */
[----:B----4-:R-:W-:Y:S01]  /*8270*/  STL [R1+0x143c], R28 ;  /* 0x00143c1c01007387 */ /* 0x010fe20000100800 */
[----:B------:R-:W-:-:S03]  /*8280*/  IMAD.MOV.U32 R0, RZ, RZ, R29 ;  /* 0x000000ffff007224 */ /* 0x000fc600078e001d */
[----:B------:R-:W4:Y:S04]  /*8290*/  LDL.LU.64 R54, [R1+0x120] ;  /* 0x0001200001367983 */ /* 0x000f280000300a00 */
[----:B------:R-:W-:Y:S04]  /*82a0*/  STL [R1+0x1444], R16 ;  /* 0x0014441001007387 */ /* 0x000fe80000100800 */
[----:B------:R0:W-:Y:S04]  /*82b0*/  STL [R1+0x1438], R0 ;  /* 0x0014380001007387 */ /* 0x0001e80000100800 */
[----:B------:R-:W4:Y:S01]  /*82c0*/  LDL.LU.64 R18, [R1+0x170] ;  /* 0x0001700001127983 */ /* 0x000f220000300a00 */
[----:B0-----:R-:W-:-:S03]  /*82d0*/  IMAD.MOV.U32 R0, RZ, RZ, R17 ;  /* 0x000000ffff007224 */ /* 0x001fc600078e0011 */
[----:B------:R-:W-:Y:S04]  /*82e0*/  STL [R1+0x1448], R50 ;  /* 0x0014483201007387 */ /* 0x000fe80000100800 */
[----:B------:R0:W-:Y:S04]  /*82f0*/  STL [R1+0x1440], R0 ;  /* 0x0014400001007387 */ /* 0x0001e80000100800 */
[----:B------:R-:W4:Y:S04]  /*8300*/  LDL.LU.64 R28, [R1+0x178] ;  /* 0x00017800011c7983 */ /* 0x000f280000300a00 */
[----:B------:R-:W-:Y:S04]  /*8310*/  STL [R1+0x1414], R51 ;  /* 0x0014143301007387 */ /* 0x000fe80000100800 */
[----:B---3--:R1:W-:Y:S01]  /*8320*/  STL [R1+0x141c], R56 ;  /* 0x00141c3801007387 */ /* 0x0083e20000100800 */
[----:B0-----:R-:W-:-:S03]  /*8330*/  IMAD.MOV.U32 R0, RZ, RZ, R57 ;  /* 0x000000ffff007224 */ /* 0x001fc600078e0039 */
[----:B------:R-:W3:Y:S04]  /*8340*/  LDL.LU.64 R16, [R1+0x180] ;  /* 0x0001800001107983 */ /* 0x000ee80000300a00 */
[----:B------:R-:W-:Y:S04]  /*8350*/  STL [R1+0x1424], R2 ;  /* 0x0014240201007387 */ /* 0x000fe80000100800 */
[----:B------:R0:W-:Y:S04]  /*8360*/  STL [R1+0x1418], R0 ;  /* 0x0014180001007387 */ /* 0x0001e80000100800 */
[----:B-1----:R-:W3:Y:S01]  /*8370*/  LDL.LU.64 R56, [R1+0x150] ;  /* 0x0001500001387983 */ /* 0x002ee20000300a00 */
[----:B0-----:R-:W-:-:S03]  /*8380*/  IMAD.MOV.U32 R0, RZ, RZ, R3 ;  /* 0x000000ffff007224 */ /* 0x001fc600078e0003 */
[----:B------:R-:W-:Y:S04]  /*8390*/  STL [R1+0x142c], R38 ;  /* 0x00142c2601007387 */ /* 0x000fe80000100800 */
[----:B------:R0:W-:Y:S04]  /*83a0*/  STL [R1+0x1420], R0 ;  /* 0x0014200001007387 */ /* 0x0001e80000100800 */
[----:B------:R-:W3:Y:S04]  /*83b0*/  LDL.LU.64 R42, [R1+0x190] ;  /* 0x00019000012a7983 */ /* 0x000ee80000300a00 */
[----:B------:R-:W3:Y:S01]  /*83c0*/  LDL.LU.64 R2, [R1+0x198] ;  /* 0x0001980001027983 */ /* 0x000ee20000300a00 */
[----:B0-----:R-:W-:-:S05]  /*83d0*/  IMAD.MOV.U32 R0, RZ, RZ, R39 ;  /* 0x000000ffff007224 */ /* 0x001fca00078e0027 */
[----:B------:R2:W-:Y:S04]  /*83e0*/  STL [R1+0x1428], R0 ;  /* 0x0014280001007387 */ /* 0x0005e80000100800 */
[----:B------:R-:W-:Y:S04]  /*83f0*/  STL [R1+0x1430], R52 ;  /* 0x0014303401007387 */ /* 0x000fe80000100800 */
[----:B------:R-:W-:Y:S01]  /*8400*/  STL [R1+0x560], R53 ;  /* 0x0005603501007387 */ /* 0x000fe20000100800 */
[----:B--2---:R-:W-:-:S03]  /*8410*/  IMAD.MOV.U32 R0, RZ, RZ, R5 ;  /* 0x000000ffff007224 */ /* 0x004fc600078e0005 */
[----:B------:R0:W-:Y:S04]  /*8420*/  STL [R1+0x568], R4 ;  /* 0x0005680401007387 */ /* 0x0001e80000100800 */
[----:B------:R-:W2:Y:S04]  /*8430*/  LDL.LU.64 R38, [R1+0x1a0] ;  /* 0x0001a00001267983 */ /* 0x000ea80000300a00 */
[----:B------:R-:W-:Y:S04]  /*8440*/  STL [R1+0x570], R40 ;  /* 0x0005702801007387 */ /* 0x000fe80000100800 */
[----:B------:R1:W-:Y:S04]  /*8450*/  STL [R1+0x564], R0 ;  /* 0x0005640001007387 */ /* 0x0003e80000100800 */
[----:B0-----:R-:W2:Y:S01]  /*8460*/  LDL.LU.64 R4, [R1+0x118] ;  /* 0x0001180001047983 */ /* 0x001ea20000300a00 */
[----:B-1----:R-:W-:-:S03]  /*8470*/  IMAD.MOV.U32 R0, RZ, RZ, R41 ;  /* 0x000000ffff007224 */ /* 0x002fc600078e0029 */
[----:B------:R-:W-:Y:S04]  /*8480*/  STL [R1+0x578], R26 ;  /* 0x0005781a01007387 */ /* 0x000fe80000100800 */
[----:B------:R0:W-:Y:S04]  /*8490*/  STL [R1+0x56c], R0 ;  /* 0x00056c0001007387 */ /* 0x0001e80000100800 */
[----:B------:R-:W2:Y:S01]  /*84a0*/  LDL.LU.64 R40, [R1+0x1a8] ;  /* 0x0001a80001287983 */ /* 0x000ea20000300a00 */
[----:B0-----:R-:W-:-:S03]  /*84b0*/  IMAD.MOV.U32 R0, RZ, RZ, R27 ;  /* 0x000000ffff007224 */ /* 0x001fc600078e001b */
[----:B----4-:R-:W-:Y:S04]  /*84c0*/  STL [R1+0x580], R54 ;  /* 0x0005803601007387 */ /* 0x010fe80000100800 */
[----:B------:R0:W-:Y:S04]  /*84d0*/  STL [R1+0x574], R0 ;  /* 0x0005740001007387 */ /* 0x0001e80000100800 */
[----:B------:R-:W4:Y:S01]  /*84e0*/  LDL.LU.64 R26, [R1+0x1b0] ;  /* 0x0001b000011a7983 */ /* 0x000f220000300a00 */
[----:B0-----:R-:W-:-:S03]  /*84f0*/  IMAD.MOV.U32 R0, RZ, RZ, R55 ;  /* 0x000000ffff007224 */ /* 0x001fc600078e0037 */
[----:B------:R-:W-:Y:S04]  /*8500*/  STL [R1+0x588], R18 ;  /* 0x0005881201007387 */ /* 0x000fe80000100800 */
[----:B------:R0:W-:Y:S04]  /*8510*/  STL [R1+0x57c], R0 ;  /* 0x00057c0001007387 */ /* 0x0001e80000100800 */
[----:B------:R-:W4:Y:S01]  /*8520*/  LDL.LU.64 R54, [R1+0x1b8] ;  /* 0x0001b80001367983 */ /* 0x000f220000300a00 */
[----:B0-----:R-:W-:-:S03]  /*8530*/  IMAD.MOV.U32 R0, RZ, RZ, R19 ;  /* 0x000000ffff007224 */ /* 0x001fc600078e0013 */
[----:B------:R-:W-:Y:S04]  /*8540*/  STL [R1+0x590], R28 ;  /* 0x0005901c01007387 */ /* 0x000fe80000100800 */
[----:B------:R0:W-:Y:S04]  /*8550*/  STL [R1+0x584], R0 ;  /* 0x0005840001007387 */ /* 0x0001e80000100800 */
[----:B------:R-:W4:Y:S01]  /*8560*/  LDL.LU.64 R30, [R1+0x188] ;  /* 0x00018800011e7983 */ /* 0x000f220000300a00 */
[----:B0-----:R-:W-:-:S03]  /*8570*/  MOV R0, R29 ;  /* 0x0000001d00007202 */ /* 0x001fc60000000f00 */
[----:B---3--:R-:W-:Y:S04]  /*8580*/  STL [R1+0x598], R16 ;  /* 0x0005981001007387 */ /* 0x008fe80000100800 */
[----:B------:R0:W-:Y:S04]  /*8590*/  STL [R1+0x58c], R0 ;  /* 0x00058c0001007387 */ /* 0x0001e80000100800 */
[----:B------:R-:W3:Y:S01]  /*85a0*/  LDL.LU.64 R28, [R1+0x1c0] ;  /* 0x0001c000011c7983 */ /* 0x000ee20000300a00 */
[----:B0-----:R-:W-:-:S03]  /*85b0*/  IMAD.MOV.U32 R0, RZ, RZ, R17 ;  /* 0x000000ffff007224 */ /* 0x001fc600078e0011 */
[----:B------:R-:W-:Y:S04]  /*85c0*/  STL [R1+0x5a0], R56 ;  /* 0x0005a03801007387 */ /* 0x000fe80000100800 */
[----:B------:R0:W-:Y:S04]  /*85d0*/  STL [R1+0x594], R0 ;  /* 0x0005940001007387 */ /* 0x0001e80000100800 */
[----:B------:R-:W3:Y:S01]  /*85e0*/  LDL.LU.64 R18, [R1+0x1c8] ;  /* 0x0001c80001127983 */ /* 0x000ee20000300a00 */
[----:B0-----:R-:W-:-:S03]  /*85f0*/  IMAD.MOV.U32 R0, RZ, RZ, R57 ;  /* 0x000000ffff007224 */ /* 0x001fc600078e0039 */
[----:B------:R-:W-:Y:S04]  /*8600*/  STL [R1+0x5a8], R42 ;  /* 0x0005a82a01007387 */ /* 0x000fe80000100800 */
[----:B------:R0:W-:Y:S04]  /*8610*/  STL [R1+0x59c], R0 ;  /* 0x00059c0001007387 */ /* 0x0001e80000100800 */
[----:B------:R-:W3:Y:S04]  /*8620*/  LDL.LU.64 R56, [R1+0x1d8] ;  /* 0x0001d80001387983 */ /* 0x000ee80000300a00 */
[----:B------:R-:W3:Y:S01]  /*8630*/  LDL.LU.64 R16, [R1+0x110] ;  /* 0x0001100001107983 */ /* 0x000ee20000300a00 */
[----:B0-----:R-:W-:-:S03]  /*8640*/  IMAD.MOV.U32 R0, RZ, RZ, R43 ;  /* 0x000000ffff007224 */ /* 0x001fc600078e002b */
[----:B------:R-:W-:Y:S04]  /*8650*/  STL [R1+0x5b0], R2 ;  /* 0x0005b00201007387 */ /* 0x000fe80000100800 */
[----:B------:R0:W-:Y:S04]  /*8660*/  STL [R1+0x5a4], R0 ;  /* 0x0005a40001007387 */ /* 0x0001e80000100800 */
[----:B--2---:R-:W-:Y:S01]  /*8670*/  STL [R1+0x5b8], R38 ;  /* 0x0005b82601007387 */ /* 0x004fe20000100800 */
[----:B0-----:R-:W-:-:S05]  /*8680*/  IMAD.MOV.U32 R0, RZ, RZ, R3 ;  /* 0x000000ffff007224 */ /* 0x001fca00078e0003 */
[----:B------:R0:W-:Y:S04]  /*8690*/  STL [R1+0x5ac], R0 ;  /* 0x0005ac0001007387 */ /* 0x0001e80000100800 */
[----:B------:R-:W2:Y:S01]  /*86a0*/  LDL.LU.64 R2, [R1+0x1e0] ;  /* 0x0001e00001027983 */ /* 0x000ea20000300a00 */
[----:B0-----:R-:W-:-:S03]  /*86b0*/  IMAD.MOV.U32 R0, RZ, RZ, R39 ;  /* 0x000000ffff007224 */ /* 0x001fc600078e0027 */
[----:B------:R-:W-:Y:S04]  /*86c0*/  STL [R1+0x5c0], R4 ;  /* 0x0005c00401007387 */ /* 0x000fe80000100800 */
[----:B------:R0:W-:Y:S04]  /*86d0*/  STL [R1+0x5b4], R0 ;  /* 0x0005b40001007387 */ /* 0x0001e80000100800 */
[----:B------:R-:W2:Y:S01]  /*86e0*/  LDL.LU.64 R38, [R1+0x1e8] ;  /* 0x0001e80001267983 */ /* 0x000ea20000300a00 */
[----:B0-----:R-:W-:-:S03]  /*86f0*/  IMAD.MOV.U32 R0, RZ, RZ, R5 ;  /* 0x000000ffff007224 */ /* 0x001fc600078e0005 */
        /* <DEDUP_REMOVED lines=15> */
[----:B0-----:R-:W-:-:S03]  /*87f0*/  IMAD.MOV.U32 R0, RZ, RZ, R31 ;  /* 0x000000ffff007224 */ /* 0x001fc600078e001f */
        /* <DEDUP_REMOVED lines=9> */
[----:B------:R0:W-:Y:S02]  /*8890*/  STL [R1+0x5ec], R0 ;  /* 0x0005ec0001007387 */ /* 0x0001e40000100800 */
[----:B0-----:R-:W-:Y:S02]  /*88a0*/  IMAD.MOV.U32 R0, RZ, RZ, R57 ;  /* 0x000000ffff007224 */ /* 0x001fe400078e0039 */
[----:B------:R-:W3:Y:S04]  /*88b0*/  LDL.LU.64 R56, [R1+0x218] ;  /* 0x0002180001387983 */ /* 0x000ee80000300a00 */
[----:B------:R0:W-:Y:S04]  /*88c0*/  STL [R1+0x5f4], R0 ;  /* 0x0005f40001007387 */ /* 0x0001e80000100800 */
[----:B------:R1:W-:Y:S04]  /*88d0*/  STL [R1+0x600], R16 ;  /* 0x0006001001007387 */ /* 0x0003e80000100800 */
[----:B------:R-:W3:Y:S01]  /*88e0*/  LDL.LU.64 R18, [R1+0x220] ;  /* 0x0002200001127983 */ /* 0x000ee20000300a00 */
[----:B0-----:R-:W-:-:S03]  /*88f0*/  IMAD.MOV.U32 R0, RZ, RZ, R17 ;  /* 0x000000ffff007224 */ /* 0x001fc600078e0011 */
[----:B--2---:R-:W-:Y:S04]  /*8900*/  STL [R1+0x608], R2 ;  /* 0x0006080201007387 */ /* 0x004fe80000100800 */
[----:B------:R0:W-:Y:S04]  /*8910*/  STL [R1+0x5fc], R0 ;  /* 0x0005fc0001007387 */ /* 0x0001e80000100800 */
[----:B-1----:R-:W2:Y:S01]  /*8920*/  LDL.LU.64 R16, [R1+0x228] ;  /* 0x0002280001107983 */ /* 0x002ea20000300a00 */
        /* <DEDUP_REMOVED lines=29> */
[----:B------:R-:W3:Y:S04]  /*8b00*/  LDL.LU.64 R28, [R1+0x260] ;  /* 0x00026000011c7983 */ /* 0x000ee80000300a00 */
[----:B------:R0:W-:Y:S04]  /*8b10*/  STL [R1+0x63c], R0 ;  /* 0x00063c0001007387 */ /* 0x0001e80000100800 */
[----:B------:R1:W-:Y:S01]  /*8b20*/  STL [R1+0x648], R56 ;  /* 0x0006483801007387 */ /* 0x0003e20000100800 */
[----:B0-----:R-:W-:-:S05]  /*8b30*/  IMAD.MOV.U32 R0, RZ, RZ, R57 ;  /* 0x000000ffff007224 */ /* 0x001fca00078e0039 */
[----:B------:R0:W-:Y:S04]  /*8b40*/  STL [R1+0x644], R0 ;  /* 0x0006440001007387 */ /* 0x0001e80000100800 */
[----:B------:R2:W-:Y:S04]  /*8b50*/  STL [R1+0x650], R18 ;  /* 0x0006501201007387 */ /* 0x0005e80000100800 */
[----:B-1----:R-:W3:Y:S01]  /*8b60*/  LDL.LU.64 R56, [R1+0xf8] ;  /* 0x0000f80001387983 */ /* 0x002ee20000300a00 */
[----:B0-----:R-:W-:-:S03]  /*8b70*/  MOV R0, R19 ;  /* 0x0000001300007202 */ /* 0x001fc60000000f00 */
[----:B--2---:R-:W-:Y:S04]  /*8b80*/  STL [R1+0x658], R16 ;  /* 0x0006581001007387 */ /* 0x004fe80000100800 */
        /* <DEDUP_REMOVED lines=33> */
[----:B------:R0:W-:Y:S02]  /*8da0*/  STL [R1+0x68c], R0 ;  /* 0x00068c0001007387 */ /* 0x0001e40000100800 */
[----:B0-----:R-:W-:Y:S02]  /*8db0*/  IMAD.MOV.U32 R0, RZ, RZ, R29 ;  /* 0x000000ffff007224 */ /* 0x001fe400078e001d */
[----:B------:R-:W-:Y:S04]  /*8dc0*/  STL [R1+0x6a0], R56 ;  /* 0x0006a03801007387 */ /* 0x000fe80000100800 */
[----:B------:R0:W-:Y:S04]  /*8dd0*/  STL [R1+0x694], R0 ;  /* 0x0006940001007387 */ /* 0x0001e80000100800 */
[----:B------:R-:W3:Y:S01]  /*8de0*/  LDL.LU.64 R28, [R1+0x2b0] ;  /* 0x0002b000011c7983 */ /* 0x000ee20000300a00 */
[----:B0-----:R-:W-:-:S03]  /*8df0*/  IMAD.MOV.U32 R0, RZ, RZ, R57 ;  /* 0x000000ffff007224 */ /* 0x001fc600078e0039 */
        /* <DEDUP_REMOVED lines=36> */
[----:B------:R-:W-:Y:S04]  /*9040*/  STL [R1+0x6f0], R28 ;  /* 0x0006f01c01007387 */ /* 0x000fe80000100800 */
[----:B------:R0:W-:Y:S04]  /*9050*/  STL [R1+0x6e4], R0 ;  /* 0x0006e40001007387 */ /* 0x0001e80000100800 */
[----:B-1----:R-:W3:Y:S01]  /*9060*/  LDL.LU.64 R54, [R1+0xe0] ;  /* 0x0000e00001367983 */ /* 0x002ee20000300a00 */
        /* <DEDUP_REMOVED lines=16> */
[----:B0-----:R-:W-:-:S03]  /*9170*/  MOV R0, R3 ;  /* 0x0000000300007202 */ /* 0x001fc60000000f00 */
        /* <DEDUP_REMOVED lines=19> */
[----:B0-----:R-:W-:-:S03]  /*92b0*/  IMAD.MOV.U32 R0, RZ, RZ, R41 ;  /* 0x000000ffff007224 */ /* 0x001fc600078e0029 */
        /* <DEDUP_REMOVED lines=69> */
[----:B------:R0:W-:Y:S02]  /*9710*/  STL [R1+0x7bc], R0 ;  /* 0x0007bc0001007387 */ /* 0x0001e40000100800 */
[----:B0-----:R-:W-:Y:S02]  /*9720*/  IMAD.MOV.U32 R0, RZ, RZ, R3 ;  /* 0x000000ffff007224 */ /* 0x001fe400078e0003 */
[----:B------:R-:W3:Y:S04]  /*9730*/  LDL.LU.64 R2, [R1+0x3c0] ;  /* 0x0003c00001027983 */ /* 0x000ee80000300a00 */
[----:B------:R0:W-:Y:S04]  /*9740*/  STL [R1+0x7c4], R0 ;  /* 0x0007c40001007387 */ /* 0x0001e80000100800 */
[----:B------:R1:W-:Y:S04]  /*9750*/  STL [R1+0x7d0], R38 ;  /* 0x0007d02601007387 */ /* 0x0003e80000100800 */
[----:B------:R-:W3:Y:S01]  /*9760*/  LDL.LU.64 R18, [R1+0xc0] ;  /* 0x0000c00001127983 */ /* 0x000ee20000300a00 */
[----:B0-----:R-:W-:-:S03]  /*9770*/  MOV R0, R39 ;  /* 0x0000002700007202 */ /* 0x001fc60000000f00 */
[----:B------:R-:W-:Y:S04]  /*9780*/  STL [R1+0x7d8], R4 ;  /* 0x0007d80401007387 */ /* 0x000fe80000100800 */
        /* <DEDUP_REMOVED lines=31> */
[----:B------:R-:W4:Y:S04]  /*9980*/  LDL.LU.64 R16, [R1+0x400] ;  /* 0x0004000001107983 */ /* 0x000f280000300a00 */
[----:B------:R0:W-:Y:S04]  /*9990*/  STL [R1+0x80c], R0 ;  /* 0x00080c0001007387 */ /* 0x0001e80000100800 */
[----:B---3--:R1:W-:Y:S01]  /*99a0*/  STL [R1+0x818], R2 ;  /* 0x0008180201007387 */ /* 0x0083e20000100800 */
[----:B0-----:R-:W-:-:S05]  /*99b0*/  IMAD.MOV.U32 R0, RZ, RZ, R3 ;  /* 0x000000ffff007224 */ /* 0x001fca00078e0003 */
[----:B------:R0:W-:Y:S04]  /*99c0*/  STL [R1+0x814], R0 ;  /* 0x0008140001007387 */ /* 0x0001e80000100800 */
[----:B------:R3:W-:Y:S04]  /*99d0*/  STL [R1+0x820], R18 ;  /* 0x0008201201007387 */ /* 0x0007e80000100800 */
[----:B-1----:R-:W4:Y:S01]  /*99e0*/  LDL.LU.64 R2, [R1+0x408] ;  /* 0x0004080001027983 */ /* 0x002f220000300a00 */
[----:B0-----:R-:W-:-:S03]  /*99f0*/  IMAD.MOV.U32 R0, RZ, RZ, R19 ;  /* 0x000000ffff007224 */ /* 0x001fc600078e0013 */
[----:B------:R-:W-:Y:S04]  /*9a00*/  STL [R1+0x828], R38 ;  /* 0x0008282601007387 */ /* 0x000fe80000100800 */
[----:B------:R0:W-:Y:S04]  /*9a10*/  STL [R1+0x81c], R0 ;  /* 0x00081c0001007387 */ /* 0x0001e80000100800 */
[----:B---3--:R-:W3:Y:S01]  /*9a20*/  LDL.LU.64 R18, [R1+0x410] ;  /* 0x0004100001127983 */ /* 0x008ee20000300a00 */
        /* <DEDUP_REMOVED lines=27> */
[----:B------:R-:W4:Y:S04]  /*9be0*/  LDL.LU.64 R56, [R1+0x448] ;  /* 0x0004480001387983 */ /* 0x000f280000300a00 */
[----:B------:R-:W4:Y:S01]  /*9bf0*/  LDL.LU.64 R28, [R1+0x450] ;  /* 0x00045000011c7983 */ /* 0x000f220000300a00 */
[----:B0-----:R-:W-:-:S03]  /*9c00*/  IMAD.MOV.U32 R0, RZ, RZ, R43 ;  /* 0x000000ffff007224 */ /* 0x001fc600078e002b */
[----:B------:R-:W-:Y:S04]  /*9c10*/  STL [R1+0x868], R16 ;  /* 0x0008681001007387 */ /* 0x000fe80000100800 */
[----:B------:R0:W-:Y:S02]  /*9c20*/  STL [R1+0x85c], R0 ;  /* 0x00085c0001007387 */ /* 0x0001e40000100800 */
[----:B0-----:R-:W-:Y:S02]  /*9c30*/  IMAD.MOV.U32 R0, RZ, RZ, R17 ;  /* 0x000000ffff007224 */ /* 0x001fe400078e0011 */
        /* <DEDUP_REMOVED lines=19> */
[----:B0-----:R-:W-:-:S03]  /*9d70*/  MOV R0, R27 ;  /* 0x0000001b00007202 */ /* 0x001fc60000000f00 */
        /* <DEDUP_REMOVED lines=13> */
[----:B------:R0:W-:Y:S02]  /*9e50*/  STL [R1+0x8a4], R0 ;  /* 0x0008a40001007387 */ /* 0x0001e40000100800 */
[----:B0-----:R-:W-:Y:S02]  /*9e60*/  IMAD.MOV.U32 R0, RZ, RZ, R57 ;  /* 0x000000ffff007224 */ /* 0x001fe400078e0039 */
[----:B------:R-:W4:Y:S04]  /*9e70*/  LDL.LU.64 R56, [R1+0x98] ;  /* 0x0000980001387983 */ /* 0x000f280000300a00 */
[----:B------:R0:W-:Y:S04]  /*9e80*/  STL [R1+0x8ac], R0 ;  /* 0x0008ac0001007387 */ /* 0x0001e80000100800 */
[----:B------:R1:W-:Y:S04]  /*9e90*/  STL [R1+0x8b8], R28 ;  /* 0x0008b81c01007387 */ /* 0x0003e80000100800 */
[----:B------:R-:W4:Y:S01]  /*9ea0*/  LDL.LU.64 R40, [R1+0x490] ;  /* 0x0004900001287983 */ /* 0x000f220000300a00 */
[----:B0-----:R-:W-:-:S03]  /*9eb0*/  IMAD.MOV.U32 R0, RZ, RZ, R29 ;  /* 0x000000ffff007224 */ /* 0x001fc600078e001d */
[----:B------:R-:W-:Y:S04]  /*9ec0*/  STL [R1+0x8c0], R16 ;  /* 0x0008c01001007387 */ /* 0x000fe80000100800 */
[----:B------:R0:W-:Y:S04]  /*9ed0*/  STL [R1+0x8b4], R0 ;  /* 0x0008b40001007387 */ /* 0x0001e80000100800 */
[----:B-1----:R-:W4:Y:S01]  /*9ee0*/  LDL.LU.64 R28, [R1+0x498] ;  /* 0x00049800011c7983 */ /* 0x002f220000300a00 */
        /* <DEDUP_REMOVED lines=31> */
[----:B------:R1:W-:Y:S01]  /*a0e0*/  STL [R1+0x900], R56 ;  /* 0x0009003801007387 */ /* 0x0003e20000100800 */
[----:B0-----:R-:W-:-:S05]  /*a0f0*/  IMAD.MOV.U32 R0, RZ, RZ, R57 ;  /* 0x000000ffff007224 */ /* 0x001fca00078e0039 */
[----:B------:R0:W-:Y:S04]  /*a100*/  STL [R1+0x8fc], R0 ;  /* 0x0008fc0001007387 */ /* 0x0001e80000100800 */
[----:B------:R0:W-:Y:S04]  /*a110*/  STL [R1+0x908], R40 ;  /* 0x0009082801007387 */ /* 0x0001e80000100800 */
[----:B-1----:R-:W4:Y:S01]  /*a120*/  LDL.LU.64 R56, [R1+0x4d8] ;  /* 0x0004d80001387983 */ /* 0x002f220000300a00 */
        /* <DEDUP_REMOVED lines=36> */
[----:B0-----:R-:W-:Y:S02]  /*a370*/  MOV R0, R55 ;  /* 0x0000003700007202 */ /* 0x001fe40000000f00 */
        /* <DEDUP_REMOVED lines=22> */
[----:B------:R-:W2:Y:S01]  /*a4e0*/  LDL.64 R2, [R1+0x548] ;  /* 0x0005480001027983 */ /* 0x000ea20000100a00 */
[----:B0-----:R-:W-:-:S03]  /*a4f0*/  IMAD.MOV.U32 R0, RZ, RZ, R31 ;  /* 0x000000ffff007224 */ /* 0x001fc600078e001f */
[----:B------:R-:W-:Y:S04]  /*a500*/  STL [R1+0x988], R38 ;  /* 0x0009882601007387 */ /* 0x000fe80000100800 */
[----:B------:R0:W-:Y:S04]  /*a510*/  STL [R1+0x97c], R0 ;  /* 0x00097c0001007387 */ /* 0x0001e80000100800 */
[----:B------:R-:W2:Y:S01]  /*a520*/  LDL.64 R30, [R1+0x550] ;  /* 0x00055000011e7983 */ /* 0x000ea20000100a00 */
[----:B0-----:R-:W-:-:S03]  /*a530*/  IMAD.MOV.U32 R0, RZ, RZ, R39 ;  /* 0x000000ffff007224 */ /* 0x001fc600078e0027 */
[----:B----4-:R-:W-:Y:S04]  /*a540*/  STL [R1+0x990], R4 ;  /* 0x0009900401007387 */ /* 0x010fe80000100800 */
        /* <DEDUP_REMOVED lines=122> */
[----:B0-----:R-:W-:-:S05]  /*acf0*/  IMAD.MOV.U32 R0, RZ, RZ, R17 ;  /* 0x000000ffff007224 */ /* 0x001fca00078e0011 */
        /* <DEDUP_REMOVED lines=25> */
[----:B--2---:R1:W-:Y:S01]  /*ae90*/  STL [R1+0xab8], R56 ;  /* 0x000ab83801007387 */ /* 0x0043e20000100800 */
[----:B0-----:R-:W-:-:S03]  /*aea0*/  IMAD.MOV.U32 R0, RZ, RZ, R57 ;  /* 0x000000ffff007224 */ /* 0x001fc600078e0039 */
[----:B-1----:R-:W2:Y:S04]  /*aeb0*/  LDL.LU.64 R56, [R1+0xb08] ;  /* 0x000b080001387983 */ /* 0x002ea80000300a00 */
[----:B------:R0:W-:Y:S04]  /*aec0*/  STL [R1+0xab4], R0 ;  /* 0x000ab40001007387 */ /* 0x0001e80000100800 */
[----:B------:R1:W-:Y:S01]  /*aed0*/  STL [R1+0xac0], R40 ;  /* 0x000ac02801007387 */ /* 0x0003e20000100800 */
[----:B0-----:R-:W-:-:S03]  /*aee0*/  IMAD.MOV.U32 R0, RZ, RZ, R41 ;  /* 0x000000ffff007224 */ /* 0x001fc600078e0029 */
[----:B-1----:R-:W2:Y:S04]  /*aef0*/  LDL.LU.64 R40, [R1+0xb10] ;  /* 0x000b100001287983 */ /* 0x002ea80000300a00 */
[----:B------:R0:W-:Y:S04]  /*af00*/  STL [R1+0xabc], R0 ;  /* 0x000abc0001007387 */ /* 0x0001e80000100800 */
[----:B------:R1:W-:Y:S01]  /*af10*/  STL [R1+0xac8], R28 ;  /* 0x000ac81c01007387 */ /* 0x0003e20000100800 */
[----:B0-----:R-:W-:-:S03]  /*af20*/  IMAD.MOV.U32 R0, RZ, RZ, R29 ;  /* 0x000000ffff007224 */ /* 0x001fc600078e001d */
[----:B-1----:R-:W2:Y:S04]  /*af30*/  LDL.LU.64 R28, [R1+0xb18] ;  /* 0x000b1800011c7983 */ /* 0x002ea80000300a00 */
[----:B------:R-:W2:Y:S04]  /*af40*/  LDL.LU.64 R42, [R1+0x50] ;  /* 0x00005000012a7983 */ /* 0x000ea80000300a00 */
[----:B------:R4:W-:Y:S02]  /*af50*/  STL [R1+0xac4], R0 ;  /* 0x000ac40001007387 */ /* 0x0009e40000100800 */
[----:B----4-:R-:W-:-:S02]  /*af60*/  MOV R0, R19 ;  /* 0x0000001300007202 */ /* 0x010fc40000000f00 */
[----:B------:R-:W-:Y:S04]  /*af70*/  STL [R1+0xad0], R18 ;  /* 0x000ad01201007387 */ /* 0x000fe80000100800 */
[----:B------:R0:W-:Y:S04]  /*af80*/  STL [R1+0xacc], R0 ;  /* 0x000acc0001007387 */ /* 0x0001e80000100800 */
[----:B------:R1:W-:Y:S01]  /*af90*/  STL [R1+0xad8], R16 ;  /* 0x000ad81001007387 */ /* 0x0003e20000100800 */
[----:B0-----:R-:W-:-:S03]  /*afa0*/  IMAD.MOV.U32 R0, RZ, RZ, R17 ;  /* 0x000000ffff007224 */ /* 0x001fc600078e0011 */
[----:B-1----:R-:W4:Y:S04]  /*afb0*/  LDL.LU.64 R16, [R1+0xb28] ;  /* 0x000b280001107983 */ /* 0x002f280000300a00 */
[----:B------:R0:W-:Y:S04]  /*afc0*/  STL [R1+0xad4], R0 ;  /* 0x000ad40001007387 */ /* 0x0001e80000100800 */
[----:B------:R1:W-:Y:S01]  /*afd0*/  STL [R1+0xae0], R2 ;  /* 0x000ae00201007387 */ /* 0x0003e20000100800 */
[----:B0-----:R-:W-:-:S03]  /*afe0*/  IMAD.MOV.U32 R0, RZ, RZ, R3 ;  /* 0x000000ffff007224 */ /* 0x001fc600078e0003 */
[----:B-1----:R-:W4:Y:S04]  /*aff0*/  LDL.LU.64 R2, [R1+0xb30] ;  /* 0x000b300001027983 */ /* 0x002f280000300a00 */
        /* <DEDUP_REMOVED lines=10> */
[----:B------:R-:W3:Y:S04]  /*b0a0*/  LDL.LU.64 R26, [R1+0xb48] ;  /* 0x000b4800011a7983 */ /* 0x000ee80000300a00 */
[----:B------:R-:W3:Y:S01]  /*b0b0*/  LDL.LU.64 R18, [R1+0xb50] ;  /* 0x000b500001127983 */ /* 0x000ee20000300a00 */
[----:B0-----:R-:W-:-:S05]  /*b0c0*/  IMAD.MOV.U32 R0, RZ, RZ, R5 ;  /* 0x000000ffff007224 */ /* 0x001fca00078e0005 */
[----:B------:R0:W-:Y:S04]  /*b0d0*/  STL [R1+0xaf4], R0 ;  /* 0x000af40001007387 */ /* 0x0001e80000100800 */
[----:B------:R1:W-:Y:S01]  /*b0e0*/  STL [R1+0xb00], R54 ;  /* 0x000b003601007387 */ /* 0x0003e20000100800 */
[----:B0-----:R-:W-:-:S03]  /*b0f0*/  IMAD.MOV.U32 R0, RZ, RZ, R55 ;  /* 0x000000ffff007224 */ /* 0x001fc600078e0037 */
[----:B-1----:R-:W3:Y:S04]  /*b100*/  LDL.LU.64 R54, [R1+0xb58] ;  /* 0x000b580001367983 */ /* 0x002ee80000300a00 */
[----:B------:R0:W-:Y:S04]  /*b110*/  STL [R1+0xafc], R0 ;  /* 0x000afc0001007387 */ /* 0x0001e80000100800 */
[----:B--2---:R1:W-:Y:S01]  /*b120*/  STL [R1+0xb08], R56 ;  /* 0x000b083801007387 */ /* 0x0043e20000100800 */
[----:B0-----:R-:W-:-:S03]  /*b130*/  IMAD.MOV.U32 R0, RZ, RZ, R57 ;  /* 0x000000ffff007224 */ /* 0x001fc600078e0039 */
[----:B-1----:R-:W2:Y:S04]  /*b140*/  LDL.LU.64 R56, [R1+0x48] ;  /* 0x0000480001387983 */ /* 0x002ea80000300a00 */
[----:B------:R0:W-:Y:S04]  /*b150*/  STL [R1+0xb04], R0 ;  /* 0x000b040001007387 */ /* 0x0001e80000100800 */
[----:B------:R1:W-:Y:S04]  /*b160*/  STL [R1+0xb10], R40 ;  /* 0x000b102801007387 */ /* 0x0003e80000100800 */
[----:B------:R-:W2:Y:S01]  /*b170*/  LDL.LU.64 R4, [R1+0xb68] ;  /* 0x000b680001047983 */ /* 0x000ea20000300a00 */
[----:B0-----:R-:W-:-:S03]  /*b180*/  IMAD.MOV.U32 R0, RZ, RZ, R41 ;  /* 0x000000ffff007224 */ /* 0x001fc600078e0029 */
[----:B------:R-:W-:Y:S04]  /*b190*/  STL [R1+0xb18], R28 ;  /* 0x000b181c01007387 */ /* 0x000fe80000100800 */
[----:B------:R0:W-:Y:S04]  /*b1a0*/  STL [R1+0xb0c], R0 ;  /* 0x000b0c0001007387 */ /* 0x0001e80000100800 */
[----:B-1----:R-:W2:Y:S01]  /*b1b0*/  LDL.LU.64 R40, [R1+0xb70] ;  /* 0x000b700001287983 */ /* 0x002ea20000300a00 */
[----:B0-----:R-:W-:-:S03]  /*b1c0*/  IMAD.MOV.U32 R0, RZ, RZ, R29 ;  /* 0x000000ffff007224 */ /* 0x001fc600078e001d */
[----:B------:R-:W-:Y:S04]  /*b1d0*/  STL [R1+0xb20], R42 ;  /* 0x000b202a01007387 */ /* 0x000fe80000100800 */
[----:B------:R0:W-:Y:S04]  /*b1e0*/  STL [R1+0xb14], R0 ;  /* 0x000b140001007387 */ /* 0x0001e80000100800 */
[----:B------:R-:W2:Y:S01]  /*b1f0*/  LDL.LU.64 R28, [R1+0xb78] ;  /* 0x000b7800011c7983 */ /* 0x000ea20000300a00 */
[----:B0-----:R-:W-:-:S03]  /*b200*/  IMAD.MOV.U32 R0, RZ, RZ, R43 ;  /* 0x000000ffff007224 */ /* 0x001fc600078e002b */
[----:B----4-:R-:W-:Y:S04]  /*b210*/  STL [R1+0xb28], R16 ;  /* 0x000b281001007387 */ /* 0x010fe80000100800 */
[----:B------:R0:W-:Y:S02]  /*b220*/  STL [R1+0xb1c], R0 ;  /* 0x000b1c0001007387 */ /* 0x0001e40000100800 */
[----:B0-----:R-:W-:Y:S02]  /*b230*/  IMAD.MOV.U32 R0, RZ, RZ, R17 ;  /* 0x000000ffff007224 */ /* 0x001fe400078e0011 */
[----:B------:R-:W4:Y:S04]  /*b240*/  LDL.LU.64 R16, [R1+0xb80] ;  /* 0x000b800001107983 */ /* 0x000f280000300a00 */
[----:B------:R0:W-:Y:S04]  /*b250*/  STL [R1+0xb24], R0 ;  /* 0x000b240001007387 */ /* 0x0001e80000100800 */
[----:B------:R1:W-:Y:S01]  /*b260*/  STL [R1+0xb30], R2 ;  /* 0x000b300201007387 */ /* 0x0003e20000100800 */
[----:B0-----:R-:W-:-:S03]  /*b270*/  IMAD.MOV.U32 R0, RZ, RZ, R3 ;  /* 0x000000ffff007224 */ /* 0x001fc600078e0003 */
[----:B------:R-:W-:Y:S04]  /*b280*/  STL [R1+0xb38], R30 ;  /* 0x000b381e01007387 */ /* 0x000fe80000100800 */
[----:B------:R0:W-:Y:S04]  /*b290*/  STL [R1+0xb2c], R0 ;  /* 0x000b2c0001007387 */ /* 0x0001e80000100800 */
[----:B-1----:R-:W4:Y:S01]  /*b2a0*/  LDL.LU.64 R2, [R1+0xb88] ;  /* 0x000b880001027983 */ /* 0x002f220000300a00 */
[----:B0-----:R-:W-:-:S03]  /*b2b0*/  IMAD.MOV.U32 R0, RZ, RZ, R31 ;  /* 0x000000ffff007224 */ /* 0x001fc600078e001f */
[----:B------:R-:W-:Y:S04]  /*b2c0*/  STL [R1+0xb40], R38 ;  /* 0x000b402601007387 */ /* 0x000fe80000100800 */
[----:B------:R0:W-:Y:S02]  /*b2d0*/  STL [R1+0xb34], R0 ;  /* 0x000b340001007387 */ /* 0x0001e40000100800 */
[----:B0-----:R-:W-:Y:S02]  /*b2e0*/  IMAD.MOV.U32 R0, RZ, RZ, R39 ;  /* 0x000000ffff007224 */ /* 0x001fe400078e0027 */
[----:B------:R-:W4:Y:S04]  /*b2f0*/  LDL.LU.64 R38, [R1+0xb90] ;  /* 0x000b900001267983 */ /* 0x000f280000300a00 */
[----:B------:R0:W-:Y:S04]  /*b300*/  STL [R1+0xb3c], R0 ;  /* 0x000b3c0001007387 */ /* 0x0001e80000100800 */
[----:B---3--:R1:W-:Y:S01]  /*b310*/  STL [R1+0xb48], R26 ;  /* 0x000b481a01007387 */ /* 0x0083e20000100800 */
[----:B0-----:R-:W-:-:S03]  /*b320*/  IMAD.MOV.U32 R0, RZ, RZ, R27 ;  /* 0x000000ffff007224 */ /* 0x001fc600078e001b */
[----:B------:R-:W-:Y:S04]  /*b330*/  STL [R1+0xb50], R18 ;  /* 0x000b501201007387 */ /* 0x000fe80000100800 */
[----:B------:R0:W-:Y:S04]  /*b340*/  STL [R1+0xb44], R0 ;  /* 0x000b440001007387 */ /* 0x0001e80000100800 */
[----:B-1----:R-:W3:Y:S01]  /*b350*/  LDL.LU.64 R26, [R1+0xb98] ;  /* 0x000b9800011a7983 */ /* 0x002ee20000300a00 */
        /* <DEDUP_REMOVED lines=15> */
[----:B0-----:R-:W-:-:S05]  /*b450*/  IMAD.MOV.U32 R0, RZ, RZ, R41 ;  /* 0x000000ffff007224 */ /* 0x001fca00078e0029 */
[----:B------:R0:W-:Y:S04]  /*b460*/  STL [R1+0xb6c], R0 ;  /* 0x000b6c0001007387 */ /* 0x0001e80000100800 */
[----:B------:R-:W-:Y:S04]  /*b470*/  STL [R1+0xb78], R28 ;  /* 0x000b781c01007387 */ /* 0x000fe80000100800 */
[----:B------:R-:W2:Y:S01]  /*b480*/  LDL.LU.64 R6, [R1+0xbb8] ;  /* 0x000bb80001067983 */ /* 0x000ea20000300a00 */
[----:B0-----:R-:W-:-:S03]  /*b490*/  IMAD.MOV.U32 R0, RZ, RZ, R29 ;  /* 0x000000ffff007224 */ /* 0x001fc600078e001d */
[----:B------:R-:W2:Y:S04]  /*b4a0*/  LDL.LU.64 R42, [R1+0xbc0] ;  /* 0x000bc000012a7983 */ /* 0x000ea80000300a00 */
[----:B------:R0:W-:Y:S04]  /*b4b0*/  STL [R1+0xb74], R0 ;  /* 0x000b740001007387 */ /* 0x0001e80000100800 */
[----:B----4-:R-:W-:Y:S01]  /*b4c0*/  STL [R1+0xb80], R16 ;  /* 0x000b801001007387 */ /* 0x010fe20000100800 */
[----:B0-----:R-:W-:-:S03]  /*b4d0*/  IMAD.MOV.U32 R0, RZ, RZ, R17 ;  /* 0x000000ffff007224 */ /* 0x001fc600078e0011 */
[----:B------:R-:W4:Y:S04]  /*b4e0*/  LDL.LU.64 R30, [R1+0xbc8] ;  /* 0x000bc800011e7983 */ /* 0x000f280000300a00 */
[----:B------:R-:W4:Y:S04]  /*b4f0*/  LDL.LU.64 R18, [R1+0xbd0] ;  /* 0x000bd00001127983 */ /* 0x000f280000300a00 */
[----:B------:R0:W-:Y:S04]  /*b500*/  STL [R1+0xb7c], R0 ;  /* 0x000b7c0001007387 */ /* 0x0001e80000100800 */
[----:B------:R-:W-:Y:S04]  /*b510*/  STL [R1+0xb88], R2 ;  /* 0x000b880201007387 */ /* 0x000fe80000100800 */
[----:B------:R-:W4:Y:S01]  /*b520*/  LDL.LU.64 R4, [R1+0xbd8] ;  /* 0x000bd80001047983 */ /* 0x000f220000300a00 */
[----:B0-----:R-:W-:-:S03]  /*b530*/  IMAD.MOV.U32 R0, RZ, RZ, R3 ;  /* 0x000000ffff007224 */ /* 0x001fc600078e0003 */
[----:B------:R-:W4:Y:S04]  /*b540*/  LDL.LU.64 R40, [R1+0x38] ;  /* 0x0000380001287983 */ /* 0x000f280000300a00 */
[----:B------:R0:W-:Y:S04]  /*b550*/  STL [R1+0xb84], R0 ;  /* 0x000b840001007387 */ /* 0x0001e80000100800 */
[----:B------:R-:W-:Y:S01]  /*b560*/  STL [R1+0xb90], R38 ;  /* 0x000b902601007387 */ /* 0x000fe20000100800 */
[----:B0-----:R-:W-:-:S03]  /*b570*/  MOV R0, R39 ;  /* 0x0000002700007202 */ /* 0x001fc60000000f00 */
[----:B------:R-:W4:Y:S04]  /*b580*/  LDL.LU.64 R28, [R1+0xbe8] ;  /* 0x000be800011c7983 */ /* 0x000f280000300a00 */
[----:B------:R-:W4:Y:S04]  /*b590*/  LDL.LU.64 R16, [R1+0xbf0] ;  /* 0x000bf00001107983 */ /* 0x000f280000300a00 */
[----:B------:R0:W-:Y:S04]  /*b5a0*/  STL [R1+0xb8c], R0 ;  /* 0x000b8c0001007387 */ /* 0x0001e80000100800 */
[----:B---3--:R1:W-:Y:S04]  /*b5b0*/  STL [R1+0xb98], R26 ;  /* 0x000b981a01007387 */ /* 0x0083e80000100800 */
[----:B------:R-:W3:Y:S01]  /*b5c0*/  LDL.LU.64 R2, [R1+0xbf8] ;  /* 0x000bf80001027983 */ /* 0x000ee20000300a00 */
[----:B0-----:R-:W-:-:S03]  /*b5d0*/  IMAD.MOV.U32 R0, RZ, RZ, R27 ;  /* 0x000000ffff007224 */ /* 0x001fc600078e001b */
[----:B------:R-:W3:Y:S04]  /*b5e0*/  LDL.LU.64 R38, [R1+0xc00] ;  /* 0x000c000001267983 */ /* 0x000ee80000300a00 */
[----:B------:R0:W-:Y:S04]  /*b5f0*/  STL [R1+0xb94], R0 ;  /* 0x000b940001007387 */ /* 0x0001e80000100800 */
[----:B------:R0:W-:Y:S04]  /*b600*/  STL [R1+0xba0], R54 ;  /* 0x000ba03601007387 */ /* 0x0001e80000100800 */
[----:B-1----:R-:W3:Y:S01]  /*b610*/  LDL.LU.64 R26, [R1+0xc08] ;  /* 0x000c0800011a7983 */ /* 0x002ee20000300a00 */
[----:B0-----:R-:W-:-:S03]  /*b620*/  IMAD.MOV.U32 R0, RZ, RZ, R55 ;  /* 0x000000ffff007224 */ /* 0x001fc600078e0037 */
[----:B------:R-:W3:Y:S04]  /*b630*/  LDL.LU.64 R54, [R1+0xc10] ;  /* 0x000c100001367983 */ /* 0x000ee80000300a00 */
[----:B------:R0:W-:Y:S04]  /*b640*/  STL [R1+0xb9c], R0 ;  /* 0x000b9c0001007387 */ /* 0x0001e80000100800 */
[----:B--2---:R1:W-:Y:S01]  /*b650*/  STL [R1+0xba8], R56 ;  /* 0x000ba83801007387 */ /* 0x0043e20000100800 */
[----:B0-----:R-:W-:-:S03]  /*b660*/  IMAD.MOV.U32 R0, RZ, RZ, R57 ;  /* 0x000000ffff007224 */ /* 0x001fc600078e0039 */
[----:B-1----:R-:W2:Y:S04]  /*b670*/  LDL.LU.64 R56, [R1+0xc18] ;  /* 0x000c180001387983 */ /* 0x002ea80000300a00 */
[----:B------:R0:W-:Y:S04]  /*b680*/  STL [R1+0xba4], R0 ;  /* 0x000ba40001007387 */ /* 0x0001e80000100800 */
[----:B------:R-:W-:Y:S01]  /*b690*/  STL [R1+0xbb0], R20 ;  /* 0x000bb01401007387 */ /* 0x000fe20000100800 */
[----:B0-----:R-:W-:-:S05]  /*b6a0*/  IMAD.MOV.U32 R0, RZ, RZ, R21 ;  /* 0x000000ffff007224 */ /* 0x001fca00078e0015 */
[----:B------:R0:W-:Y:S04]  /*b6b0*/  STL [R1+0xbac], R0 ;  /* 0x000bac0001007387 */ /* 0x0001e80000100800 */
[----:B------:R1:W-:Y:S04]  /*b6c0*/  STL [R1+0xbb8], R6 ;  /* 0x000bb80601007387 */ /* 0x0003e80000100800 */
[----:B------:R-:W-:Y:S01]  /*b6d0*/  STL [R1+0xbc0], R42 ;  /* 0x000bc02a01007387 */ /* 0x000fe20000100800 */
[----:B0-----:R-:W0:Y:S01]  /*b6e0*/  LDC R0, c[0x0][0x3a8] ;  /* 0x0000ea00ff007b82 */ /* 0x001e220000000800 */
[----:B-1----:R-:W-:-:S05]  /*b6f0*/  IMAD.MOV.U32 R6, RZ, RZ, R7 ;  /* 0x000000ffff067224 */ /* 0x002fca00078e0007 */
[----:B------:R1:W-:Y:S02]  /*b700*/  STL [R1+0xbb4], R6 ;  /* 0x000bb40601007387 */ /* 0x0003e40000100800 */
[----:B-1----:R-:W-:Y:S02]  /*b710*/  IMAD.MOV.U32 R6, RZ, RZ, R43 ;  /* 0x000000ffff067224 */ /* 0x002fe400078e002b */
[C---:B0-----:R-:W-:Y:S02]  /*b720*/  IMAD R7, R0.reuse, 0x7e, RZ ;  /* 0x0000007e00077824 */ /* 0x041fe400078e02ff */
[----:B------:R-:W-:Y:S01]  /*b730*/  IMAD R8, R0, 0x7c, RZ ;  /* 0x0000007c00087824 */ /* 0x000fe200078e02ff */
[----:B----4-:R-:W-:Y:S04]  /*b740*/  STL [R1+0xbc8], R30 ;  /* 0x000bc81e01007387 */ /* 0x010fe80000100800 */
[----:B------:R0:W-:Y:S04]  /*b750*/  STL [R1+0xbbc], R6 ;  /* 0x000bbc0601007387 */ /* 0x0001e80000100800 */
[----:B------:R-:W-:Y:S01]  /*b760*/  STL [R1+0xbd0], R18 ;  /* 0x000bd01201007387 */ /* 0x000fe20000100800 */
[----:B0-----:R-:W-:-:S05]  /*b770*/  IMAD.MOV.U32 R6, RZ, RZ, R31 ;  /* 0x000000ffff067224 */ /* 0x001fca00078e001f */
[----:B------:R0:W-:Y:S04]  /*b780*/  STL [R1+0xbc4], R6 ;  /* 0x000bc40601007387 */ /* 0x0001e80000100800 */
[----:B------:R1:W-:Y:S01]  /*b790*/  STL [R1+0xbd8], R4 ;  /* 0x000bd80401007387 */ /* 0x0003e20000100800 */
[----:B0-----:R-:W-:Y:S02]  /*b7a0*/  IMAD.MOV.U32 R6, RZ, RZ, R19 ;  /* 0x000000ffff067224 */ /* 0x001fe400078e0013 */
[----:B-1----:R-:W-:-:S03]  /*b7b0*/  IMAD.MOV.U32 R4, RZ, RZ, R5 ;  /* 0x000000ffff047224 */ /* 0x002fc600078e0005 */
[----:B------:R-:W-:Y:S04]  /*b7c0*/  STL [R1+0xbcc], R6 ;  /* 0x000bcc0601007387 */ /* 0x000fe80000100800 */
[----:B------:R-:W-:Y:S04]  /*b7d0*/  STL [R1+0xbe0], R40 ;  /* 0x000be02801007387 */ /* 0x000fe80000100800 */
[----:B------:R0:W-:Y:S04]  /*b7e0*/  STL [R1+0xbd4], R4 ;  /* 0x000bd40401007387 */ /* 0x0001e80000100800 */
[----:B------:R-:W-:Y:S01]  /*b7f0*/  STL [R1+0xbe8], R28 ;  /* 0x000be81c01007387 */ /* 0x000fe20000100800 */
[----:B0-----:R-:W-:-:S05]  /*b800*/  IMAD.MOV.U32 R4, RZ, RZ, R41 ;  /* 0x000000ffff047224 */ /* 0x001fca00078e0029 */
[----:B------:R0:W-:Y:S04]  /*b810*/  STL [R1+0xbdc], R4 ;  /* 0x000bdc0401007387 */ /* 0x0001e80000100800 */
[----:B------:R-:W-:Y:S01]  /*b820*/  STL [R1+0xbf0], R16 ;  /* 0x000bf01001007387 */ /* 0x000fe20000100800 */
[----:B0-----:R-:W-:-:S05]  /*b830*/  IMAD.MOV.U32 R4, RZ, RZ, R29 ;  /* 0x000000ffff047224 */ /* 0x001fca00078e001d */
[----:B------:R0:W-:Y:S04]  /*b840*/  STL [R1+0xbe4], R4 ;  /* 0x000be40401007387 */ /* 0x0001e80000100800 */
[----:B---3--:R1:W-:Y:S01]  /*b850*/  STL [R1+0xbf8], R2 ;  /* 0x000bf80201007387 */ /* 0x0083e20000100800 */
        /* <DEDUP_REMOVED lines=9> */
[----:B0-----:R-:W-:Y:S02]  /*b8f0*/  IMAD.MOV.U32 R2, RZ, RZ, R27 ;  /* 0x000000ffff027224 */ /* 0x001fe400078e001b */
[----:B------:R-:W-:-:S03]  /*b900*/  IMAD R4, R0, 0x7f, RZ ;  /* 0x0000007f00047824 */ /* 0x000fc600078e02ff */
[----:B------:R0:W-:Y:S01]  /*b910*/  STL [R1+0xc04], R2 ;  /* 0x000c040201007387 */ /* 0x0001e20000100800 */
[----:B--2---:R-:W-:Y:S02]  /*b920*/  IMAD.MOV.U32 R5, RZ, RZ, R57 ;  /* 0x000000ffff057224 */ /* 0x004fe400078e0039 */
[----:B0-----:R-:W-:-:S05]  /*b930*/  IMAD.MOV.U32 R2, RZ, RZ, R55 ;  /* 0x000000ffff027224 */ /* 0x001fca00078e0037 */
[----:B------:R0:W-:Y:S04]  /*b940*/  STL [R1+0xc0c], R2 ;  /* 0x000c0c0201007387 */ /* 0x0001e80000100800 */
[----:B------:R-:W-:Y:S04]  /*b950*/  STL [R1+0xc18], R56 ;  /* 0x000c183801007387 */ /* 0x000fe80000100800 */
[----:B------:R1:W-:Y:S01]  /*b960*/  STL [R1+0xc14], R5 ;  /* 0x000c140501007387 */ /* 0x0003e20000100800 */
[----:B0-----:R-:W-:-:S03]  /*b970*/  IMAD.WIDE R2, R4, 0x2, R58 ;  /* 0x0000000204027825 */ /* 0x001fc600078e023a */
[----:B------:R-:W-:Y:S04]  /*b980*/  STL [R1+0xc20], R14 ;  /* 0x000c200e01007387 */ /* 0x000fe80000100800 */
[----:B------:R-:W-:Y:S01]  /*b990*/  STL [R1+0xc1c], R15 ;  /* 0x000c1c0f01007387 */ /* 0x000fe20000100800 */
[----:B-1----:R-:W-:-:S03]  /*b9a0*/  IMAD.WIDE R4, R4, 0x2, R60 ;  /* 0x0000000204047825 */ /* 0x002fc600078e023c */
[----:B------:R-:W-:Y:S04]  /*b9b0*/  STL [R1+0xc28], R2 ;  /* 0x000c280201007387 */ /* 0x000fe80000100800 */
[----:B------:R0:W-:Y:S01]  /*b9c0*/  STL [R1+0xc24], R3 ;  /* 0x000c240301007387 */ /* 0x0001e20000100800 */
[----:B------:R-:W-:-:S03]  /*b9d0*/  IMAD R6, R0, 0x7d, RZ ;  /* 0x0000007d00067824 */ /* 0x000fc600078e02ff */
[----:B------:R-:W-:Y:S01]  /*b9e0*/  STL [R1+0xc30], R4 ;  /* 0x000c300401007387 */ /* 0x000fe20000100800 */
[----:B0-----:R-:W-:-:S03]  /*b9f0*/  IMAD.WIDE R2, R7, 0x2, R58 ;  /* 0x0000000207027825 */ /* 0x001fc600078e023a */
[----:B------:R0:W-:Y:S04]  /*ba00*/  STL [R1+0xc2c], R5 ;  /* 0x000c2c0501007387 */ /* 0x0001e80000100800 */
[----:B------:R-:W-:Y:S04]  /*ba10*/  STL [R1+0xc38], R2 ;  /* 0x000c380201007387 */ /* 0x000fe80000100800 */
[----:B------:R1:W-:Y:S01]  /*ba20*/  STL [R1+0xc34], R3 ;  /* 0x000c340301007387 */ /* 0x0003e20000100800 */
[----:B0-----:R-:W-:-:S05]  /*ba30*/  IMAD.WIDE R4, R7, 0x2, R60 ;  /* 0x0000000207047825 */ /* 0x001fca00078e023c */
[----:B------:R-:W-:Y:S01]  /*ba40*/  STL [R1+0xc40], R4 ;  /* 0x000c400401007387 */ /* 0x000fe20000100800 */
[----:B-1----:R-:W-:-:S03]  /*ba50*/  IMAD.WIDE R2, R6, 0x2, R58 ;  /* 0x0000000206027825 */ /* 0x002fc600078e023a */
[----:B------:R0:W-:Y:S01]  /*ba60*/  STL [R1+0xc3c], R5 ;  /* 0x000c3c0501007387 */ /* 0x0001e20000100800 */
[----:B------:R-:W-:-:S03]  /*ba70*/  IMAD.WIDE R6, R6, 0x2, R60 ;  /* 0x0000000206067825 */ /* 0x000fc600078e023c */
[----:B------:R-:W-:Y:S04]  /*ba80*/  STL [R1+0xc48], R2 ;  /* 0x000c480201007387 */ /* 0x000fe80000100800 */
[----:B------:R1:W-:Y:S04]  /*ba90*/  STL [R1+0xc44], R3 ;  /* 0x000c440301007387 */ /* 0x0003e80000100800 */
[----:B------:R2:W-:Y:S01]  /*baa0*/  STL [R1+0xc50], R6 ;  /* 0x000c500601007387 */ /* 0x0005e20000100800 */
[----:B0-----:R-:W-:-:S04]  /*bab0*/  IMAD.WIDE R4, R8, 0x2, R60 ;  /* 0x0000000208047825 */ /* 0x001fc800078e023c */
[----:B-1----:R-:W-:Y:S01]  /*bac0*/  IMAD.WIDE R2, R8, 0x2, R58 ;  /* 0x0000000208027825 */ /* 0x002fe200078e023a */
[----:B------:R-:W-:Y:S03]  /*bad0*/  STL [R1+0xc4c], R7 ;  /* 0x000c4c0701007387 */ /* 0x000fe60000100800 */
[C---:B--2---:R-:W-:Y:S01]  /*bae0*/  IMAD R6, R0.reuse, 0x7b, RZ ;  /* 0x0000007b00067824 */ /* 0x044fe200078e02ff */
[----:B------:R-:W-:Y:S04]  /*baf0*/  STL [R1+0xc58], R2 ;  /* 0x000c580201007387 */ /* 0x000fe80000100800 */
[----:B------:R0:W-:Y:S01]  /*bb00*/  STL [R1+0xc54], R3 ;  /* 0x000c540301007387 */ /* 0x0001e20000100800 */
[----:B------:R-:W-:-:S03]  /*bb10*/  IMAD R8, R0, 0x7a, RZ ;  /* 0x0000007a00087824 */ /* 0x000fc600078e02ff */
[----:B------:R-:W-:Y:S01]  /*bb20*/  STL [R1+0xc60], R4 ;  /* 0x000c600401007387 */ /* 0x000fe20000100800 */
[----:B0-----:R-:W-:-:S03]  /*bb30*/  IMAD.WIDE R2, R6, 0x2, R58 ;  /* 0x0000000206027825 */ /* 0x001fc600078e023a */
        /* <DEDUP_REMOVED lines=403> */
[----:B------:R-:W-:-:S03]  /*d470*/  IMAD.SHL.U32 R8, R0, 0x40, RZ ;  /* 0x0000004000087824 */ /* 0x000fc600078e00ff */
        /* <DEDUP_REMOVED lines=439> */
[----:B------:R1:W-:Y:S01]  /*eff0*/  STL [R1+0x13e4], R3 ;  /* 0x0013e40301007387 */ /* 0x0003e20000100800 */
[----:B0-----:R-:W-:-:S03]  /*f000*/  IMAD.WIDE R4, R8, 0x2, R60 ;  /* 0x0000000208047825 */ /* 0x001fc600078e023c */
[----:B------:R-:W-:Y:S01]  /*f010*/  STL [R1+0x13f0], R6 ;  /* 0x0013f00601007387 */ /* 0x000fe20000100800 */
[----:B-1----:R-:W-:-:S03]  /*f020*/  IMAD.WIDE R2, R8, 0x2, R58 ;  /* 0x0000000208027825 */ /* 0x002fc600078e023a */
        /* <DEDUP_REMOVED lines=8> */
[----:B------:R-:W-:Y:S04]  /*f0b0*/  STL [R1+0x1404], R7 ;  /* 0x0014040701007387 */ /* 0x000fe80000100800 */
[----:B------:R-:W-:Y:S04]  /*f0c0*/  STL [R1+0x1410], R2 ;  /* 0x0014100201007387 */ /* 0x000fe80000100800 */
[----:B------:R0:W-:Y:S04]  /*f0d0*/  STL [R1+0x140c], R3 ;  /* 0x00140c0301007387 */ /* 0x0001e80000100800 */
[----:B------:R1:W-:Y:S04]  /*f0e0*/  STL [R1+0x554], RZ ;  /* 0x000554ff01007387 */ /* 0x0003e80000100800 */
        /* <DEDUP_REMOVED lines=33> */
[----:B------:R1:W-:Y:S01]  /*f300*/  STL [R1+0x3c4], RZ ;  /* 0x0003c4ff01007387 */ /* 0x0003e20000100800 */
[----:B------:R-:W2:Y:S03]  /*f310*/  S2R R61, SR_TID.X ;  /* 0x00000000003d7919 */ /* 0x000ea60000002100 */
        /* <DEDUP_REMOVED lines=29> */
[----:B--2---:R-:W-:-:S03]  /*f4f0*/  LOP3.LUT R61, R61, 0x1f, RZ, 0xc0, !PT ;  /* 0x0000001f3d3d7812 */ /* 0x004fc600078ec0ff */
[----:B------:R1:W-:Y:S04]  /*f500*/  STL [R1+0x1cc], RZ ;  /* 0x0001ccff01007387 */ /* 0x0003e80000100800 */
[----:B------:R1:W-:Y:S04]  /*f510*/  STL [R1+0x3b0], RZ ;  /* 0x0003b0ff01007387 */ /* 0x0003e80000100800 */
[----:B------:R1:W-:Y:S04]  /*f520*/  STL [R1+0x3b4], RZ ;  /* 0x0003b4ff01007387 */ /* 0x0003e80000100800 */
[----:B------:R1:W-:Y:S04]  /*f530*/  STL [R1+0x3b8], RZ ;  /* 0x0003b8ff01007387 */ /* 0x0003e80000100800 */
[----:B------:R1:W-:Y:S01]  /*f540*/  STL [R1+0x3bc], RZ ;  /* 0x0003bcff01007387 */ /* 0x0003e20000100800 */
[----:B0-----:R-:W-:-:S02]  /*f550*/  SHF.L.U32 R3, R61, 0x1, RZ ;  /* 0x000000013d037819 */ /* 0x001fc400000006ff */
[----:B------:R-:W0:Y:S01]  /*f560*/  LDC R61, c[0x0][0x3ac] ;  /* 0x0000eb00ff3d7b82 */ /* 0x000e220000000800 */
        /* <DEDUP_REMOVED lines=25> */
[----:B0-----:R-:W-:-:S03]  /*f700*/  IMAD.SHL.U32 R2, R61, 0x80, RZ ;  /* 0x000000803d027824 */ /* 0x001fc600078e00ff */
[----:B------:R1:W-:Y:S04]  /*f710*/  STL [R1+0x1b4], RZ ;  /* 0x0001b4ff01007387 */ /* 0x0003e80000100800 */
[----:B------:R1:W-:Y:S04]  /*f720*/  STL [R1+0x1b8], RZ ;  /* 0x0001b8ff01007387 */ /* 0x0003e80000100800 */
[----:B------:R1:W-:Y:S04]  /*f730*/  STL [R1+0x1bc], RZ ;  /* 0x0001bcff01007387 */ /* 0x0003e80000100800 */
[----:B------:R1:W-:Y:S04]  /*f740*/  STL [R1+0x380], RZ ;  /* 0x000380ff01007387 */ /* 0x0003e80000100800 */
[----:B------:R1:W-:Y:S01]  /*f750*/  STL [R1+0x384], RZ ;  /* 0x000384ff01007387 */ /* 0x0003e20000100800 */
[----:B------:R-:W0:Y:S03]  /*f760*/  S2R R61, SR_TID.X ;  /* 0x00000000003d7919 */ /* 0x000e260000002100 */
        /* <DEDUP_REMOVED lines=29> */
[----:B0-----:R-:W-:-:S03]  /*f940*/  LOP3.LUT R60, R61, 0x7, RZ, 0xc0, !PT ;  /* 0x000000073d3c7812 */ /* 0x001fc600078ec0ff */
[----:B------:R1:W-:Y:S04]  /*f950*/  STL [R1+0x208], RZ ;  /* 0x000208ff01007387 */ /* 0x0003e80000100800 */
[----:B------:R1:W-:Y:S01]  /*f960*/  STL [R1+0x20c], RZ ;  /* 0x00020cff01007387 */ /* 0x0003e20000100800 */
[C---:B--2---:R-:W-:Y:S02]  /*f970*/  IMAD.SHL.U32 R58, R59.reuse, 0x2, RZ ;  /* 0x000000023b3a7824 */ /* 0x044fe400078e00ff */
[----:B------:R-:W-:Y:S02]  /*f980*/  IMAD R61, R60, 0x90, RZ ;  /* 0x000000903c3d7824 */ /* 0x000fe400078e02ff */
[----:B------:R-:W-:Y:S02]  /*f990*/  IMAD.SHL.U32 R4, R0, 0x80, RZ ;  /* 0x0000008000047824 */ /* 0x000fe400078e00ff */
[----:B------:R-:W-:Y:S01]  /*f9a0*/  IMAD R60, R60, 0x110, RZ ;  /* 0x000001103c3c7824 */ /* 0x000fe200078e02ff */
[----:B------:R-:W-:Y:S01]  /*f9b0*/  SHF.R.S32.HI R0, RZ, 0x1f, R2 ;  /* 0x0000001fff007819 */ /* 0x000fe20000011402 */
[----:B------:R-:W-:Y:S01]  /*f9c0*/  IMAD.SHL.U32 R59, R59, 0x40, RZ ;  /* 0x000000403b3b7824 */ /* 0x000fe200078e00ff */
[----:B------:R-:W-:-:S02]  /*f9d0*/  LOP3.LUT R61, R61, 0x10, R58, 0x78, !PT ;  /* 0x000000103d3d7812 */ /* 0x000fc400078e783a */
[----:B------:R-:W-:Y:S01]  /*f9e0*/  SHF.R.S32.HI R5, RZ, 0x1f, R4 ;  /* 0x0000001fff057819 */ /* 0x000fe20000011404 */
[----:B------:R-:W-:Y:S01]  /*f9f0*/  USHF.R.S32.HI UR6, URZ, 0x1f, UR4 ;  /* 0x0000001fff067899 */ /* 0x000fe20008011404 */
[----:B------:R-:W-:Y:S02]  /*fa00*/  LOP3.LUT R60, R60, 0x30, R58, 0x78, !PT ;  /* 0x000000303c3c7812 */ /* 0x000fe400078e783a */
[----:B------:R-:W-:Y:S02]  /*fa10*/  SHF.L.U64.HI R0, R2, 0x1, R0 ;  /* 0x0000000102007819 */ /* 0x000fe40000010200 */
[----:B------:R-:W-:Y:S02]  /*fa20*/  LOP3.LUT R61, R61, 0x400, R59, 0xf8, !PT ;  /* 0x000004003d3d7812 */ /* 0x000fe400078ef83b */
[----:B------:R-:W-:Y:S01]  /*fa30*/  SHF.L.U64.HI R2, R4, 0x1, R5 ;  /* 0x0000000104027819 */ /* 0x000fe20000010205 */
[----:B------:R-:W-:Y:S01]  /*fa40*/  ULEA.HI UR6, UR6, UR4, URZ, 0x7 ;  /* 0x0000000406067291 */ /* 0x000fe2000f8f38ff */
[----:B------:R-:W-:-:S02]  /*fa50*/  LOP3.LUT R4, R3, 0x10, RZ, 0x3c, !PT ;  /* 0x0000001003047812 */ /* 0x000fc400078e3cff */
[C---:B------:R-:W-:Y:S02]  /*fa60*/  LOP3.LUT R6, R3.reuse, 0x20, RZ, 0x3c, !PT ;  /* 0x0000002003067812 */ /* 0x040fe400078e3cff */
[----:B------:R-:W-:Y:S02]  /*fa70*/  LOP3.LUT R5, R3, 0x30, RZ, 0x3c, !PT ;  /* 0x0000003003057812 */ /* 0x000fe400078e3cff */
[----:B------:R-:W-:Y:S02]  /*fa80*/  LOP3.LUT R4, R60, 0x40, RZ, 0x3c, !PT ;  /* 0x000000403c047812 */ /* 0x000fe400078e3cff */
[C---:B------:R-:W-:Y:S02]  /*fa90*/  LOP3.LUT R6, R61.reuse, 0x20, RZ, 0x3c, !PT ;  /* 0x000000203d067812 */ /* 0x040fe400078e3cff */
[C---:B------:R-:W-:Y:S02]  /*faa0*/  LOP3.LUT R5, R61.reuse, 0x40, RZ, 0x3c, !PT ;  /* 0x000000403d057812 */ /* 0x040fe400078e3cff */
[----:B------:R-:W-:Y:S01]  /*fab0*/  LOP3.LUT R4, R61, 0x60, RZ, 0x3c, !PT ;  /* 0x000000603d047812 */ /* 0x000fe200078e3cff */
[----:B-1----:R-:W-:-:S12]  /*fac0*/  USHF.R.S32.HI UR6, URZ, 0x7, UR6 ;  /* 0x00000007ff067899 */ /* 0x002fd80008011406 */
.L_x_1:
[----:B------:R-:W2:Y:S01]  /*fad0*/  LDL.64 R6, [R1+0x310] ;  /* 0x0003100001067983 */ /* 0x000ea20000100a00 */
[----:B------:R-:W0:Y:S03]  /*fae0*/  LDC R4, c[0x0][0x3a0] ;  /* 0x0000e800ff047b82 */ /* 0x000e260000000800 */
[----:B--2---:R1:W-:Y:S04]  /*faf0*/  STL [R1+0x250c], R7 ;  /* 0x00250c0701007387 */ /* 0x0043e80000100800 */
[----:B-1----:R-:W0:Y:S04]  /*fb00*/  LDL R7, [R1+0x554] ;  /* 0x0005540001077983 */ /* 0x002e280000100800 */
        /* <DEDUP_REMOVED lines=105> */
[----:B-----5:R-:W-:Y:S04]  /*101a0*/  STL [R1+0x2364], R21 ;  /* 0x0023641501007387 */ /* 0x020fe80000100800 */
        /* <DEDUP_REMOVED lines=118> */
[----:B------:R-:W-:Y:S01]  /*10910*/  STL [R1+0x21e4], R2 ;  /* 0x0021e40201007387 */ /* 0x000fe20000100800 */
[----:B0-----:R-:W-:-:S03]  /*10920*/  IMAD R4, R7, -0x80, R4 ;  /* 0xffffff8007047824 */ /* 0x001fc600078e0204 */
[----:B------:R-:W-:Y:S04]  /*10930*/  STL [R1+0x21ec], R2 ;  /* 0x0021ec0201007387 */ /* 0x000fe80000100800 */
[----:B------:R-:W-:Y:S04]  /*10940*/  STL [R1+0x21f4], R2 ;  /* 0x0021f40201007387 */ /* 0x000fe80000100800 */
[----:B------:R0:W-:Y:S04]  /*10950*/  STL [R1+0x1584], R0 ;  /* 0x0015840001007387 */ /* 0x0001e80000100800 */
[----:B0-----:R-:W2:Y:S04]  /*10960*/  LDL.LU R0, [R1+0xc3c] ;  /* 0x000c3c0001007983 */ /* 0x001ea80000300800 */
[----:B------:R-:W3:Y:S01]  /*10970*/  LDL.LU R7, [R1+0x250c] ;  /* 0x00250c0001077983 */ /* 0x000ee20000300800 */
[----:B------:R-:W-:-:S02]  /*10980*/  ISETP.GT.AND P0, PT, R4, RZ, PT ;  /* 0x000000ff0400720c */ /* 0x000fc40003f04270 */
[----:B------:R-:W-:Y:S02]  /*10990*/  PRMT R30, RZ, 0x7610, R30 ;  /* 0x00007610ff1e7816 */ /* 0x000fe4000000001e */
[----:B------:R-:W-:Y:S02]  /*109a0*/  PRMT R26, RZ, 0x7610, R26 ;  /* 0x00007610ff1a7816 */ /* 0x000fe4000000001a */
[----:B------:R-:W-:-:S07]  /*109b0*/  ISETP.GT.AND P1, PT, R4, 0x1, PT ;  /* 0x000000010400780c */ /* 0x000fce0003f24270 */
[----:B---3--:R-:W3:Y:S04]  /*109c0*/  @P0 LDG.E.U16 R30, desc[UR12][R6.64] ;  /* 0x0000000c061e0981 */ /* 0x008ee8000c1e1500 */
[----:B---3--:R0:W-:Y:S04]  /*109d0*/  STL [R1+0x49c], R30 ;  /* 0x00049c1e01007387 */ /* 0x0081e80000100800 */
[----:B0-----:R-:W3:Y:S04]  /*109e0*/  LDL.LU R30, [R1+0x2508] ;  /* 0x00250800011e7983 */ /* 0x001ee80000300800 */
[----:B------:R-:W4:Y:S01]  /*109f0*/  LDL.64 R6, [R1+0x308] ;  /* 0x0003080001067983 */ /* 0x000f220000100a00 */
[----:B------:R-:W-:-:S02]  /*10a00*/  ISETP.GT.AND P2, PT, R4, 0x2, PT ;  /* 0x000000020400780c */ /* 0x000fc40003f44270 */
[----:B---3--:R-:W-:Y:S01]  /*10a10*/  PRMT R30, RZ, 0x7610, R30 ;  /* 0x00007610ff1e7816 */ /* 0x008fe2000000001e */
[----:B----4-:R-:W3:Y:S04]  /*10a20*/  @P0 LDG.E.U16 R26, desc[UR12][R6.64] ;  /* 0x0000000c061a0981 */ /* 0x010ee8000c1e1500 */
[----:B---3--:R0:W-:Y:S04]  /*10a30*/  STL [R1+0x498], R26 ;  /* 0x0004981a01007387 */ /* 0x0081e80000100800 */
[----:B0-----:R-:W3:Y:S04]  /*10a40*/  LDL.LU R26, [R1+0x2504] ;  /* 0x00250400011a7983 */ /* 0x001ee80000300800 */
[----:B------:R-:W4:Y:S04]  /*10a50*/  LDL R6, [R1+0x140c] ;  /* 0x00140c0001067983 */ /* 0x000f280000100800 */
[----:B------:R-:W4:Y:S01]  /*10a60*/  LDL R7, [R1+0x1410] ;  /* 0x0014100001077983 */ /* 0x000f220000100800 */
[----:B---3--:R-:W-:-:S02]  /*10a70*/  PRMT R26, RZ, 0x7610, R26 ;  /* 0x00007610ff1a7816 */ /* 0x008fc4000000001a */
[----:B----4-:R-:W-:-:S04]  /*10a80*/  @P1 LOP3.LUT R7, R7, R6, RZ, 0x3c, !PT ;  /* 0x0000000607071212 */ /* 0x010fc800078e3cff */
[----:B------:R-:W-:-:S04]  /*10a90*/  @P1 LOP3.LUT R6, R7, R6, RZ, 0x3c, !PT ;  /* 0x0000000607061212 */ /* 0x000fc800078e3cff */
[----:B------:R-:W-:-:S05]  /*10aa0*/  @P1 LOP3.LUT R7, R7, R6, RZ, 0x3c, !PT ;  /* 0x0000000607071212 */ /* 0x000fca00078e3cff */
[----:B------:R-:W3:Y:S04]  /*10ab0*/  @P1 LDG.E.U16 R30, desc[UR12][R6.64] ;  /* 0x0000000c061e1981 */ /* 0x000ee8000c1e1500 */
[----:B---3--:R0:W-:Y:S04]  /*10ac0*/  STL [R1+0x494], R30 ;  /* 0x0004941e01007387 */ /* 0x0081e80000100800 */
[----:B0-----:R-:W3:Y:S04]  /*10ad0*/  LDL.LU R30, [R1+0x2500] ;  /* 0x00250000011e7983 */ /* 0x001ee80000300800 */
[----:B------:R-:W4:Y:S04]  /*10ae0*/  LDL R6, [R1+0x1404] ;  /* 0x0014040001067983 */ /* 0x000f280000100800 */
[----:B------:R-:W4:Y:S01]  /*10af0*/  LDL R7, [R1+0x1408] ;  /* 0x0014080001077983 */ /* 0x000f220000100800 */
[----:B------:R-:W-:-:S02]  /*10b00*/  ISETP.GT.AND P0, PT, R4, 0x3, PT ;  /* 0x000000030400780c */ /* 0x000fc40003f04270 */
[----:B---3--:R-:W-:Y:S02]  /*10b10*/  PRMT R30, RZ, 0x7610, R30 ;  /* 0x00007610ff1e7816 */ /* 0x008fe4000000001e */
        /* <DEDUP_REMOVED lines=236> */
[----:B------:R-:W-:-:S02]  /*119e0*/  PRMT R2, RZ, 0x7610, R2 ;  /* 0x00007610ff027816 */ /* 0x000fc40000000002 */
[----:B------:R-:W-:Y:S02]  /*119f0*/  ISETP.GT.AND P1, PT, R4, 0x10, PT ;  /* 0x000000100400780c */ /* 0x000fe40003f24270 */
        /* <DEDUP_REMOVED lines=19> */
[----:B----4-:R-:W-:-:S04]  /*11b30*/  @P0 LOP3.LUT R7, R7, R6, RZ, 0x3c, !PT ;  /* 0x0000000607070212 */ /* 0x010fc800078e3cff */
[----:B------:R-:W-:-:S04]  /*11b40*/  @P0 LOP3.LUT R6, R7, R6, RZ, 0x3c, !PT ;  /* 0x0000000607060212 */ /* 0x000fc800078e3cff */
[----:B------:R-:W-:-:S05]  /*11b50*/  @P0 LOP3.LUT R7, R7, R6, RZ, 0x3c, !PT ;  /* 0x0000000607070212 */ /* 0x000fca00078e3cff */
[----:B------:R-:W4:Y:S04]  /*11b60*/  @P0 LDG.E.U16 R30, desc[UR12][R6.64] ;  /* 0x0000000c061e0981 */ /* 0x000f28000c1e1500 */
[----:B----4-:R0:W-:Y:S04]  /*11b70*/  STL [R1+0x408], R30 ;  /* 0x0004081e01007387 */ /* 0x0101e80000100800 */
[----:B0-----:R-:W4:Y:S04]  /*11b80*/  LDL.LU R30, [R1+0x2490] ;  /* 0x00249000011e7983 */ /* 0x001f280000300800 */
[----:B------:R-:W2:Y:S04]  /*11b90*/  LDL R6, [R1+0x1324] ;  /* 0x0013240001067983 */ /* 0x000ea80000100800 */
[----:B------:R-:W2:Y:S01]  /*11ba0*/  LDL R7, [R1+0x1328] ;  /* 0x0013280001077983 */ /* 0x000ea20000100800 */
[----:B----4-:R-:W-:-:S02]  /*11bb0*/  PRMT R30, RZ, 0x7610, R30 ;  /* 0x00007610ff1e7816 */ /* 0x010fc4000000001e */
[----:B--2---:R-:W-:-:S04]  /*11bc0*/  @P0 LOP3.LUT R7, R7, R6, RZ, 0x3c, !PT ;  /* 0x0000000607070212 */ /* 0x004fc800078e3cff */
[----:B------:R-:W-:-:S04]  /*11bd0*/  @P0 LOP3.LUT R6, R7, R6, RZ, 0x3c, !PT ;  /* 0x0000000607060212 */ /* 0x000fc800078e3cff */
[----:B------:R-:W-:-:S05]  /*11be0*/  @P0 LOP3.LUT R7, R7, R6, RZ, 0x3c, !PT ;  /* 0x0000000607070212 */ /* 0x000fca00078e3cff */
[----:B------:R-:W2:Y:S04]  /*11bf0*/  @P0 LDG.E.U16 R2, desc[UR12][R6.64] ;  /* 0x0000000c06020981 */ /* 0x000ea8000c1e1500 */
[----:B------:R-:W4:Y:S04]  /*11c00*/  LDL R6, [R1+0x131c] ;  /* 0x00131c0001067983 */ /* 0x000f280000100800 */
[----:B------:R-:W4:Y:S01]  /*11c10*/  LDL R7, [R1+0x1320] ;  /* 0x0013200001077983 */ /* 0x000f220000100800 */
[----:B---3--:R-:W-:-:S03]  /*11c20*/  PRMT R26, RZ, 0x7610, R26 ;  /* 0x00007610ff1a7816 */ /* 0x008fc6000000001a */
[----:B--2---:R-:W-:Y:S01]  /*11c30*/  STL [R1+0x21fc], R2 ;  /* 0x0021fc0201007387 */ /* 0x004fe20000100800 */
[----:B----4-:R-:W-:-:S04]  /*11c40*/  @P1 LOP3.LUT R7, R7, R6, RZ, 0x3c, !PT ;  /* 0x0000000607071212 */ /* 0x010fc800078e3cff */
[----:B------:R-:W-:-:S04]  /*11c50*/  @P1 LOP3.LUT R6, R7, R6, RZ, 0x3c, !PT ;  /* 0x0000000607061212 */ /* 0x000fc800078e3cff */
[----:B------:R-:W-:-:S05]  /*11c60*/  @P1 LOP3.LUT R7, R7, R6, RZ, 0x3c, !PT ;  /* 0x0000000607071212 */ /* 0x000fca00078e3cff */
[----:B------:R-:W2:Y:S04]  /*11c70*/  @P1 LDG.E.U16 R30, desc[UR12][R6.64] ;  /* 0x0000000c061e1981 */ /* 0x000ea8000c1e1500 */
[----:B--2---:R0:W-:Y:S04]  /*11c80*/  STL [R1+0x3f8], R30 ;  /* 0x0003f81e01007387 */ /* 0x0041e80000100800 */
[----:B0-----:R-:W2:Y:S04]  /*11c90*/  LDL.LU R30, [R1+0x248c] ;  /* 0x00248c00011e7983 */ /* 0x001ea80000300800 */
[----:B------:R-:W3:Y:S04]  /*11ca0*/  LDL R6, [R1+0x1314] ;  /* 0x0013140001067983 */ /* 0x000ee80000100800 */
[----:B------:R-:W3:Y:S01]  /*11cb0*/  LDL R7, [R1+0x1318] ;  /* 0x0013180001077983 */ /* 0x000ee20000100800 */
[----:B------:R-:W-:-:S02]  /*11cc0*/  ISETP.GT.AND P0, PT, R4, 0x12, PT ;  /* 0x000000120400780c */ /* 0x000fc40003f04270 */
[----:B--2---:R-:W-:Y:S02]  /*11cd0*/  PRMT R30, RZ, 0x7610, R30 ;  /* 0x00007610ff1e7816 */ /* 0x004fe4000000001e */
[----:B---3--:R-:W-:-:S04]  /*11ce0*/  @P1 LOP3.LUT R7, R7, R6, RZ, 0x3c, !PT ;  /* 0x0000000607071212 */ /* 0x008fc800078e3cff */
[----:B------:R-:W-:-:S04]  /*11cf0*/  @P1 LOP3.LUT R6, R7, R6, RZ, 0x3c, !PT ;  /* 0x0000000607061212 */ /* 0x000fc800078e3cff */
[----:B------:R-:W-:-:S05]  /*11d00*/  @P1 LOP3.LUT R7, R7, R6, RZ, 0x3c, !PT ;  /* 0x0000000607071212 */ /* 0x000fca00078e3cff */
[----:B------:R-:W2:Y:S04]  /*11d10*/  @P1 LDG.E.U16 R26, desc[UR12][R6.64] ;  /* 0x0000000c061a1981 */ /* 0x000ea8000c1e1500 */
[----:B--2---:R0:W-:Y:S04]  /*11d20*/  STL [R1+0x3f0], R26 ;  /* 0x0003f01a01007387 */ /* 0x0041e80000100800 */
[----:B0-----:R-:W2:Y:S04]  /*11d30*/  LDL.LU R26, [R1+0x2488] ;  /* 0x00248800011a7983 */ /* 0x001ea80000300800 */
[----:B------:R-:W3:Y:S04]  /*11d40*/  LDL R6, [R1+0x130c] ;  /* 0x00130c0001067983 */ /* 0x000ee80000100800 */
[----:B------:R-:W3:Y:S01]  /*11d50*/  LDL R7, [R1+0x1310] ;  /* 0x0013100001077983 */ /* 0x000ee20000100800 */
[----:B--2---:R-:W-:-:S02]  /*11d60*/  PRMT R26, RZ, 0x7610, R26 ;  /* 0x00007610ff1a7816 */ /* 0x004fc4000000001a */
        /* <DEDUP_REMOVED lines=673> */
[----:B------:R-:W-:-:S02]  /*14780*/  PRMT R21, RZ, 0x7610, R21 ;  /* 0x00007610ff157816 */ /* 0x000fc40000000015 */
[----:B------:R-:W-:Y:S02]  /*14790*/  PRMT R9, RZ, 0x7610, R9 ;  /* 0x00007610ff097816 */ /* 0x000fe40000000009 */
[----:B------:R-:W-:Y:S02]  /*147a0*/  ISETP.GT.AND P0, PT, R4, 0x36, PT ;  /* 0x000000360400780c */ /* 0x000fe40003f04270 */
[----:B---3--:R-:W-:-:S04]  /*147b0*/  @P1 LOP3.LUT R7, R7, R6, RZ, 0x3c, !PT ;  /* 0x0000000607071212 */ /* 0x008fc800078e3cff */
[----:B------:R-:W-:-:S04]  /*147c0*/  @P1 LOP3.LUT R6, R7, R6, RZ, 0x3c, !PT ;  /* 0x0000000607061212 */ /* 0x000fc800078e3cff */
[----:B------:R-:W-:-:S05]  /*147d0*/  @P1 LOP3.LUT R7, R7, R6, RZ, 0x3c, !PT ;  /* 0x0000000607071212 */ /* 0x000fca00078e3cff */
[----:B------:R-:W3:Y:S04]  /*147e0*/  @P1 LDG.E.U16 R26, desc[UR12][R6.64] ;  /* 0x0000000c061a1981 */ /* 0x000ee8000c1e1500 */
[----:B---3--:R0:W-:Y:S04]  /*147f0*/  STL [R1+0xe4], R26 ;  /* 0x0000e41a01007387 */ /* 0x0081e80000100800 */
[----:B0-----:R-:W3:Y:S04]  /*14800*/  LDL.LU R26, [R1+0x2368] ;  /* 0x00236800011a7983 */ /* 0x001ee80000300800 */
[----:B------:R-:W4:Y:S04]  /*14810*/  LDL R6, [R1+0x10cc] ;  /* 0x0010cc0001067983 */ /* 0x000f280000100800 */
[----:B------:R-:W4:Y:S02]  /*14820*/  LDL R7, [R1+0x10d0] ;  /* 0x0010d00001077983 */ /* 0x000f240000100800 */
        /* <DEDUP_REMOVED lines=8> */
[----:B------:R-:W-:-:S02]  /*148b0*/  PRMT R31, RZ, 0x7610, R31 ;  /* 0x00007610ff1f7816 */ /* 0x000fc4000000001f */
[----:B------:R-:W-:Y:S02]  /*148c0*/  PRMT R11, RZ, 0x7610, R11 ;  /* 0x00007610ff0b7816 */ /* 0x000fe4000000000b */
[----:B------:R-:W-:Y:S02]  /*148d0*/  ISETP.GT.AND P1, PT, R4, 0x37, PT ;  /* 0x000000370400780c */ /* 0x000fe40003f24270 */
[----:B--2---:R-:W-:-:S04]  /*148e0*/  @P2 LOP3.LUT R7, R7, R6, RZ, 0x3c, !PT ;  /* 0x0000000607072212 */ /* 0x004fc800078e3cff */
[----:B------:R-:W-:-:S04]  /*148f0*/  @P2 LOP3.LUT R6, R7, R6, RZ, 0x3c, !PT ;  /* 0x0000000607062212 */ /* 0x000fc800078e3cff */
[----:B------:R-:W-:-:S05]  /*14900*/  @P2 LOP3.LUT R7, R7, R6, RZ, 0x3c, !PT ;  /* 0x0000000607072212 */ /* 0x000fca00078e3cff */
[----:B------:R-:W2:Y:S04]  /*14910*/  @P2 LDG.E.U16 R9, desc[UR12][R6.64] ;  /* 0x0000000c06092981 */ /* 0x000ea8000c1e1500 */
[----:B--2---:R0:W-:Y:S04]  /*14920*/  STL [R1+0xdc], R9 ;  /* 0x0000dc0901007387 */ /* 0x0041e80000100800 */
[----:B0-----:R-:W2:Y:S04]  /*14930*/  LDL.LU R9, [R1+0x2360] ;  /* 0x0023600001097983 */ /* 0x001ea80000300800 */
        /* <DEDUP_REMOVED lines=12> */
[----:B------:R-:W2:Y:S02]  /*14a00*/  LDL R7, [R1+0x10b8] ;  /* 0x0010b80001077983 */ /* 0x000ea40000100800 */
        /* <DEDUP_REMOVED lines=422> */
[----:B------:R-:W3:Y:S04]  /*16470*/  LDL R6, [R1+0xf4c] ;  /* 0x000f4c0001067983 */ /* 0x000ee80000100800 */
[----:B------:R-:W3:Y:S04]  /*16480*/  LDL R7, [R1+0xf50] ;  /* 0x000f500001077983 */ /* 0x000ee80000100800 */
[----:B--2---:R0:W-:Y:S04]  /*16490*/  STL [R1+0x54], R30 ;  /* 0x0000541e01007387 */ /* 0x0041e80000100800 */
[----:B0-----:R-:W2:Y:S01]  /*164a0*/  LDL R30, [R1+0xf30] ;  /* 0x000f3000011e7983 */ /* 0x001ea20000100800 */
[----:B---3--:R-:W-:-:S04]  /*164b0*/  @P2 LOP3.LUT R7, R7, R6, RZ, 0x3c, !PT ;  /* 0x0000000607072212 */ /* 0x008fc800078e3cff */
[----:B------:R-:W-:-:S04]  /*164c0*/  @P2 LOP3.LUT R6, R7, R6, RZ, 0x3c, !PT ;  /* 0x0000000607062212 */ /* 0x000fc800078e3cff */
[----:B------:R-:W-:-:S05]  /*164d0*/  @P2 LOP3.LUT R7, R7, R6, RZ, 0x3c, !PT ;  /* 0x0000000607072212 */ /* 0x000fca00078e3cff */
[----:B------:R-:W3:Y:S04]  /*164e0*/  @P2 LDG.E.U16 R37, desc[UR12][R6.64] ;  /* 0x0000000c06252981 */ /* 0x000ee8000c1e1500 */
[----:B---3--:R0:W-:Y:S04]  /*164f0*/  STL [R1+0x50], R37 ;  /* 0x0000502501007387 */ /* 0x0081e80000100800 */
[----:B0-----:R-:W3:Y:S04]  /*16500*/  LDL.LU R37, [R1+0x22a8] ;  /* 0x0022a80001257983 */ /* 0x001ee80000300800 */
        /* <DEDUP_REMOVED lines=13> */
[----:B----4-:R-:W-:-:S02]  /*165e0*/  PRMT R21, RZ, 0x7610, R21 ;  /* 0x00007610ff157816 */ /* 0x010fc40000000015 */
[----:B------:R-:W-:Y:S02]  /*165f0*/  PRMT R34, RZ, 0x7610, R34 ;  /* 0x00007610ff227816 */ /* 0x000fe40000000022 */
[----:B------:R-:W-:Y:S02]  /*16600*/  ISETP.GT.AND P2, PT, R4, 0x50, PT ;  /* 0x000000500400780c */ /* 0x000fe40003f44270 */
[----:B--2---:R-:W-:-:S04]  /*16610*/  @P0 LOP3.LUT R7, R7, R6, RZ, 0x3c, !PT ;  /* 0x0000000607070212 */ /* 0x004fc800078e3cff */
[----:B------:R-:W-:-:S04]  /*16620*/  @P0 LOP3.LUT R6, R7, R6, RZ, 0x3c, !PT ;  /* 0x0000000607060212 */ /* 0x000fc800078e3cff */
[----:B------:R-:W-:-:S05]  /*16630*/  @P0 LOP3.LUT R7, R7, R6, RZ, 0x3c, !PT ;  /* 0x0000000607070212 */ /* 0x000fca00078e3cff */
[----:B------:R-:W2:Y:S04]  /*16640*/  @P0 LDG.E.U16 R26, desc[UR12][R6.64] ;  /* 0x0000000c061a0981 */ /* 0x000ea8000c1e1500 */
[----:B------:R-:W4:Y:S04]  /*16650*/  LDL R6, [R1+0xf34] ;  /* 0x000f340001067983 */ /* 0x000f280000100800 */
[----:B------:R-:W4:Y:S04]  /*16660*/  LDL R7, [R1+0xf38] ;  /* 0x000f380001077983 */ /* 0x000f280000100800 */
[----:B--2---:R0:W-:Y:S04]  /*16670*/  STL [R1+0x48], R26 ;  /* 0x0000481a01007387 */ /* 0x0041e80000100800 */
[----:B0-----:R-:W2:Y:S01]  /*16680*/  LDL R26, [R1+0xf18] ;  /* 0x000f1800011a7983 */ /* 0x001ea20000100800 */
[----:B----4-:R-:W-:-:S04]  /*16690*/  @P0 LOP3.LUT R7, R7, R6, RZ, 0x3c, !PT ;  /* 0x0000000607070212 */ /* 0x010fc800078e3cff */
[----:B------:R-:W-:-:S04]  /*166a0*/  @P0 LOP3.LUT R6, R7, R6, RZ, 0x3c, !PT ;  /* 0x0000000607060212 */ /* 0x000fc800078e3cff */
[----:B------:R-:W-:-:S05]  /*166b0*/  @P0 LOP3.LUT R7, R7, R6, RZ, 0x3c, !PT ;  /* 0x0000000607070212 */ /* 0x000fca00078e3cff */
[----:B------:R-:W4:Y:S04]  /*166c0*/  @P0 LDG.E.U16 R35, desc[UR12][R6.64] ;  /* 0x0000000c06230981 */ /* 0x000f28000c1e1500 */
[----:B----4-:R0:W-:Y:S04]  /*166d0*/  STL [R1+0x44], R35 ;  /* 0x0000442301007387 */ /* 0x0101e80000100800 */
[----:B0-----:R-:W4:Y:S04]  /*166e0*/  LDL.LU R35, [R1+0x22a0] ;  /* 0x0022a00001237983 */ /* 0x001f280000300800 */
[----:B------:R-:W2:Y:S01]  /*166f0*/  LDL R7, [R1+0xf2c] ;  /* 0x000f2c0001077983 */ /* 0x000ea20000100800 */
[----:B------:R-:W-:Y:S01]  /*16700*/  @P1 IMAD.MOV.U32 R6, RZ, RZ, R30 ;  /* 0x000000ffff061224 */ /* 0x000fe200078e001e */
[----:B------:R-:W-:-:S02]  /*16710*/  PRMT R33, RZ, 0x7610, R33 ;  /* 0x00007610ff217816 */ /* 0x000fc40000000021 */
[----:B------:R-:W3:Y:S01]  /*16720*/  LDL R30, [R1+0xf04] ;  /* 0x000f0400011e7983 */ /* 0x000ee20000100800 */
[----:B------:R-:W-:Y:S02]  /*16730*/  PRMT R9, RZ, 0x7610, R9 ;  /* 0x00007610ff097816 */ /* 0x000fe40000000009 */
[----:B------:R-:W-:Y:S01]  /*16740*/  ISETP.GT.AND P0, PT, R4, 0x51, PT ;  /* 0x000000510400780c */ /* 0x000fe20003f04270 */
[----:B--2---:R0:W2:Y:S04]  /*16750*/  @P1 LDG.E.U16 R21, desc[UR12][R6.64] ;  /* 0x0000000c06151981 */ /* 0x0040a8000c1e1500 */
[----:B------:R-:W0:Y:S04]  /*16760*/  LDL R6, [R1+0xf24] ;  /* 0x000f240001067983 */ /* 0x000e280000100800 */
[----:B------:R-:W0:Y:S02]  /*16770*/  LDL R7, [R1+0xf28] ;  /* 0x000f280001077983 */ /* 0x000e240000100800 */
[----:B0-----:R-:W-:-:S04]  /*16780*/  @P1 LOP3.LUT R7, R7, R6, RZ, 0x3c, !PT ;  /* 0x0000000607071212 */ /* 0x001fc800078e3cff */
[----:B------:R-:W-:-:S04]  /*16790*/  @P1 LOP3.LUT R6, R7, R6, RZ, 0x3c, !PT ;  /* 0x0000000607061212 */ /* 0x000fc800078e3cff */
[----:B------:R-:W-:-:S05]  /*167a0*/  @P1 LOP3.LUT R7, R7, R6, RZ, 0x3c, !PT ;  /* 0x0000000607071212 */ /* 0x000fca00078e3cff */
[----:B------:R-:W3:Y:S04]  /*167b0*/  @P1 LDG.E.U16 R34, desc[UR12][R6.64] ;  /* 0x0000000c06221981 */ /* 0x000ee8000c1e1500 */
[----:B--2---:R0:W-:Y:S04]  /*167c0*/  STL [R1+0x4c8], R21 ;  /* 0x0004c81501007387 */ /* 0x0041e80000100800 */
[----:B0-----:R-:W2:Y:S04]  /*167d0*/  LDL R21, [R1+0xf08] ;  /* 0x000f080001157983 */ /* 0x001ea80000100800 */
[----:B---3--:R0:W-:Y:S04]  /*167e0*/  STL [R1+0x4c4], R34 ;  /* 0x0004c42201007387 */ /* 0x0081e80000100800 */
[----:B0-----:R-:W3:Y:S04]  /*167f0*/  LDL.LU R34, [R1+0x229c] ;  /* 0x00229c0001227983 */ /* 0x001ee80000300800 */
        /* <DEDUP_REMOVED lines=8> */
[----:B------:R-:W2:Y:S01]  /*16880*/  LDL R7, [R1+0xf14] ;  /* 0x000f140001077983 */ /* 0x000ea20000100800 */
[----:B------:R-:W-:Y:S01]  /*16890*/  @P2 IMAD.MOV.U32 R6, RZ, RZ, R26 ;  /* 0x000000ffff062224 */ /* 0x000fe200078e001a */
[----:B------:R-:W-:-:S02]  /*168a0*/  PRMT R31, RZ, 0x7610, R31 ;  /* 0x00007610ff1f7816 */ /* 0x000fc4000000001f */
[----:B------:R-:W-:Y:S01]  /*168b0*/  PRMT R11, RZ, 0x7610, R11 ;  /* 0x00007610ff0b7816 */ /* 0x000fe2000000000b */
[----:B------:R-:W3:Y:S04]  /*168c0*/  LDL R26, [R1+0xef4] ;  /* 0x000ef400011a7983 */ /* 0x000ee80000100800 */
[----:B--2---:R0:W2:Y:S04]  /*168d0*/  @P2 LDG.E.U16 R9, desc[UR12][R6.64] ;  /* 0x0000000c06092981 */ /* 0x0040a8000c1e1500 */
[----:B------:R-:W0:Y:S04]  /*168e0*/  LDL R6, [R1+0xf0c] ;  /* 0x000f0c0001067983 */ /* 0x000e280000100800 */
[----:B------:R-:W0:Y:S02]  /*168f0*/  LDL R7, [R1+0xf10] ;  /* 0x000f100001077983 */ /* 0x000e240000100800 */
[----:B0-----:R-:W-:-:S04]  /*16900*/  @P0 LOP3.LUT R7, R7, R6, RZ, 0x3c, !PT ;  /* 0x0000000607070212 */ /* 0x001fc800078e3cff */
[----:B------:R-:W-:-:S04]  /*16910*/  @P0 LOP3.LUT R6, R7, R6, RZ, 0x3c, !PT ;  /* 0x0000000607060212 */ /* 0x000fc800078e3cff */
[----:B------:R-:W-:-:S05]  /*16920*/  @P0 LOP3.LUT R7, R7, R6, RZ, 0x3c, !PT ;  /* 0x0000000607070212 */ /* 0x000fca00078e3cff */
[----:B------:R0:W3:Y:S04]  /*16930*/  @P0 LDG.E.U16 R31, desc[UR12][R6.64] ;  /* 0x0000000c061f0981 */ /* 0x0000e8000c1e1500 */
[----:B--2---:R1:W-:Y:S01]  /*16940*/  STL [R1+0x3c], R9 ;  /* 0x00003c0901007387 */ /* 0x0043e20000100800 */
[----:B0-----:R-:W-:Y:S02]  /*16950*/  @P0 IMAD.MOV.U32 R6, RZ, RZ, R21 ;  /* 0x000000ffff060224 */ /* 0x001fe400078e0015 */
[----:B------:R-:W-:Y:S01]  /*16960*/  @P0 IMAD.MOV.U32 R7, RZ, RZ, R30 ;  /* 0x000000ffff070224 */ /* 0x000fe200078e001e */
[----:B-1----:R-:W2:Y:S04]  /*16970*/  LDL R9, [R1+0xef8] ;  /* 0x000ef80001097983 */ /* 0x002ea80000100800 */
[----:B------:R0:W2:Y:S04]  /*16980*/  @P0 LDG.E.U16 R11, desc[UR12][R6.64] ;  /* 0x0000000c060b0981 */ /* 0x0000a8000c1e1500 */
[----:B------:R-:W0:Y:S04]  /*16990*/  LDL R6, [R1+0xefc] ;  /* 0x000efc0001067983 */ /* 0x000e280000100800 */
[----:B------:R-:W0:Y:S01]  /*169a0*/  LDL R7, [R1+0xf00] ;  /* 0x000f000001077983 */ /* 0x000e220000100800 */
[----:B------:R-:W-:-:S02]  /*169b0*/  ISETP.GT.AND P1, PT, R4, 0x52, PT ;  /* 0x000000520400780c */ /* 0x000fc40003f24270 */
[----:B------:R-:W-:Y:S02]  /*169c0*/  PRMT R32, RZ, 0x7610, R32 ;  /* 0x00007610ff207816 */ /* 0x000fe40000000020 */
[----:B------:R-:W-:-:S09]  /*169d0*/  PRMT R5, RZ, 0x7610, R5 ;  /* 0x00007610ff057816 */ /* 0x000fd20000000005 */
[----:B0-----:R-:W-:-:S04]  /*169e0*/  @P1 LOP3.LUT R7, R7, R6, RZ, 0x3c, !PT ;  /* 0x0000000607071212 */ /* 0x001fc800078e3cff */
[----:B------:R-:W-:-:S04]  /*169f0*/  @P1 LOP3.LUT R6, R7, R6, RZ, 0x3c, !PT ;  /* 0x0000000607061212 */ /* 0x000fc800078e3cff */
[----:B------:R-:W-:-:S05]  /*16a00*/  @P1 LOP3.LUT R7, R7, R6, RZ, 0x3c, !PT ;  /* 0x0000000607071212 */ /* 0x000fca00078e3cff */
[----:B------:R2:W4:Y:S02]  /*16a10*/  @P1 LDG.E.U16 R32, desc[UR12][R6.64] ;  /* 0x0000000c06201981 */ /* 0x000524000c1e1500 */
[----:B--2---:R-:W-:Y:S02]  /*16a20*/  @P1 IMAD.MOV.U32 R6, RZ, RZ, R9 ;  /* 0x000000ffff061224 */ /* 0x004fe400078e0009 */
[----:B---3--:R-:W-:-:S05]  /*16a30*/  @P1 IMAD.MOV.U32 R7, RZ, RZ, R26 ;  /* 0x000000ffff071224 */ /* 0x008fca00078e001a */
[----:B------:R-:W2:Y:S04]  /*16a40*/  @P1 LDG.E.U16 R5, desc[UR12][R6.64] ;  /* 0x0000000c06051981 */ /* 0x000ea8000c1e1500 */
[----:B------:R0:W-:Y:S04]  /*16a50*/  STL [R1+0x38], R31 ;  /* 0x0000381f01007387 */ /* 0x0001e80000100800 */
[----:B------:R-:W3:Y:S04]  /*16a60*/  LDL R30, [R1+0xee8] ;  /* 0x000ee800011e7983 */ /* 0x000ee80000100800 */
[----:B------:R-:W3:Y:S04]  /*16a70*/  LDL R21, [R1+0xedc] ;  /* 0x000edc0001157983 */ /* 0x000ee80000100800 */
[----:B0-----:R-:W3:Y:S04]  /*16a80*/  LDL R31, [R1+0xee4] ;  /* 0x000ee400011f7983 */ /* 0x001ee80000100800 */
[----:B------:R0:W-:Y:S04]  /*16a90*/  STL [R1+0x34], R11 ;  /* 0x0000340b01007387 */ /* 0x0001e80000100800 */
[----:B0-----:R-:W3:Y:S04]  /*16aa0*/  LDL R11, [R1+0xee0] ;  /* 0x000ee000010b7983 */ /* 0x001ee80000100800 */
[----:B----4-:R0:W-:Y:S04]  /*16ab0*/  STL [R1+0x30], R32 ;  /* 0x0000302001007387 */ /* 0x0101e80000100800 */
[----:B0-----:R-:W4:Y:S04]  /*16ac0*/  LDL.LU R32, [R1+0x2294] ;  /* 0x0022940001207983 */ /* 0x001f280000300800 */
[----:B------:R-:W3:Y:S04]  /*16ad0*/  LDL R26, [R1+0xed4] ;  /* 0x000ed400011a7983 */ /* 0x000ee80000100800 */
[----:B------:R-:W3:Y:S04]  /*16ae0*/  LDL R9, [R1+0xed8] ;  /* 0x000ed80001097983 */ /* 0x000ee80000100800 */
[----:B--2---:R0:W-:Y:S04]  /*16af0*/  STL [R1+0x2c], R5 ;  /* 0x00002c0501007387 */ /* 0x0041e80000100800 */
[----:B0-----:R-:W2:Y:S04]  /*16b00*/  LDL.LU R5, [R1+0x2290] ;  /* 0x0022900001057983 */ /* 0x001ea80000300800 */
[----:B------:R-:W2:Y:S04]  /*16b10*/  LDL R6, [R1+0xeec] ;  /* 0x000eec0001067983 */ /* 0x000ea80000100800 */
[----:B------:R-:W2:Y:S01]  /*16b20*/  LDL R7, [R1+0xef0] ;  /* 0x000ef00001077983 */ /* 0x000ea20000100800 */
[----:B------:R-:W-:-:S02]  /*16b30*/  ISETP.GT.AND P2, PT, R4, 0x53, PT ;  /* 0x000000530400780c */ /* 0x000fc40003f44270 */
[----:B------:R-:W-:Y:S02]  /*16b40*/  PRMT R3, RZ, 0x7610, R3 ;  /* 0x00007610ff037816 */ /* 0x000fe40000000003 */
[----:B------:R-:W-:-:S09]  /*16b50*/  ISETP.GT.AND P0, PT, R4, 0x54, PT ;  /* 0x000000540400780c */ /* 0x000fd20003f04270 */
[----:B--2---:R-:W-:-:S04]  /*16b60*/  @P2 LOP3.LUT R7, R7, R6, RZ, 0x3c, !PT ;  /* 0x0000000607072212 */ /* 0x004fc800078e3cff */
[----:B------:R-:W-:-:S04]  /*16b70*/  @P2 LOP3.LUT R6, R7, R6, RZ, 0x3c, !PT ;  /* 0x0000000607062212 */ /* 0x000fc800078e3cff */
[----:B------:R-:W-:-:S05]  /*16b80*/  @P2 LOP3.LUT R7, R7, R6, RZ, 0x3c, !PT ;  /* 0x0000000607072212 */ /* 0x000fca00078e3cff */
[----:B------:R3:W2:Y:S01]  /*16b90*/  @P2 LDG.E.U16 R3, desc[UR12][R6.64] ;  /* 0x0000000c06032981 */ /* 0x0006a2000c1e1500 */
[----:B------:R-:W-:Y:S02]  /*16ba0*/  PRMT R29, RZ, 0x7610, R29 ;  /* 0x00007610ff1d7816 */ /* 0x000fe4000000001d */
[----:B------:R-:W-:Y:S01]  /*16bb0*/  PRMT R27, RZ, 0x7610, R27 ;  /* 0x00007610ff1b7816 */ /* 0x000fe2000000001b */
[----:B---3--:R-:W-:Y:S02]  /*16bc0*/  @P2 IMAD.MOV.U32 R6, RZ, RZ, R30 ;  /* 0x000000ffff062224 */ /* 0x008fe400078e001e */
[----:B------:R-:W-:-:S05]  /*16bd0*/  @P2 IMAD.MOV.U32 R7, RZ, RZ, R31 ;  /* 0x000000ffff072224 */ /* 0x000fca00078e001f */
[----:B------:R0:W3:Y:S01]  /*16be0*/  @P2 LDG.E.U16 R29, desc[UR12][R6.64] ;  /* 0x0000000c061d2981 */ /* 0x0000e2000c1e1500 */
[----:B------:R-:W-:Y:S01]  /*16bf0*/  PRMT R8, RZ, 0x7610, R8 ;  /* 0x00007610ff087816 */ /* 0x000fe20000000008 */
[----:B0-----:R-:W-:Y:S02]  /*16c00*/  @P0 IMAD.MOV.U32 R6, RZ, RZ, R11 ;  /* 0x000000ffff060224 */ /* 0x001fe400078e000b */
[----:B------:R-:W-:-:S05]  /*16c10*/  @P0 IMAD.MOV.U32 R7, RZ, RZ, R21 ;  /* 0x000000ffff070224 */ /* 0x000fca00078e0015 */
[----:B------:R0:W4:Y:S02]  /*16c20*/  @P0 LDG.E.U16 R27, desc[UR12][R6.64] ;  /* 0x0000000c061b0981 */ /* 0x000124000c1e1500 */
[----:B0-----:R-:W-:Y:S02]  /*16c30*/  @P0 IMAD.MOV.U32 R6, RZ, RZ, R9 ;  /* 0x000000ffff060224 */ /* 0x001fe400078e0009 */
[----:B------:R-:W-:-:S05]  /*16c40*/  @P0 IMAD.MOV.U32 R7, RZ, RZ, R26 ;  /* 0x000000ffff070224 */ /* 0x000fca00078e001a */
[----:B------:R0:W4:Y:S04]  /*16c50*/  @P0 LDG.E.U16 R8, desc[UR12][R6.64] ;  /* 0x0000000c06080981 */ /* 0x000128000c1e1500 */
[----:B--2---:R-:W-:Y:S04]  /*16c60*/  STL [R1+0x4c0], R3 ;  /* 0x0004c00301007387 */ /* 0x004fe80000100800 */
[----:B------:R-:W0:Y:S04]  /*16c70*/  LDL R31, [R1+0xed0] ;  /* 0x000ed000011f7983 */ /* 0x000e280000100800 */
[----:B------:R-:W2:Y:S01]  /*16c80*/  LDL R7, [R1+0xecc] ;  /* 0x000ecc0001077983 */ /* 0x000ea20000100800 */
[----:B------:R-:W-:-:S02]  /*16c90*/  ISETP.GT.AND P1, PT, R4, 0x55, PT ;  /* 0x000000550400780c */ /* 0x000fc40003f24270 */
[----:B------:R-:W-:Y:S01]  /*16ca0*/  PRMT R25, RZ, 0x7610, R25 ;  /* 0x00007610ff197816 */ /* 0x000fe20000000019 */
[----:B------:R-:W2:Y:S04]  /*16cb0*/  LDL R21, [R1+0xec4] ;  /* 0x000ec40001157983 */ /* 0x000ea80000100800 */
[----:B------:R-:W2:Y:S04]  /*16cc0*/  LDL R11, [R1+0xec8] ;  /* 0x000ec800010b7983 */ /* 0x000ea80000100800 */
[----:B------:R-:W2:Y:S04]  /*16cd0*/  LDL R30, [R1+0xebc] ;  /* 0x000ebc00011e7983 */ /* 0x000ea80000100800 */
[----:B---3--:R1:W-:Y:S04]  /*16ce0*/  STL [R1+0x4bc], R29 ;  /* 0x0004bc1d01007387 */ /* 0x0083e80000100800 */
[----:B-1----:R-:W3:Y:S04]  /*16cf0*/  LDL R29, [R1+0xec0] ;  /* 0x000ec000011d7983 */ /* 0x002ee80000100800 */
[----:B----4-:R1:W-:Y:S04]  /*16d00*/  STL [R1+0x28], R27 ;  /* 0x0000281b01007387 */ /* 0x0103e80000100800 */
[----:B------:R-:W4:Y:S01]  /*16d10*/  LDL R26, [R1+0xeb8] ;  /* 0x000eb800011a7983 */ /* 0x000f220000100800 */
[----:B------:R-:W-:-:S03]  /*16d20*/  ISETP.GT.AND P2, PT, R4, 0x56, PT ;  /* 0x000000560400780c */ /* 0x000fc60003f44270 */
[----:B------:R-:W4:Y:S04]  /*16d30*/  LDL R9, [R1+0xeac] ;  /* 0x000eac0001097983 */ /* 0x000f280000100800 */
[----:B-1----:R-:W4:Y:S01]  /*16d40*/  LDL R27, [R1+0xeb4] ;  /* 0x000eb400011b7983 */ /* 0x002f220000100800 */
[----:B0-----:R-:W-:-:S05]  /*16d50*/  @P1 IMAD.MOV.U32 R6, RZ, RZ, R31 ;  /* 0x000000ffff061224 */ /* 0x001fca00078e001f */
[----:B--2---:R0:W2:Y:S04]  /*16d60*/  @P1 LDG.E.U16 R25, desc[UR12][R6.64] ;  /* 0x0000000c06191981 */ /* 0x0040a8000c1e1500 */
[----:B------:R1:W-:Y:S01]  /*16d70*/  STL [R1+0x24], R8 ;  /* 0x0000240801007387 */ /* 0x0003e20000100800 */
[----:B------:R-:W-:-:S03]  /*16d80*/  PRMT R10, RZ, 0x7610, R10 ;  /* 0x00007610ff0a7816 */ /* 0x000fc6000000000a */
[----:B-1----:R-:W2:Y:S01]  /*16d90*/  LDL R8, [R1+0xeb0] ;  /* 0x000eb00001087983 */ /* 0x002ea20000100800 */
[----:B0-----:R-:W-:Y:S02]  /*16da0*/  @P1 IMAD.MOV.U32 R6, RZ, RZ, R11 ;  /* 0x000000ffff061224 */ /* 0x001fe400078e000b */
[----:B------:R-:W-:Y:S01]  /*16db0*/  @P1 IMAD.MOV.U32 R7, RZ, RZ, R21 ;  /* 0x000000ffff071224 */ /* 0x000fe200078e0015 */
[----:B------:R-:W-:-:S04]  /*16dc0*/  PRMT R28, RZ, 0x7610, R28 ;  /* 0x00007610ff1c7816 */ /* 0x000fc8000000001c */
[----:B------:R3:W2:Y:S01]  /*16dd0*/  @P1 LDG.E.U16 R10, desc[UR12][R6.64] ;  /* 0x0000000c060a1981 */ /* 0x0006a2000c1e1500 */
[----:B------:R-:W-:Y:S01]  /*16de0*/  PRMT R12, RZ, 0x7610, R12 ;  /* 0x00007610ff0c7816 */ /* 0x000fe2000000000c */
[----:B---3--:R-:W-:Y:S02]  /*16df0*/  @P2 IMAD.MOV.U32 R6, RZ, RZ, R29 ;  /* 0x000000ffff062224 */ /* 0x008fe400078e001d */
[----:B------:R-:W-:-:S05]  /*16e00*/  @P2 IMAD.MOV.U32 R7, RZ, RZ, R30 ;  /* 0x000000ffff072224 */ /* 0x000fca00078e001e */
[----:B------:R4:W3:Y:S02]  /*16e10*/  @P2 LDG.E.U16 R28, desc[UR12][R6.64] ;  /* 0x0000000c061c2981 */ /* 0x0008e4000c1e1500 */
[----:B----4-:R-:W-:Y:S01]  /*16e20*/  @P2 IMAD.MOV.U32 R6, RZ, RZ, R26 ;  /* 0x000000ffff062224 */ /* 0x010fe200078e001a */
[----:B------:R-:W-:-:S05]  /*16e30*/  @P2 MOV R7, R27 ;  /* 0x0000001b00072202 */ /* 0x000fca0000000f00 */
[----:B------:R0:W4:Y:S04]  /*16e40*/  @P2 LDG.E.U16 R12, desc[UR12][R6.64] ;  /* 0x0000000c060c2981 */ /* 0x000128000c1e1500 */
[----:B--2---:R1:W-:Y:S04]  /*16e50*/  STL [R1+0x20], R25 ;  /* 0x0000201901007387 */ /* 0x0043e80000100800 */
[----:B------:R-:W2:Y:S01]  /*16e60*/  LDL R21, [R1+0xea8] ;  /* 0x000ea80001157983 */ /* 0x000ea20000100800 */
[----:B------:R-:W-:Y:S02]  /*16e70*/  ISETP.GT.AND P0, PT, R4, 0x57, PT ;  /* 0x000000570400780c */ /* 0x000fe40003f04270 */
[----:B------:R-:W-:-:S02]  /*16e80*/  PRMT R14, RZ, 0x7610, R14 ;  /* 0x00007610ff0e7816 */ /* 0x000fc4000000000e */
[----:B------:R-:W-:Y:S01]  /*16e90*/  PRMT R19, RZ, 0x7610, R19 ;  /* 0x00007610ff137816 */ /* 0x000fe20000000013 */
[----:B------:R-:W3:Y:S04]  /*16ea0*/  LDL R11, [R1+0xe9c] ;  /* 0x000e9c00010b7983 */ /* 0x000ee80000100800 */
[----:B-1----:R-:W3:Y:S04]  /*16eb0*/  LDL R25, [R1+0xea4] ;  /* 0x000ea40001197983 */ /* 0x002ee80000100800 */
[----:B0-----:R-:W-:Y:S02]  /*16ec0*/  @P0 IMAD.MOV.U32 R6, RZ, RZ, R8 ;  /* 0x000000ffff060224 */ /* 0x001fe400078e0008 */
[----:B------:R-:W-:-:S05]  /*16ed0*/  @P0 IMAD.MOV.U32 R7, RZ, RZ, R9 ;  /* 0x000000ffff070224 */ /* 0x000fca00078e0009 */
[----:B------:R2:W3:Y:S04]  /*16ee0*/  @P0 LDG.E.U16 R14, desc[UR12][R6.64] ;  /* 0x0000000c060e0981 */ /* 0x0004e8000c1e1500 */
[----:B------:R0:W-:Y:S04]  /*16ef0*/  STL [R1+0x1c], R10 ;  /* 0x00001c0a01007387 */ /* 0x0001e80000100800 */
[----:B0-----:R-:W3:Y:S04]  /*16f00*/  LDL R10, [R1+0xea0] ;  /* 0x000ea000010a7983 */ /* 0x001ee80000100800 */
[----:B----4-:R0:W-:Y:S04]  /*16f10*/  STL [R1+0x14], R12 ;  /* 0x0000140c01007387 */ /* 0x0101e80000100800 */
[----:B------:R-:W4:Y:S04]  /*16f20*/  LDL R8, [R1+0xe98] ;  /* 0x000e980001087983 */ /* 0x000f280000100800 */
[----:B------:R-:W4:Y:S04]  /*16f30*/  LDL R9, [R1+0xe90] ;  /* 0x000e900001097983 */ /* 0x000f280000100800 */
[----:B0-----:R-:W4:Y:S01]  /*16f40*/  LDL R12, [R1+0xe94] ;  /* 0x000e9400010c7983 */ /* 0x001f220000100800 */
[----:B--2---:R-:W-:-:S02]  /*16f50*/  @P0 IMAD.MOV.U32 R6, RZ, RZ, R21 ;  /* 0x000000ffff060224 */ /* 0x004fc400078e0015 */
[----:B---3--:R-:W-:-:S05]  /*16f60*/  @P0 IMAD.MOV.U32 R7, RZ, RZ, R25 ;  /* 0x000000ffff070224 */ /* 0x008fca00078e0019 */
[----:B------:R0:W2:Y:S01]  /*16f70*/  @P0 LDG.E.U16 R19, desc[UR12][R6.64] ;  /* 0x0000000c06130981 */ /* 0x0000a2000c1e1500 */
[----:B------:R-:W-:-:S03]  /*16f80*/  ISETP.GT.AND P1, PT, R4, 0x58, PT ;  /* 0x000000580400780c */ /* 0x000fc60003f24270 */
[----:B------:R1:W-:Y:S04]  /*16f90*/  STL [R1+0x4b8], R14 ;  /* 0x0004b80e01007387 */ /* 0x0003e80000100800 */
[----:B------:R-:W3:Y:S04]  /*16fa0*/  LDL R21, [R1+0xe84] ;  /* 0x000e840001157983 */ /* 0x000ee80000100800 */
[----:B-1----:R-:W3:Y:S01]  /*16fb0*/  LDL R14, [R1+0xe8c] ;  /* 0x000e8c00010e7983 */ /* 0x002ee20000100800 */
[----:B------:R-:W-:Y:S01]  /*16fc0*/  PRMT R24, RZ, 0x7610, R24 ;  /* 0x00007610ff187816 */ /* 0x000fe20000000018 */
[----:B0-----:R-:W-:-:S02]  /*16fd0*/  @P1 IMAD.MOV.U32 R6, RZ, RZ, R10 ;  /* 0x000000ffff061224 */ /* 0x001fc400078e000a */
[----:B------:R-:W-:-:S05]  /*16fe0*/  @P1 IMAD.MOV.U32 R7, RZ, RZ, R11 ;  /* 0x000000ffff071224 */ /* 0x000fca00078e000b */
[----:B------:R4:W3:Y:S02]  /*16ff0*/  @P1 LDG.E.U16 R24, desc[UR12][R6.64] ;  /* 0x0000000c06181981 */ /* 0x0008e4000c1e1500 */
[----:B----4-:R-:W-:Y:S02]  /*17000*/  @P1 IMAD.MOV.U32 R6, RZ, RZ, R8 ;  /* 0x000000ffff061224 */ /* 0x010fe400078e0008 */
[----:B------:R-:W-:Y:S01]  /*17010*/  @P1 IMAD.MOV.U32 R7, RZ, RZ, R12 ;  /* 0x000000ffff071224 */ /* 0x000fe200078e000c */
[----:B--2---:R0:W-:Y:S04]  /*17020*/  STL [R1+0x4b4], R19 ;  /* 0x0004b41301007387 */ /* 0x0041e80000100800 */
[----:B------:R-:W2:Y:S04]  /*17030*/  LDL R11, [R1+0xe7c] ;  /* 0x000e7c00010b7983 */ /* 0x000ea80000100800 */
[----:B------:R-:W4:Y:S04]  /*17040*/  LDL R10, [R1+0xe80] ;  /* 0x000e8000010a7983 */ /* 0x000f280000100800 */
[----:B------:R-:W2:Y:S04]  /*17050*/  LDL R12, [R1+0xe74] ;  /* 0x000e7400010c7983 */ /* 0x000ea80000100800 */
[----:B------:R-:W2:Y:S04]  /*17060*/  LDL R8, [R1+0xe78] ;  /* 0x000e780001087983 */ /* 0x000ea80000100800 */
[----:B0-----:R-:W2:Y:S01]  /*17070*/  LDL R19, [R1+0xe88] ;  /* 0x000e880001137983 */ /* 0x001ea20000100800 */
[----:B------:R-:W-:-:S02]  /*17080*/  ISETP.GT.AND P0, PT, R4, 0x59, PT ;  /* 0x000000590400780c */ /* 0x000fc40003f04270 */
[----:B------:R-:W-:Y:S02]  /*17090*/  PRMT R23, RZ, 0x7610, R23 ;  /* 0x00007610ff177816 */ /* 0x000fe40000000017 */
[----:B------:R-:W-:-:S04]  /*170a0*/  PRMT R22, RZ, 0x7610, R22 ;  /* 0x00007610ff167816 */ /* 0x000fc80000000016 */
[----:B------:R0:W4:Y:S01]  /*170b0*/  @P1 LDG.E.U16 R23, desc[UR12][R6.64] ;  /* 0x0000000c06171981 */ /* 0x000122000c1e1500 */
[----:B------:R-:W-:Y:S02]  /*170c0*/  ISETP.GT.AND P1, PT, R4, 0x5a, PT ;  /* 0x0000005a0400780c */ /* 0x000fe40003f24270 */
[----:B------:R-:W-:Y:S02]  /*170d0*/  PRMT R15, RZ, 0x7610, R15 ;  /* 0x00007610ff0f7816 */ /* 0x000fe4000000000f */
[----:B0-----:R-:W-:Y:S02]  /*170e0*/  @P0 IMAD.MOV.U32 R6, RZ, RZ, R9 ;  /* 0x000000ffff060224 */ /* 0x001fe400078e0009 */
[----:B---3--:R-:W-:-:S05]  /*170f0*/  @P0 IMAD.MOV.U32 R7, RZ, RZ, R14 ;  /* 0x000000ffff070224 */ /* 0x008fca00078e000e */
[----:B------:R0:W3:Y:S01]  /*17100*/  @P0 LDG.E.U16 R22, desc[UR12][R6.64] ;  /* 0x0000000c06160981 */ /* 0x0000e2000c1e1500 */
[----:B------:R-:W-:Y:S01]  /*17110*/  PRMT R2, RZ, 0x7610, R2 ;  /* 0x00007610ff027816 */ /* 0x000fe20000000002 */
[----:B0-----:R-:W-:Y:S01]  /*17120*/  @P0 IMAD.MOV.U32 R7, RZ, RZ, R21 ;  /* 0x000000ffff070224 */ /* 0x001fe200078e0015 */
[----:B------:R-:W-:Y:S01]  /*17130*/  PRMT R61, RZ, 0x7610, R61 ;  /* 0x00007610ff3d7816 */ /* 0x000fe2000000003d */
[----:B------:R-:W-:Y:S04]  /*17140*/  STL [R1+0x18], R28 ;  /* 0x0000181c01007387 */ /* 0x000fe80000100800 */
[----:B------:R-:W3:Y:S04]  /*17150*/  LDL R9, [R1+0xe70] ;  /* 0x000e700001097983 */ /* 0x000ee80000100800 */
[----:B------:R-:W3:Y:S01]  /*17160*/  LDL R14, [R1+0xe6c] ;  /* 0x000e6c00010e7983 */ /* 0x000ee20000100800 */
[----:B--2---:R-:W-:-:S05]  /*17170*/  @P0 IMAD.MOV.U32 R6, RZ, RZ, R19 ;  /* 0x000000ffff060224 */ /* 0x004fca00078e0013 */
[----:B------:R4:W2:Y:S02]  /*17180*/  @P0 LDG.E.U16 R15, desc[UR12][R6.64] ;  /* 0x0000000c060f0981 */ /* 0x0008a4000c1e1500 */
[----:B----4-:R-:W-:Y:S02]  /*17190*/  @P1 IMAD.MOV.U32 R6, RZ, RZ, R10 ;  /* 0x000000ffff061224 */ /* 0x010fe400078e000a */
[----:B------:R-:W-:Y:S01]  /*171a0*/  @P1 IMAD.MOV.U32 R7, RZ, RZ, R11 ;  /* 0x000000ffff071224 */ /* 0x000fe200078e000b */
[----:B------:R-:W4:Y:S04]  /*171b0*/  LDL R10, [R1+0xe68] ;  /* 0x000e6800010a7983 */ /* 0x000f280000100800 */
[----:B------:R-:W2:Y:S04]  /*171c0*/  LDL R11, [R1+0xe64] ;  /* 0x000e6400010b7983 */ /* 0x000ea80000100800 */
[----:B------:R0:W2:Y:S02]  /*171d0*/  @P1 LDG.E.U16 R2, desc[UR12][R6.64] ;  /* 0x0000000c06021981 */ /* 0x0000a4000c1e1500 */
[----:B0-----:R-:W-:-:S02]  /*171e0*/  @P1 IMAD.MOV.U32 R6, RZ, RZ, R8 ;  /* 0x000000ffff061224 */ /* 0x001fc400078e0008 */
[----:B------:R-:W-:-:S05]  /*171f0*/  @P1 IMAD.MOV.U32 R7, RZ, RZ, R12 ;  /* 0x000000ffff071224 */ /* 0x000fca00078e000c */
[----:B------:R3:W4:Y:S01]  /*17200*/  @P1 LDG.E.U16 R61, desc[UR12][R6.64] ;  /* 0x0000000c063d1981 */ /* 0x000722000c1e1500 */
[----:B------:R-:W-:-:S13]  /*17210*/  ISETP.GT.AND P0, PT, R4, 0x5b, PT ;  /* 0x0000005b0400780c */ /* 0x000fda0003f04270 */
[----:B---3--:R-:W-:Y:S02]  /*17220*/  @P0 IMAD.MOV.U32 R6, RZ, RZ, R9 ;  /* 0x000000ffff060224 */ /* 0x008fe400078e0009 */
[----:B------:R-:W-:Y:S01]  /*17230*/  @P0 IMAD.MOV.U32 R7, RZ, RZ, R14 ;  /* 0x000000ffff070224 */ /* 0x000fe200078e000e */
[----:B--2---:R-:W-:Y:S04]  /*17240*/  STL [R1+0x2218], R2 ;  /* 0x0022180201007387 */ /* 0x004fe80000100800 */
[----:B------:R-:W2:Y:S04]  /*17250*/  LDL R12, [R1+0xe5c] ;  /* 0x000e5c00010c7983 */ /* 0x000ea80000100800 */
[----:B------:R-:W3:Y:S04]  /*17260*/  LDL R8, [R1+0xe60] ;  /* 0x000e600001087983 */ /* 0x000ee80000100800 */
[----:B----4-:R-:W-:Y:S04]  /*17270*/  STL [R1+0x221c], R61 ;  /* 0x00221c3d01007387 */ /* 0x010fe80000100800 */
[----:B------:R-:W4:Y:S04]  /*17280*/  LDL R19, [R1+0xe54] ;  /* 0x000e540001137983 */ /* 0x000f280000100800 */
[----:B------:R-:W-:Y:S04]  /*17290*/  STL [R1+0x10], R24 ;  /* 0x0000101801007387 */ /* 0x000fe80000100800 */
[----:B------:R-:W4:Y:S04]  /*172a0*/  LDL R9, [R1+0xe58] ;  /* 0x000e580001097983 */ /* 0x000f280000100800 */
[----:B------:R0:W-:Y:S04]  /*172b0*/  STL [R1+0x4], R15 ;  /* 0x0000040f01007387 */ /* 0x0001e80000100800 */
[----:B------:R-:W4:Y:S04]  /*172c0*/  LDL R14, [R1+0xe50] ;  /* 0x000e5000010e7983 */ /* 0x000f280000100800 */
[----:B0-----:R-:W4:Y:S01]  /*172d0*/  LDL R15, [R1+0xe4c] ;  /* 0x000e4c00010f7983 */ /* 0x001f220000100800 */
[----:B------:R-:W-:-:S02]  /*172e0*/  PRMT R20, RZ, 0x7610, R20 ;  /* 0x00007610ff147816 */ /* 0x000fc40000000014 */
[----:B------:R-:W-:Y:S02]  /*172f0*/  PRMT R13, RZ, 0x7610, R13 ;  /* 0x00007610ff0d7816 */ /* 0x000fe4000000000d */
[----:B------:R-:W-:Y:S02]  /*17300*/  ISETP.GT.AND P1, PT, R4, 0x5c, PT ;  /* 0x0000005c0400780c */ /* 0x000fe40003f24270 */
[----:B------:R0:W4:Y:S02]  /*17310*/  @P0 LDG.E.U16 R20, desc[UR12][R6.64] ;  /* 0x0000000c06140981 */ /* 0x000124000c1e1500 */
[----:B0-----:R-:W-:Y:S02]  /*17320*/  @P0 IMAD.MOV.U32 R6, RZ, RZ, R10 ;  /* 0x000000ffff060224 */ /* 0x001fe400078e000a */
[----:B------:R-:W-:-:S05]  /*17330*/  @P0 IMAD.MOV.U32 R7, RZ, RZ, R11 ;  /* 0x000000ffff070224 */ /* 0x000fca00078e000b */
[----:B------:R2:W4:Y:S01]  /*17340*/  @P0 LDG.E.U16 R13, desc[UR12][R6.64] ;  /* 0x0000000c060d0981 */ /* 0x000522000c1e1500 */
[----:B------:R-:W-:Y:S02]  /*17350*/  PRMT R60, RZ, 0x7610, R60 ;  /* 0x00007610ff3c7816 */ /* 0x000fe4000000003c */
[----:B------:R-:W-:Y:S02]  /*17360*/  ISETP.GT.AND P0, PT, R4, 0x5d, PT ;  /* 0x0000005d0400780c */ /* 0x000fe40003f04270 */
[----:B------:R-:W-:Y:S02]  /*17370*/  PRMT R59, RZ, 0x7610, R59 ;  /* 0x00007610ff3b7816 */ /* 0x000fe4000000003b */
[----:B------:R-:W-:Y:S01]  /*17380*/  PRMT R58, RZ, 0x7610, R58 ;  /* 0x00007610ff3a7816 */ /* 0x000fe2000000003a */
[----:B------:R-:W-:Y:S04]  /*17390*/  STL [R1+0xc], R23 ;  /* 0x00000c1701007387 */ /* 0x000fe80000100800 */
[----:B------:R-:W4:Y:S04]  /*173a0*/  LDL R11, [R1+0xe44] ;  /* 0x000e4400010b7983 */ /* 0x000f280000100800 */
[----:B------:R-:W4:Y:S01]  /*173b0*/  LDL R10, [R1+0xe48] ;  /* 0x000e4800010a7983 */ /* 0x000f220000100800 */
[----:B--2---:R-:W-:-:S02]  /*173c0*/  @P1 IMAD.MOV.U32 R7, RZ, RZ, R12 ;  /* 0x000000ffff071224 */ /* 0x004fc400078e000c */
[----:B---3--:R-:W-:-:S05]  /*173d0*/  @P1 IMAD.MOV.U32 R6, RZ, RZ, R8 ;  /* 0x000000ffff061224 */ /* 0x008fca00078e0008 */
[----:B------:R4:W2:Y:S02]  /*173e0*/  @P1 LDG.E.U16 R60, desc[UR12][R6.64] ;  /* 0x0000000c063c1981 */ /* 0x0008a4000c1e1500 */
[----:B----4-:R-:W-:Y:S01]  /*173f0*/  @P1 MOV R7, R19 ;  /* 0x0000001300071202 */ /* 0x010fe20000000f00 */
[----:B------:R-:W-:-:S05]  /*17400*/  @P1 IMAD.MOV.U32 R6, RZ, RZ, R9 ;  /* 0x000000ffff061224 */ /* 0x000fca00078e0009 */
[----:B------:R0:W3:Y:S02]  /*17410*/  @P1 LDG.E.U16 R59, desc[UR12][R6.64] ;  /* 0x0000000c063b1981 */ /* 0x0000e4000c1e1500 */
[----:B0-----:R-:W-:Y:S02]  /*17420*/  @P0 IMAD.MOV.U32 R6, RZ, RZ, R14 ;  /* 0x000000ffff060224 */ /* 0x001fe400078e000e */
[----:B------:R-:W-:-:S05]  /*17430*/  @P0 IMAD.MOV.U32 R7, RZ, RZ, R15 ;  /* 0x000000ffff070224 */ /* 0x000fca00078e000f */
[----:B------:R0:W4:Y:S04]  /*17440*/  @P0 LDG.E.U16 R58, desc[UR12][R6.64] ;  /* 0x0000000c063a0981 */ /* 0x000128000c1e1500 */
[----:B------:R-:W-:Y:S04]  /*17450*/  STL [R1+0x8], R22 ;  /* 0x0000081601007387 */ /* 0x000fe80000100800 */
[----:B------:R1:W-:Y:S04]  /*17460*/  STL [R1+0x4ac], R13 ;  /* 0x0004ac0d01007387 */ /* 0x0003e80000100800 */
[----:B------:R-:W4:Y:S04]  /*17470*/  LDL R12, [R1+0xe40] ;  /* 0x000e4000010c7983 */ /* 0x000f280000100800 */
[----:B------:R-:W4:Y:S04]  /*17480*/  LDL R8, [R1+0xe38] ;  /* 0x000e380001087983 */ /* 0x000f280000100800 */
[----:B-1----:R-:W4:Y:S01]  /*17490*/  LDL R13, [R1+0xe3c] ;  /* 0x000e3c00010d7983 */ /* 0x002f220000100800 */
[----:B0-----:R-:W-:-:S02]  /*174a0*/  @P0 IMAD.MOV.U32 R6, RZ, RZ, R10 ;  /* 0x000000ffff060224 */ /* 0x001fc400078e000a */
[----:B------:R-:W-:Y:S01]  /*174b0*/  @P0 IMAD.MOV.U32 R7, RZ, RZ, R11 ;  /* 0x000000ffff070224 */ /* 0x000fe200078e000b */
[----:B--2---:R-:W-:Y:S04]  /*174c0*/  STL [R1+0x2274], R60 ;  /* 0x0022743c01007387 */ /* 0x004fe80000100800 */
[----:B------:R-:W2:Y:S04]  /*174d0*/  LDL R9, [R1+0xe34] ;  /* 0x000e340001097983 */ /* 0x000ea80000100800 */
[----:B---3--:R-:W-:Y:S04]  /*174e0*/  STL [R1+0x2278], R59 ;  /* 0x0022783b01007387 */ /* 0x008fe80000100800 */
[----:B------:R-:W3:Y:S04]  /*174f0*/  LDL R15, [R1+0xe2c] ;  /* 0x000e2c00010f7983 */ /* 0x000ee80000100800 */
[----:B------:R-:W3:Y:S04]  /*17500*/  LDL R14, [R1+0xe30] ;  /* 0x000e3000010e7983 */ /* 0x000ee80000100800 */
[----:B----4-:R-:W-:Y:S04]  /*17510*/  STL [R1+0x227c], R58 ;  /* 0x00227c3a01007387 */ /* 0x010fe80000100800 */
[----:B------:R-:W4:Y:S04]  /*17520*/  LDL R11, [R1+0xe24] ;  /* 0x000e2400010b7983 */ /* 0x000f280000100800 */
[----:B------:R-:W4:Y:S01]  /*17530*/  LDL R10, [R1+0xe28] ;  /* 0x000e2800010a7983 */ /* 0x000f220000100800 */
[----:B------:R-:W-:-:S02]  /*17540*/  ISETP.GT.AND P1, PT, R4, 0x5e, PT ;  /* 0x0000005e0400780c */ /* 0x000fc40003f24270 */
[----:B------:R-:W-:Y:S02]  /*17550*/  PRMT R57, RZ, 0x7610, R57 ;  /* 0x00007610ff397816 */ /* 0x000fe40000000039 */
[----:B------:R-:W-:-:S04]  /*17560*/  PRMT R56, RZ, 0x7610, R56 ;  /* 0x00007610ff387816 */ /* 0x000fc80000000038 */
[----:B------:R0:W4:Y:S01]  /*17570*/  @P0 LDG.E.U16 R57, desc[UR12][R6.64] ;  /* 0x0000000c06390981 */ /* 0x000122000c1e1500 */
[----:B------:R-:W-:-:S04]  /*17580*/  ISETP.GT.AND P0, PT, R4, 0x5f, PT ;  /* 0x0000005f0400780c */ /* 0x000fc80003f04270 */
[----:B0-----:R-:W-:Y:S02]  /*17590*/  @P1 IMAD.MOV.U32 R6, RZ, RZ, R12 ;  /* 0x000000ffff061224 */ /* 0x001fe400078e000c */
[----:B------:R-:W-:-:S05]  /*175a0*/  @P1 IMAD.MOV.U32 R7, RZ, RZ, R13 ;  /* 0x000000ffff071224 */ /* 0x000fca00078e000d */
[----:B------:R0:W4:Y:S01]  /*175b0*/  @P1 LDG.E.U16 R56, desc[UR12][R6.64] ;  /* 0x0000000c06381981 */ /* 0x000122000c1e1500 */
[----:B------:R-:W-:Y:S02]  /*175c0*/  PRMT R55, RZ, 0x7610, R55 ;  /* 0x00007610ff377816 */ /* 0x000fe40000000037 */
[----:B------:R-:W-:Y:S01]  /*175d0*/  PRMT R17, RZ, 0x7610, R17 ;  /* 0x00007610ff117816 */ /* 0x000fe20000000011 */
[----:B0-----:R-:W-:Y:S01]  /*175e0*/  @P1 IMAD.MOV.U32 R6, RZ, RZ, R8 ;  /* 0x000000ffff061224 */ /* 0x001fe200078e0008 */
[----:B------:R-:W-:Y:S01]  /*175f0*/  PRMT R16, RZ, 0x7610, R16 ;  /* 0x00007610ff107816 */ /* 0x000fe20000000010 */
[----:B--2---:R-:W-:-:S05]  /*17600*/  @P1 IMAD.MOV.U32 R7, RZ, RZ, R9 ;  /* 0x000000ffff071224 */ /* 0x004fca00078e0009 */
[----:B------:R3:W2:Y:S02]  /*17610*/  @P1 LDG.E.U16 R55, desc[UR12][R6.64] ;  /* 0x0000000c06371981 */ /* 0x0006a4000c1e1500 */
[----:B---3--:R-:W-:Y:S02]  /*17620*/  @P0 IMAD.MOV.U32 R7, RZ, RZ, R15 ;  /* 0x000000ffff070224 */ /* 0x008fe400078e000f */
[----:B------:R-:W-:-:S05]  /*17630*/  @P0 IMAD.MOV.U32 R6, RZ, RZ, R14 ;  /* 0x000000ffff060224 */ /* 0x000fca00078e000e */
[----:B------:R4:W3:Y:S02]  /*17640*/  @P0 LDG.E.U16 R17, desc[UR12][R6.64] ;  /* 0x0000000c06110981 */ /* 0x0008e4000c1e1500 */
[----:B----4-:R-:W-:Y:S02]  /*17650*/  @P0 IMAD.MOV.U32 R7, RZ, RZ, R11 ;  /* 0x000000ffff070224 */ /* 0x010fe400078e000b */
[----:B------:R-:W-:-:S05]  /*17660*/  @P0 IMAD.MOV.U32 R6, RZ, RZ, R10 ;  /* 0x000000ffff060224 */ /* 0x000fca00078e000a */
[----:B------:R-:W4:Y:S04]  /*17670*/  @P0 LDG.E.U16 R16, desc[UR12][R6.64] ;  /* 0x0000000c06100981 */ /* 0x000f28000c1e1500 */
[----:B------:R0:W-:Y:S04]  /*17680*/  STL [R1+0x4b0], R20 ;  /* 0x0004b01401007387 */ /* 0x0001e80000100800 */
[----:B------:R-:W-:Y:S04]  /*17690*/  STL [R1+0x2280], R57 ;  /* 0x0022803901007387 */ /* 0x000fe80000100800 */
[----:B------:R-:W4:Y:S04]  /*176a0*/  LDL R13, [R1+0xe1c] ;  /* 0x000e1c00010d7983 */ /* 0x000f280000100800 */
[----:B------:R-:W4:Y:S04]  /*176b0*/  LDL R12, [R1+0xe20] ;  /* 0x000e2000010c7983 */ /* 0x000f280000100800 */
[----:B------:R-:W-:Y:S04]  /*176c0*/  STL [R1+0x2220], R56 ;  /* 0x0022203801007387 */ /* 0x000fe80000100800 */
[----:B0-----:R-:W4:Y:S04]  /*176d0*/  LDL R20, [R1+0xe14] ;  /* 0x000e140001147983 */ /* 0x001f280000100800 */
[----:B------:R-:W4:Y:S04]  /*176e0*/  LDL R19, [R1+0xe18] ;  /* 0x000e180001137983 */ /* 0x000f280000100800 */
[----:B------:R-:W4:Y:S04]  /*176f0*/  LDL R9, [R1+0xe0c] ;  /* 0x000e0c0001097983 */ /* 0x000f280000100800 */
[----:B------:R-:W4:Y:S04]  /*17700*/  LDL R8, [R1+0xe10] ;  /* 0x000e100001087983 */ /* 0x000f280000100800 */
[----:B--2---:R-:W-:Y:S04]  /*17710*/  STL [R1+0x2224], R55 ;  /* 0x0022243701007387 */ /* 0x004fe80000100800 */
[----:B------:R-:W2:Y:S04]  /*17720*/  LDL R15, [R1+0xe04] ;  /* 0x000e0400010f7983 */ /* 0x000ea80000100800 */
[----:B------:R-:W2:Y:S04]  /*17730*/  LDL R14, [R1+0xe08] ;  /* 0x000e0800010e7983 */ /* 0x000ea80000100800 */
[----:B------:R-:W2:Y:S04]  /*17740*/  LDL R11, [R1+0xdfc] ;  /* 0x000dfc00010b7983 */ /* 0x000ea80000100800 */
[----:B------:R-:W2:Y:S04]  /*17750*/  LDL R10, [R1+0xe00] ;  /* 0x000e0000010a7983 */ /* 0x000ea80000100800 */
[----:B---3--:R0:W-:Y:S04]  /*17760*/  STL [R1+0x4a8], R17 ;  /* 0x0004a81101007387 */ /* 0x0081e80000100800 */
[----:B0-----:R-:W3:Y:S04]  /*17770*/  LDL R17, [R1+0xdf4] ;  /* 0x000df40001117983 */ /* 0x001ee80000100800 */
[----:B----4-:R0:W-:Y:S04]  /*17780*/  STL [R1+0x4a4], R16 ;  /* 0x0004a41001007387 */ /* 0x0101e80000100800 */
[----:B0-----:R-:W4:Y:S01]  /*17790*/  LDL R16, [R1+0xdf8] ;  /* 0x000df80001107983 */ /* 0x001f220000100800 */
[----:B------:R-:W-:-:S02]  /*177a0*/  ISETP.GT.AND P1, PT, R4, 0x60, PT ;  /* 0x000000600400780c */ /* 0x000fc40003f24270 */
[----:B------:R-:W-:Y:S02]  /*177b0*/  PRMT R54, RZ, 0x7610, R54 ;  /* 0x00007610ff367816 */ /* 0x000fe40000000036 */
[----:B------:R-:W-:Y:S02]  /*177c0*/  ISETP.GT.AND P0, PT, R4, 0x61, PT ;  /* 0x000000610400780c */ /* 0x000fe40003f04270 */
[----:B------:R-:W-:-:S07]  /*177d0*/  PRMT R53, RZ, 0x7610, R53 ;  /* 0x00007610ff357816 */ /* 0x000fce0000000035 */
[----:B------:R-:W-:Y:S02]  /*177e0*/  @P1 IMAD.MOV.U32 R6, RZ, RZ, R12 ;  /* 0x000000ffff061224 */ /* 0x000fe400078e000c */
[----:B------:R-:W-:Y:S01]  /*177f0*/  @P1 IMAD.MOV.U32 R7, RZ, RZ, R13 ;  /* 0x000000ffff071224 */ /* 0x000fe200078e000d */
[----:B------:R-:W4:Y:S04]  /*17800*/  LDL R12, [R1+0xdf0] ;  /* 0x000df000010c7983 */ /* 0x000f280000100800 */
[----:B------:R-:W4:Y:S04]  /*17810*/  LDL R13, [R1+0xdec] ;  /* 0x000dec00010d7983 */ /* 0x000f280000100800 */
[----:B------:R0:W4:Y:S01]  /*17820*/  @P1 LDG.E.U16 R54, desc[UR12][R6.64] ;  /* 0x0000000c06361981 */ /* 0x000122000c1e1500 */
[----:B------:R-:W-:Y:S01]  /*17830*/  PRMT R52, RZ, 0x7610, R52 ;  /* 0x00007610ff347816 */ /* 0x000fe20000000034 */
[----:B0-----:R-:W-:-:S02]  /*17840*/  @P1 IMAD.MOV.U32 R6, RZ, RZ, R19 ;  /* 0x000000ffff061224 */ /* 0x001fc400078e0013 */
[----:B------:R-:W-:-:S05]  /*17850*/  @P1 IMAD.MOV.U32 R7, RZ, RZ, R20 ;  /* 0x000000ffff071224 */ /* 0x000fca00078e0014 */
[----:B------:R0:W4:Y:S01]  /*17860*/  @P1 LDG.E.U16 R53, desc[UR12][R6.64] ;  /* 0x0000000c06351981 */ /* 0x000122000c1e1500 */
[----:B------:R-:W-:Y:S02]  /*17870*/  ISETP.GT.AND P1, PT, R4, 0x62, PT ;  /* 0x000000620400780c */ /* 0x000fe40003f24270 */
[----:B------:R-:W-:Y:S01]  /*17880*/  PRMT R51, RZ, 0x7610, R51 ;  /* 0x00007610ff337816 */ /* 0x000fe20000000033 */
[----:B0-----:R-:W-:Y:S02]  /*17890*/  @P0 IMAD.MOV.U32 R6, RZ, RZ, R8 ;  /* 0x000000ffff060224 */ /* 0x001fe400078e0008 */
[----:B------:R-:W-:-:S05]  /*178a0*/  @P0 IMAD.MOV.U32 R7, RZ, RZ, R9 ;  /* 0x000000ffff070224 */ /* 0x000fca00078e0009 */
[----:B------:R2:W4:Y:S01]  /*178b0*/  @P0 LDG.E.U16 R52, desc[UR12][R6.64] ;  /* 0x0000000c06340981 */ /* 0x000522000c1e1500 */
[----:B------:R-:W-:Y:S02]  /*178c0*/  PRMT R50, RZ, 0x7610, R50 ;  /* 0x00007610ff327816 */ /* 0x000fe40000000032 */
[----:B------:R-:W-:Y:S01]  /*178d0*/  PRMT R49, RZ, 0x7610, R49 ;  /* 0x00007610ff317816 */ /* 0x000fe20000000031 */
[----:B--2---:R-:W-:Y:S02]  /*178e0*/  @P0 IMAD.MOV.U32 R7, RZ, RZ, R15 ;  /* 0x000000ffff070224 */ /* 0x004fe400078e000f */
[----:B------:R-:W-:-:S05]  /*178f0*/  @P0 IMAD.MOV.U32 R6, RZ, RZ, R14 ;  /* 0x000000ffff060224 */ /* 0x000fca00078e000e */
[----:B------:R0:W2:Y:S02]  /*17900*/  @P0 LDG.E.U16 R51, desc[UR12][R6.64] ;  /* 0x0000000c06330981 */ /* 0x0000a4000c1e1500 */
[----:B0-----:R-:W-:Y:S02]  /*17910*/  @P1 IMAD.MOV.U32 R6, RZ, RZ, R10 ;  /* 0x000000ffff061224 */ /* 0x001fe400078e000a */
[----:B------:R-:W-:-:S05]  /*17920*/  @P1 IMAD.MOV.U32 R7, RZ, RZ, R11 ;  /* 0x000000ffff071224 */ /* 0x000fca00078e000b */
[----:B------:R3:W2:Y:S02]  /*17930*/  @P1 LDG.E.U16 R50, desc[UR12][R6.64] ;  /* 0x0000000c06321981 */ /* 0x0006a4000c1e1500 */
[----:B---3--:R-:W-:Y:S01]  /*17940*/  @P1 MOV R7, R17 ;  /* 0x0000001100071202 */ /* 0x008fe20000000f00 */
[----:B----4-:R-:W-:-:S05]  /*17950*/  @P1 IMAD.MOV.U32 R6, RZ, RZ, R16 ;  /* 0x000000ffff061224 */ /* 0x010fca00078e0010 */
[----:B------:R0:W3:Y:S01]  /*17960*/  @P1 LDG.E.U16 R49, desc[UR12][R6.64] ;  /* 0x0000000c06311981 */ /* 0x0000e2000c1e1500 */
[----:B------:R-:W-:Y:S02]  /*17970*/  ISETP.GT.AND P0, PT, R4, 0x63, PT ;  /* 0x000000630400780c */ /* 0x000fe40003f04270 */
[----:B------:R-:W-:-:S11]  /*17980*/  PRMT R18, RZ, 0x7610, R18 ;  /* 0x00007610ff127816 */ /* 0x000fd60000000012 */
[----:B0-----:R-:W-:Y:S02]  /*17990*/  @P0 IMAD.MOV.U32 R6, RZ, RZ, R12 ;  /* 0x000000ffff060224 */ /* 0x001fe400078e000c */
[----:B------:R-:W-:-:S05]  /*179a0*/  @P0 IMAD.MOV.U32 R7, RZ, RZ, R13 ;  /* 0x000000ffff070224 */ /* 0x000fca00078e000d */
[----:B------:R-:W4:Y:S04]  /*179b0*/  @P0 LDG.E.U16 R18, desc[UR12][R6.64] ;  /* 0x0000000c06120981 */ /* 0x000f28000c1e1500 */
[----:B------:R-:W-:Y:S04]  /*179c0*/  STL [R1+0x2284], R54 ;  /* 0x0022843601007387 */ /* 0x000fe80000100800 */
[----:B------:R-:W-:Y:S04]  /*179d0*/  STL [R1+0x2288], R53 ;  /* 0x0022883501007387 */ /* 0x000fe80000100800 */
[----:B------:R-:W4:Y:S04]  /*179e0*/  LDL R9, [R1+0xddc] ;  /* 0x000ddc0001097983 */ /* 0x000f280000100800 */
[----:B------:R-:W4:Y:S04]  /*179f0*/  LDL R8, [R1+0xde0] ;  /* 0x000de00001087983 */ /* 0x000f280000100800 */
[----:B------:R-:W-:Y:S04]  /*17a00*/  STL [R1+0x228c], R52 ;  /* 0x00228c3401007387 */ /* 0x000fe80000100800 */
[----:B------:R-:W4:Y:S04]  /*17a10*/  LDL R15, [R1+0xdd4] ;  /* 0x000dd400010f7983 */ /* 0x000f280000100800 */
[----:B------:R-:W4:Y:S04]  /*17a20*/  LDL R14, [R1+0xdd8] ;  /* 0x000dd800010e7983 */ /* 0x000f280000100800 */
[----:B------:R-:W4:Y:S04]  /*17a30*/  LDL R11, [R1+0xdcc] ;  /* 0x000dcc00010b7983 */ /* 0x000f280000100800 */
[----:B------:R-:W4:Y:S04]  /*17a40*/  LDL R10, [R1+0xdd0] ;  /* 0x000dd000010a7983 */ /* 0x000f280000100800 */
[----:B--2---:R-:W-:Y:S04]  /*17a50*/  STL [R1+0x2228], R50 ;  /* 0x0022283201007387 */ /* 0x004fe80000100800 */
[----:B------:R-:W2:Y:S04]  /*17a60*/  LDL R17, [R1+0xdc4] ;  /* 0x000dc40001117983 */ /* 0x000ea80000100800 */
[----:B------:R-:W2:Y:S04]  /*17a70*/  LDL R16, [R1+0xdc8] ;  /* 0x000dc80001107983 */ /* 0x000ea80000100800 */
[----:B---3--:R-:W-:Y:S04]  /*17a80*/  STL [R1+0x222c], R49 ;  /* 0x00222c3101007387 */ /* 0x008fe80000100800 */
[----:B------:R-:W3:Y:S04]  /*17a90*/  LDL R13, [R1+0xdbc] ;  /* 0x000dbc00010d7983 */ /* 0x000ee80000100800 */
[----:B------:R-:W3:Y:S01]  /*17aa0*/  LDL R12, [R1+0xdc0] ;  /* 0x000dc000010c7983 */ /* 0x000ee20000100800 */
[----:B------:R-:W-:-:S03]  /*17ab0*/  ISETP.GT.AND P1, PT, R4, 0x64, PT ;  /* 0x000000640400780c */ /* 0x000fc60003f24270 */
[----:B------:R-:W3:Y:S01]  /*17ac0*/  LDL R19, [R1+0xdb4] ;  /* 0x000db40001137983 */ /* 0x000ee20000100800 */
[----:B------:R-:W-:Y:S02]  /*17ad0*/  PRMT R48, RZ, 0x7610, R48 ;  /* 0x00007610ff307816 */ /* 0x000fe40000000030 */
[----:B------:R-:W-:Y:S01]  /*17ae0*/  ISETP.GT.AND P2, PT, R4, 0x65, PT ;  /* 0x000000650400780c */ /* 0x000fe20003f44270 */
[----:B----4-:R0:W-:Y:S04]  /*17af0*/  STL [R1+0x4a0], R18 ;  /* 0x0004a01201007387 */ /* 0x0101e80000100800 */
[----:B0-----:R-:W4:Y:S02]  /*17b00*/  LDL R18, [R1+0xdb8] ;  /* 0x000db80001127983 */ /* 0x001f240000100800 */
[----:B------:R-:W-:-:S02]  /*17b10*/  @P1 IMAD.MOV.U32 R6, RZ, RZ, R8 ;  /* 0x000000ffff061224 */ /* 0x000fc400078e0008 */
[----:B------:R-:W-:Y:S01]  /*17b20*/  @P1 IMAD.MOV.U32 R7, RZ, RZ, R9 ;  /* 0x000000ffff071224 */ /* 0x000fe200078e0009 */
[----:B------:R-:W-:Y:S02]  /*17b30*/  PRMT R47, RZ, 0x7610, R47 ;  /* 0x00007610ff2f7816 */ /* 0x000fe4000000002f */
[----:B------:R-:W-:Y:S02]  /*17b40*/  PRMT R46, RZ, 0x7610, R46 ;  /* 0x00007610ff2e7816 */ /* 0x000fe4000000002e */
[----:B------:R-:W-:Y:S02]  /*17b50*/  PRMT R45, RZ, 0x7610, R45 ;  /* 0x00007610ff2d7816 */ /* 0x000fe4000000002d */
[----:B------:R-:W-:Y:S01]  /*17b60*/  PRMT R44, RZ, 0x7610, R44 ;  /* 0x00007610ff2c7816 */ /* 0x000fe2000000002c */
[----:B------:R0:W4:Y:S01]  /*17b70*/  @P1 LDG.E.U16 R48, desc[UR12][R6.64] ;  /* 0x0000000c06301981 */ /* 0x000122000c1e1500 */
[----:B------:R-:W-:-:S03]  /*17b80*/  PRMT R43, RZ, 0x7610, R43 ;  /* 0x00007610ff2b7816 */ /* 0x000fc6000000002b */
[----:B------:R-:W4:Y:S04]  /*17b90*/  LDL R9, [R1+0xd9c] ;  /* 0x000d9c0001097983 */ /* 0x000f280000100800 */
[----:B------:R-:W4:Y:S01]  /*17ba0*/  LDL R8, [R1+0xda0] ;  /* 0x000da00001087983 */ /* 0x000f220000100800 */
[----:B0-----:R-:W-:Y:S02]  /*17bb0*/  @P1 IMAD.MOV.U32 R6, RZ, RZ, R14 ;  /* 0x000000ffff061224 */ /* 0x001fe400078e000e */
[----:B------:R-:W-:Y:S01]  /*17bc0*/  @P1 IMAD.MOV.U32 R7, RZ, RZ, R15 ;  /* 0x000000ffff071224 */ /* 0x000fe200078e000f */
[----:B------:R-:W4:Y:S04]  /*17bd0*/  LDL R14, [R1+0xd98] ;  /* 0x000d9800010e7983 */ /* 0x000f280000100800 */
[----:B------:R-:W4:Y:S04]  /*17be0*/  LDL R15, [R1+0xd94] ;  /* 0x000d9400010f7983 */ /* 0x000f280000100800 */
[----:B------:R0:W4:Y:S01]  /*17bf0*/  @P1 LDG.E.U16 R47, desc[UR12][R6.64] ;  /* 0x0000000c062f1981 */ /* 0x000122000c1e1500 */
[----:B------:R-:W-:Y:S01]  /*17c00*/  ISETP.GT.AND P1, PT, R4, 0x66, PT ;  /* 0x000000660400780c */ /* 0x000fe20003f24270 */
[----:B0-----:R-:W-:-:S02]  /*17c10*/  @P2 IMAD.MOV.U32 R6, RZ, RZ, R10 ;  /* 0x000000ffff062224 */ /* 0x001fc400078e000a */
[----:B------:R-:W-:Y:S01]  /*17c20*/  @P2 IMAD.MOV.U32 R7, RZ, RZ, R11 ;  /* 0x000000ffff072224 */ /* 0x000fe200078e000b */
[----:B------:R-:W4:Y:S04]  /*17c30*/  LDL R10, [R1+0xd90] ;  /* 0x000d9000010a7983 */ /* 0x000f280000100800 */
[----:B------:R-:W4:Y:S04]  /*17c40*/  LDL R11, [R1+0xd8c] ;  /* 0x000d8c00010b7983 */ /* 0x000f280000100800 */
[----:B------:R2:W4:Y:S02]  /*17c50*/  @P2 LDG.E.U16 R46, desc[UR12][R6.64] ;  /* 0x0000000c062e2981 */ /* 0x000524000c1e1500 */
[----:B--2---:R-:W-:-:S02]  /*17c60*/  @P2 IMAD.MOV.U32 R7, RZ, RZ, R17 ;  /* 0x000000ffff072224 */ /* 0x004fc400078e0011 */
[----:B------:R-:W-:Y:S01]  /*17c70*/  @P2 IMAD.MOV.U32 R6, RZ, RZ, R16 ;  /* 0x000000ffff062224 */ /* 0x000fe200078e0010 */
[----:B------:R-:W2:Y:S04]  /*17c80*/  LDL R17, [R1+0xd84] ;  /* 0x000d840001117983 */ /* 0x000ea80000100800 */
[----:B------:R-:W2:Y:S04]  /*17c90*/  LDL R16, [R1+0xd88] ;  /* 0x000d880001107983 */ /* 0x000ea80000100800 */
[----:B------:R3:W2:Y:S02]  /*17ca0*/  @P2 LDG.E.U16 R45, desc[UR12][R6.64] ;  /* 0x0000000c062d2981 */ /* 0x0006a4000c1e1500 */
[----:B---3--:R-:W-:-:S02]  /*17cb0*/  @P1 IMAD.MOV.U32 R7, RZ, RZ, R13 ;  /* 0x000000ffff071224 */ /* 0x008fc400078e000d */
[----:B------:R-:W-:Y:S01]  /*17cc0*/  @P1 IMAD.MOV.U32 R6, RZ, RZ, R12 ;  /* 0x000000ffff061224 */ /* 0x000fe200078e000c */
[----:B------:R-:W3:Y:S04]  /*17cd0*/  LDL R13, [R1+0xd7c] ;  /* 0x000d7c00010d7983 */ /* 0x000ee80000100800 */
[----:B------:R-:W2:Y:S04]  /*17ce0*/  LDL R12, [R1+0xd80] ;  /* 0x000d8000010c7983 */ /* 0x000ea80000100800 */
[----:B------:R0:W2:Y:S02]  /*17cf0*/  @P1 LDG.E.U16 R44, desc[UR12][R6.64] ;  /* 0x0000000c062c1981 */ /* 0x0000a4000c1e1500 */
[----:B0-----:R-:W-:-:S02]  /*17d00*/  @P1 IMAD.MOV.U32 R7, RZ, RZ, R19 ;  /* 0x000000ffff071224 */ /* 0x001fc400078e0013 */
[----:B----4-:R-:W-:-:S05]  /*17d10*/  @P1 IMAD.MOV.U32 R6, RZ, RZ, R18 ;  /* 0x000000ffff061224 */ /* 0x010fca00078e0012 */
[----:B------:R0:W4:Y:S01]  /*17d20*/  @P1 LDG.E.U16 R43, desc[UR12][R6.64] ;  /* 0x0000000c062b1981 */ /* 0x000122000c1e1500 */
[C---:B------:R-:W-:Y:S02]  /*17d30*/  ISETP.GT.AND P2, PT, R4.reuse, 0x68, PT ;  /* 0x000000680400780c */ /* 0x040fe40003f44270 */
[----:B------:R-:W-:Y:S02]  /*17d40*/  PRMT R42, RZ, 0x7610, R42 ;  /* 0x00007610ff2a7816 */ /* 0x000fe4000000002a */
[----:B------:R-:W-:Y:S01]  /*17d50*/  ISETP.GT.AND P1, PT, R4, 0x69, PT ;  /* 0x000000690400780c */ /* 0x000fe20003f24270 */
[----:B--2---:R-:W-:Y:S04]  /*17d60*/  STL [R1+0x2230], R44 ;  /* 0x0022302c01007387 */ /* 0x004fe80000100800 */
[----:B------:R-:W2:Y:S04]  /*17d70*/  LDL R19, [R1+0xd74] ;  /* 0x000d740001137983 */ /* 0x000ea80000100800 */
[----:B------:R-:W2:Y:S01]  /*17d80*/  LDL R18, [R1+0xd78] ;  /* 0x000d780001127983 */ /* 0x000ea20000100800 */
[----:B0-----:R-:W-:-:S02]  /*17d90*/  @P2 IMAD.MOV.U32 R6, RZ, RZ, R8 ;  /* 0x000000ffff062224 */ /* 0x001fc400078e0008 */
[----:B------:R-:W-:Y:S01]  /*17da0*/  @P2 IMAD.MOV.U32 R7, RZ, RZ, R9 ;  /* 0x000000ffff072224 */ /* 0x000fe200078e0009 */
[----:B------:R-:W-:-:S04]  /*17db0*/  PRMT R41, RZ, 0x7610, R41 ;  /* 0x00007610ff297816 */ /* 0x000fc80000000029 */
[----:B------:R0:W2:Y:S01]  /*17dc0*/  @P2 LDG.E.U16 R42, desc[UR12][R6.64] ;  /* 0x0000000c062a2981 */ /* 0x0000a2000c1e1500 */
[----:B------:R-:W-:Y:S01]  /*17dd0*/  PRMT R40, RZ, 0x7610, R40 ;  /* 0x00007610ff287816 */ /* 0x000fe20000000028 */
[----:B0-----:R-:W-:Y:S02]  /*17de0*/  @P2 IMAD.MOV.U32 R6, RZ, RZ, R14 ;  /* 0x000000ffff062224 */ /* 0x001fe400078e000e */
[----:B------:R-:W-:-:S05]  /*17df0*/  @P2 IMAD.MOV.U32 R7, RZ, RZ, R15 ;  /* 0x000000ffff072224 */ /* 0x000fca00078e000f */
[----:B------:R0:W2:Y:S04]  /*17e00*/  @P2 LDG.E.U16 R41, desc[UR12][R6.64] ;  /* 0x0000000c06292981 */ /* 0x0000a8000c1e1500 */
[----:B----4-:R-:W-:Y:S04]  /*17e10*/  STL [R1+0x2234], R43 ;  /* 0x0022342b01007387 */ /* 0x010fe80000100800 */
[----:B------:R-:W4:Y:S04]  /*17e20*/  LDL R9, [R1+0xd5c] ;  /* 0x000d5c0001097983 */ /* 0x000f280000100800 */
[----:B------:R-:W4:Y:S04]  /*17e30*/  LDL R8, [R1+0xd60] ;  /* 0x000d600001087983 */ /* 0x000f280000100800 */
[----:B------:R-:W4:Y:S04]  /*17e40*/  LDL R15, [R1+0xd54] ;  /* 0x000d5400010f7983 */ /* 0x000f280000100800 */
[----:B------:R-:W4:Y:S01]  /*17e50*/  LDL R14, [R1+0xd58] ;  /* 0x000d5800010e7983 */ /* 0x000f220000100800 */
[----:B------:R-:W-:Y:S01]  /*17e60*/  ISETP.GT.AND P2, PT, R4, 0x6a, PT ;  /* 0x0000006a0400780c */ /* 0x000fe20003f44270 */
[----:B0-----:R-:W-:-:S02]  /*17e70*/  @P1 IMAD.MOV.U32 R6, RZ, RZ, R10 ;  /* 0x000000ffff061224 */ /* 0x001fc400078e000a */
[----:B------:R-:W-:Y:S01]  /*17e80*/  @P1 IMAD.MOV.U32 R7, RZ, RZ, R11 ;  /* 0x000000ffff071224 */ /* 0x000fe200078e000b */
[----:B------:R-:W4:Y:S04]  /*17e90*/  LDL R10, [R1+0xd50] ;  /* 0x000d5000010a7983 */ /* 0x000f280000100800 */
[----:B------:R-:W4:Y:S04]  /*17ea0*/  LDL R11, [R1+0xd4c] ;  /* 0x000d4c00010b7983 */ /* 0x000f280000100800 */
[----:B------:R0:W4:Y:S01]  /*17eb0*/  @P1 LDG.E.U16 R40, desc[UR12][R6.64] ;  /* 0x0000000c06281981 */ /* 0x000122000c1e1500 */
[----:B------:R-:W-:-:S02]  /*17ec0*/  PRMT R39, RZ, 0x7610, R39 ;  /* 0x00007610ff277816 */ /* 0x000fc40000000027 */
[----:B------:R-:W-:Y:S01]  /*17ed0*/  PRMT R38, RZ, 0x7610, R38 ;  /* 0x00007610ff267816 */ /* 0x000fe20000000026 */
[----:B0-----:R-:W-:Y:S02]  /*17ee0*/  @P1 IMAD.MOV.U32 R6, RZ, RZ, R16 ;  /* 0x000000ffff061224 */ /* 0x001fe400078e0010 */
[----:B------:R-:W-:Y:S01]  /*17ef0*/  @P1 IMAD.MOV.U32 R7, RZ, RZ, R17 ;  /* 0x000000ffff071224 */ /* 0x000fe200078e0011 */
[----:B------:R-:W4:Y:S04]  /*17f00*/  LDL R16, [R1+0xd48] ;  /* 0x000d480001107983 */ /* 0x000f280000100800 */
[----:B------:R-:W4:Y:S04]  /*17f10*/  LDL R17, [R1+0xd44] ;  /* 0x000d440001117983 */ /* 0x000f280000100800 */
[----:B------:R0:W4:Y:S02]  /*17f20*/  @P1 LDG.E.U16 R39, desc[UR12][R6.64] ;  /* 0x0000000c06271981 */ /* 0x000124000c1e1500 */
[----:B0-----:R-:W-:Y:S01]  /*17f30*/  @P2 IMAD.MOV.U32 R6, RZ, RZ, R12 ;  /* 0x000000ffff062224 */ /* 0x001fe200078e000c */
[----:B---3--:R-:W-:Y:S01]  /*17f40*/  @P2 MOV R7, R13 ;  /* 0x0000000d00072202 */ /* 0x008fe20000000f00 */
[----:B------:R-:W3:Y:S04]  /*17f50*/  LDL R12, [R1+0xd40] ;  /* 0x000d4000010c7983 */ /* 0x000ee80000100800 */
[----:B------:R-:W3:Y:S04]  /*17f60*/  LDL R13, [R1+0xd3c] ;  /* 0x000d3c00010d7983 */ /* 0x000ee80000100800 */
[----:B------:R2:W3:Y:S01]  /*17f70*/  @P2 LDG.E.U16 R38, desc[UR12][R6.64] ;  /* 0x0000000c06262981 */ /* 0x0004e2000c1e1500 */
[----:B------:R-:W-:Y:S01]  /*17f80*/  PRMT R37, RZ, 0x7610, R37 ;  /* 0x00007610ff257816 */ /* 0x000fe20000000025 */
[----:B--2---:R-:W-:-:S02]  /*17f90*/  @P2 IMAD.MOV.U32 R7, RZ, RZ, R19 ;  /* 0x000000ffff072224 */ /* 0x004fc400078e0013 */
[----:B------:R-:W-:-:S05]  /*17fa0*/  @P2 IMAD.MOV.U32 R6, RZ, RZ, R18 ;  /* 0x000000ffff062224 */ /* 0x000fca00078e0012 */
[----:B------:R4:W2:Y:S01]  /*17fb0*/  @P2 LDG.E.U16 R37, desc[UR12][R6.64] ;  /* 0x0000000c06252981 */ /* 0x0008a2000c1e1500 */
[C---:B------:R-:W-:Y:S02]  /*17fc0*/  ISETP.GT.AND P1, PT, R4.reuse, 0x6c, PT ;  /* 0x0000006c0400780c */ /* 0x040fe40003f24270 */
[----:B------:R-:W-:Y:S02]  /*17fd0*/  PRMT R36, RZ, 0x7610, R36 ;  /* 0x00007610ff247816 */ /* 0x000fe40000000024 */
[----:B------:R-:W-:Y:S02]  /*17fe0*/  ISETP.GT.AND P2, PT, R4, 0x6d, PT ;  /* 0x0000006d0400780c */ /* 0x000fe40003f44270 */
[----:B------:R-:W-:Y:S02]  /*17ff0*/  PRMT R35, RZ, 0x7610, R35 ;  /* 0x00007610ff237816 */ /* 0x000fe40000000023 */
[----:B------:R-:W-:Y:S02]  /*18000*/  PRMT R34, RZ, 0x7610, R34 ;  /* 0x00007610ff227816 */ /* 0x000fe40000000022 */
[----:B------:R-:W-:-:S03]  /*18010*/  PRMT R33, RZ, 0x7610, R33 ;  /* 0x00007610ff217816 */ /* 0x000fc60000000021 */
[----:B----4-:R-:W-:Y:S02]  /*18020*/  @P1 IMAD.MOV.U32 R7, RZ, RZ, R9 ;  /* 0x000000ffff071224 */ /* 0x010fe400078e0009 */
[----:B------:R-:W-:-:S05]  /*18030*/  @P1 IMAD.MOV.U32 R6, RZ, RZ, R8 ;  /* 0x000000ffff061224 */ /* 0x000fca00078e0008 */
[----:B------:R0:W4:Y:S02]  /*18040*/  @P1 LDG.E.U16 R36, desc[UR12][R6.64] ;  /* 0x0000000c06241981 */ /* 0x000124000c1e1500 */
[----:B0-----:R-:W-:Y:S02]  /*18050*/  @P1 IMAD.MOV.U32 R6, RZ, RZ, R14 ;  /* 0x000000ffff061224 */ /* 0x001fe400078e000e */
[----:B------:R-:W-:-:S05]  /*18060*/  @P1 IMAD.MOV.U32 R7, RZ, RZ, R15 ;  /* 0x000000ffff071224 */ /* 0x000fca00078e000f */
[----:B------:R0:W4:Y:S01]  /*18070*/  @P1 LDG.E.U16 R35, desc[UR12][R6.64] ;  /* 0x0000000c06231981 */ /* 0x000122000c1e1500 */
[----:B------:R-:W-:Y:S01]  /*18080*/  ISETP.GT.AND P1, PT, R4, 0x6e, PT ;  /* 0x0000006e0400780c */ /* 0x000fe20003f24270 */
[----:B0-----:R-:W-:Y:S02]  /*18090*/  @P2 IMAD.MOV.U32 R6, RZ, RZ, R10 ;  /* 0x000000ffff062224 */ /* 0x001fe400078e000a */
[----:B------:R-:W-:-:S05]  /*180a0*/  @P2 IMAD.MOV.U32 R7, RZ, RZ, R11 ;  /* 0x000000ffff072224 */ /* 0x000fca00078e000b */
[----:B------:R0:W4:Y:S01]  /*180b0*/  @P2 LDG.E.U16 R34, desc[UR12][R6.64] ;  /* 0x0000000c06222981 */ /* 0x000122000c1e1500 */
[----:B------:R-:W-:Y:S01]  /*180c0*/  PRMT R32, RZ, 0x7610, R32 ;  /* 0x00007610ff207816 */ /* 0x000fe20000000020 */
[----:B0-----:R-:W-:Y:S02]  /*180d0*/  @P2 IMAD.MOV.U32 R6, RZ, RZ, R16 ;  /* 0x000000ffff062224 */ /* 0x001fe400078e0010 */
[----:B------:R-:W-:Y:S01]  /*180e0*/  @P2 IMAD.MOV.U32 R7, RZ, RZ, R17 ;  /* 0x000000ffff072224 */ /* 0x000fe200078e0011 */
[----:B---3--:R-:W-:Y:S04]  /*180f0*/  STL [R1+0x2238], R38 ;  /* 0x0022382601007387 */ /* 0x008fe80000100800 */
[----:B------:R-:W3:Y:S04]  /*18100*/  LDL R19, [R1+0xd1c] ;  /* 0x000d1c0001137983 */ /* 0x000ee80000100800 */
[----:B------:R-:W4:Y:S04]  /*18110*/  LDL R18, [R1+0xd20] ;  /* 0x000d200001127983 */ /* 0x000f280000100800 */
[----:B------:R0:W4:Y:S02]  /*18120*/  @P2 LDG.E.U16 R33, desc[UR12][R6.64] ;  /* 0x0000000c06212981 */ /* 0x000124000c1e1500 */
[----:B0-----:R-:W-:-:S02]  /*18130*/  @P1 IMAD.MOV.U32 R6, RZ, RZ, R12 ;  /* 0x000000ffff061224 */ /* 0x001fc400078e000c */
[----:B------:R-:W-:-:S05]  /*18140*/  @P1 IMAD.MOV.U32 R7, RZ, RZ, R13 ;  /* 0x000000ffff071224 */ /* 0x000fca00078e000d */
[----:B------:R3:W4:Y:S04]  /*18150*/  @P1 LDG.E.U16 R32, desc[UR12][R6.64] ;  /* 0x0000000c06201981 */ /* 0x000728000c1e1500 */
[----:B--2---:R-:W-:Y:S04]  /*18160*/  STL [R1+0x223c], R37 ;  /* 0x00223c2501007387 */ /* 0x004fe80000100800 */
[----:B------:R-:W2:Y:S04]  /*18170*/  LDL R9, [R1+0xd14] ;  /* 0x000d140001097983 */ /* 0x000ea80000100800 */
[----:B------:R-:W2:Y:S04]  /*18180*/  LDL R8, [R1+0xd18] ;  /* 0x000d180001087983 */ /* 0x000ea80000100800 */
[----:B------:R-:W2:Y:S04]  /*18190*/  LDL R15, [R1+0xcdc] ;  /* 0x000cdc00010f7983 */ /* 0x000ea80000100800 */
[----:B------:R-:W2:Y:S01]  /*181a0*/  LDL R14, [R1+0xce0] ;  /* 0x000ce000010e7983 */ /* 0x000ea20000100800 */
[----:B------:R-:W-:-:S03]  /*181b0*/  ISETP.GT.AND P2, PT, R4, 0x70, PT ;  /* 0x000000700400780c */ /* 0x000fc60003f44270 */
[----:B------:R-:W2:Y:S04]  /*181c0*/  LDL R11, [R1+0xcd4] ;  /* 0x000cd400010b7983 */ /* 0x000ea80000100800 */
[----:B------:R-:W2:Y:S04]  /*181d0*/  LDL R10, [R1+0xcd8] ;  /* 0x000cd800010a7983 */ /* 0x000ea80000100800 */
[----:B------:R-:W2:Y:S04]  /*181e0*/  LDL R17, [R1+0xc9c] ;  /* 0x000c9c0001117983 */ /* 0x000ea80000100800 */
[----:B------:R-:W2:Y:S01]  /*181f0*/  LDL R16, [R1+0xca0] ;  /* 0x000ca00001107983 */ /* 0x000ea20000100800 */
[----:B------:R-:W-:-:S03]  /*18200*/  PRMT R5, RZ, 0x7610, R5 ;  /* 0x00007610ff057816 */ /* 0x000fc60000000005 */
[----:B------:R-:W2:Y:S04]  /*18210*/  LDL R13, [R1+0xc94] ;  /* 0x000c9400010d7983 */ /* 0x000ea80000100800 */
[----:B------:R-:W2:Y:S01]  /*18220*/  LDL R12, [R1+0xc98] ;  /* 0x000c9800010c7983 */ /* 0x000ea20000100800 */
[----:B------:R-:W-:Y:S01]  /*18230*/  ISETP.GT.AND P3, PT, R4, 0x74, PT ;  /* 0x000000740400780c */ /* 0x000fe20003f64270 */
[----:B---3--:R-:W-:Y:S02]  /*18240*/  @P2 IMAD.MOV.U32 R7, RZ, RZ, R19 ;  /* 0x000000ffff072224 */ /* 0x008fe400078e0013 */
[----:B----4-:R-:W-:-:S05]  /*18250*/  @P2 IMAD.MOV.U32 R6, RZ, RZ, R18 ;  /* 0x000000ffff062224 */ /* 0x010fca00078e0012 */
[----:B------:R0:W3:Y:S04]  /*18260*/  @P2 LDG.E.U16 R5, desc[UR12][R6.64] ;  /* 0x0000000c06052981 */ /* 0x0000e8000c1e1500 */
[----:B------:R-:W-:Y:S04]  /*18270*/  STL [R1+0x2240], R32 ;  /* 0x0022402001007387 */ /* 0x000fe80000100800 */
[----:B------:R-:W4:Y:S04]  /*18280*/  LDL R19, [R1+0xc5c] ;  /* 0x000c5c0001137983 */ /* 0x000f280000100800 */
[----:B------:R-:W3:Y:S01]  /*18290*/  LDL R18, [R1+0xc60] ;  /* 0x000c600001127983 */ /* 0x000ee20000100800 */
[----:B0-----:R-:W-:-:S03]  /*182a0*/  PRMT R6, RZ, 0x7610, R6 ;  /* 0x00007610ff067816 */ /* 0x001fc60000000006 */
[----:B------:R-:W3:Y:S04]  /*182b0*/  LDL R21, [R1+0xd34] ;  /* 0x000d340001157983 */ /* 0x000ee80000100800 */
[----:B------:R-:W3:Y:S01]  /*182c0*/  LDL R20, [R1+0xd38] ;  /* 0x000d380001147983 */ /* 0x000ee20000100800 */
[----:B------:R-:W-:-:S03]  /*182d0*/  PRMT R7, RZ, 0x7610, R7 ;  /* 0x00007610ff077816 */ /* 0x000fc60000000007 */
[----:B------:R-:W3:Y:S04]  /*182e0*/  LDL R22, [R1+0xd08] ;  /* 0x000d080001167983 */ /* 0x000ee80000100800 */
[----:B------:R-:W3:Y:S04]  /*182f0*/  LDL R23, [R1+0xd04] ;  /* 0x000d040001177983 */ /* 0x000ee80000100800 */
[----:B------:R-:W3:Y:S04]  /*18300*/  LDL R25, [R1+0xcc4] ;  /* 0x000cc40001197983 */ /* 0x000ee80000100800 */
[----:B------:R-:W3:Y:S04]  /*18310*/  LDL R24, [R1+0xcc8] ;  /* 0x000cc80001187983 */ /* 0x000ee80000100800 */
[----:B--2---:R0:W2:Y:S02]  /*18320*/  @P2 LDG.E.U16 R6, desc[UR12][R8.64] ;  /* 0x0000000c08062981 */ /* 0x0040a4000c1e1500 */
[----:B0-----:R-:W-:-:S02]  /*18330*/  @P3 IMAD.MOV.U32 R8, RZ, RZ, R14 ;  /* 0x000000ffff083224 */ /* 0x001fc400078e000e */
[----:B------:R-:W-:Y:S01]  /*18340*/  @P3 IMAD.MOV.U32 R9, RZ, RZ, R15 ;  /* 0x000000ffff093224 */ /* 0x000fe200078e000f */
[----:B------:R-:W2:Y:S04]  /*18350*/  LDL R14, [R1+0xc58] ;  /* 0x000c5800010e7983 */ /* 0x000ea80000100800 */
[----:B------:R-:W2:Y:S01]  /*18360*/  LDL R15, [R1+0xc54] ;  /* 0x000c5400010f7983 */ /* 0x000ea20000100800 */
[----:B------:R-:W-:-:S03]  /*18370*/  ISETP.GT.AND P2, PT, R4, 0x78, PT ;  /* 0x000000780400780c */ /* 0x000fc60003f44270 */
[----:B------:R0:W2:Y:S02]  /*18380*/  @P3 LDG.E.U16 R7, desc[UR12][R8.64] ;  /* 0x0000000c08073981 */ /* 0x0000a4000c1e1500 */
[----:B0-----:R-:W-:Y:S02]  /*18390*/  PRMT R8, RZ, 0x7610, R8 ;  /* 0x00007610ff087816 */ /* 0x001fe40000000008 */
[----:B------:R-:W-:-:S04]  /*183a0*/  PRMT R9, RZ, 0x7610, R9 ;  /* 0x00007610ff097816 */ /* 0x000fc80000000009 */
[----:B------:R0:W2:Y:S01]  /*183b0*/  @P3 LDG.E.U16 R8, desc[UR12][R10.64] ;  /* 0x0000000c0a083981 */ /* 0x0000a2000c1e1500 */
[----:B------:R-:W-:Y:S01]  /*183c0*/  ISETP.GT.AND P3, PT, R4, 0x7c, PT ;  /* 0x0000007c0400780c */ /* 0x000fe20003f64270 */
[----:B0-----:R-:W-:Y:S02]  /*183d0*/  @P2 IMAD.MOV.U32 R10, RZ, RZ, R16 ;  /* 0x000000ffff0a2224 */ /* 0x001fe400078e0010 */
[----:B------:R-:W-:Y:S01]  /*183e0*/  @P2 IMAD.MOV.U32 R11, RZ, RZ, R17 ;  /* 0x000000ffff0b2224 */ /* 0x000fe200078e0011 */
[----:B------:R-:W2:Y:S04]  /*183f0*/  LDL R16, [R1+0xd10] ;  /* 0x000d100001107983 */ /* 0x000ea80000100800 */
[----:B------:R-:W2:Y:S04]  /*18400*/  LDL R17, [R1+0xd0c] ;  /* 0x000d0c0001117983 */ /* 0x000ea80000100800 */
[----:B------:R0:W2:Y:S02]  /*18410*/  @P2 LDG.E.U16 R9, desc[UR12][R10.64] ;  /* 0x0000000c0a092981 */ /* 0x0000a4000c1e1500 */
[----:B0-----:R-:W-:-:S02]  /*18420*/  PRMT R10, RZ, 0x7610, R10 ;  /* 0x00007610ff0a7816 */ /* 0x001fc4000000000a */
[----:B------:R-:W-:-:S04]  /*18430*/  PRMT R11, RZ, 0x7610, R11 ;  /* 0x00007610ff0b7816 */ /* 0x000fc8000000000b */
[----:B------:R4:W2:Y:S02]  /*18440*/  @P2 LDG.E.U16 R10, desc[UR12][R12.64] ;  /* 0x0000000c0c0a2981 */ /* 0x0008a4000c1e1500 */
[----:B----4-:R-:W-:Y:S02]  /*18450*/  @P3 IMAD.MOV.U32 R13, RZ, RZ, R19 ;  /* 0x000000ffff0d3224 */ /* 0x010fe400078e0013 */
[----:B---3--:R-:W-:Y:S01]  /*18460*/  @P3 IMAD.MOV.U32 R12, RZ, RZ, R18 ;  /* 0x000000ffff0c3224 */ /* 0x008fe200078e0012 */
[----:B------:R-:W3:Y:S04]  /*18470*/  LDL R19, [R1+0xccc] ;  /* 0x000ccc0001137983 */ /* 0x000ee80000100800 */
[----:B------:R-:W3:Y:S04]  /*18480*/  LDL R18, [R1+0xcd0] ;  /* 0x000cd00001127983 */ /* 0x000ee80000100800 */
[----:B------:R0:W4:Y:S02]  /*18490*/  @P3 LDG.E.U16 R11, desc[UR12][R12.64] ;  /* 0x0000000c0c0b3981 */ /* 0x000124000c1e1500 */
[----:B0-----:R-:W-:-:S02]  /*184a0*/  PRMT R12, RZ, 0x7610, R12 ;  /* 0x00007610ff0c7816 */ /* 0x001fc4000000000c */
[----:B------:R-:W-:-:S04]  /*184b0*/  PRMT R13, RZ, 0x7610, R13 ;  /* 0x00007610ff0d7816 */ /* 0x000fc8000000000d */
[----:B--2---:R0:W2:Y:S02]  /*184c0*/  @P3 LDG.E.U16 R12, desc[UR12][R14.64] ;  /* 0x0000000c0e0c3981 */ /* 0x0040a4000c1e1500 */
[----:B0-----:R-:W-:Y:S02]  /*184d0*/  @P1 IMAD.MOV.U32 R14, RZ, RZ, R20 ;  /* 0x000000ffff0e1224 */ /* 0x001fe400078e0014 */
[----:B------:R-:W-:Y:S01]  /*184e0*/  @P1 IMAD.MOV.U32 R15, RZ, RZ, R21 ;  /* 0x000000ffff0f1224 */ /* 0x000fe200078e0015 */
[C---:B------:R-:W-:Y:S01]  /*184f0*/  ISETP.GT.AND P2, PT, R4.reuse, 0x71, PT ;  /* 0x000000710400780c */ /* 0x040fe20003f44270 */
[----:B------:R-:W2:Y:S04]  /*18500*/  LDL R21, [R1+0xc8c] ;  /* 0x000c8c0001157983 */ /* 0x000ea80000100800 */
[----:B------:R0:W2:Y:S04]  /*18510*/  @P1 LDG.E.U16 R13, desc[UR12][R14.64] ;  /* 0x0000000c0e0d1981 */ /* 0x0000a8000c1e1500 */
[----:B------:R-:W4:Y:S01]  /*18520*/  LDL R20, [R1+0xc90] ;  /* 0x000c900001147983 */ /* 0x000f220000100800 */
[----:B------:R-:W-:-:S02]  /*18530*/  ISETP.GT.AND P1, PT, R4, 0x75, PT ;  /* 0x000000750400780c */ /* 0x000fc40003f24270 */
[----:B0-----:R-:W-:Y:S02]  /*18540*/  PRMT R14, RZ, 0x7610, R14 ;  /* 0x00007610ff0e7816 */ /* 0x001fe4000000000e */
[----:B------:R-:W-:-:S04]  /*18550*/  PRMT R15, RZ, 0x7610, R15 ;  /* 0x00007610ff0f7816 */ /* 0x000fc8000000000f */
[----:B------:R0:W4:Y:S02]  /*18560*/  @P2 LDG.E.U16 R14, desc[UR12][R16.64] ;  /* 0x0000000c100e2981 */ /* 0x000124000c1e1500 */
[----:B0-----:R-:W-:Y:S01]  /*18570*/  @P2 IMAD.MOV.U32 R16, RZ, RZ, R22 ;  /* 0x000000ffff102224 */ /* 0x001fe200078e0016 */
[----:B------:R-:W-:-:S05]  /*18580*/  @P2 MOV R17, R23 ;  /* 0x0000001700112202 */ /* 0x000fca0000000f00 */
[----:B------:R0:W4:Y:S02]  /*18590*/  @P2 LDG.E.U16 R15, desc[UR12][R16.64] ;  /* 0x0000000c100f2981 */ /* 0x000124000c1e1500 */
[----:B0-----:R-:W-:-:S06]  /*185a0*/  PRMT R16, RZ, 0x7610, R16 ;  /* 0x00007610ff107816 */ /* 0x001fcc0000000010 */
[----:B---3--:R0:W3:Y:S02]  /*185b0*/  @P1 LDG.E.U16 R16, desc[UR12][R18.64] ;  /* 0x0000000c12101981 */ /* 0x0080e4000c1e1500 */
[----:B0-----:R-:W-:Y:S02]  /*185c0*/  @P1 IMAD.MOV.U32 R19, RZ, RZ, R25 ;  /* 0x000000ffff131224 */ /* 0x001fe400078e0019 */
[----:B------:R-:W-:Y:S01]  /*185d0*/  @P1 IMAD.MOV.U32 R18, RZ, RZ, R24 ;  /* 0x000000ffff121224 */ /* 0x000fe200078e0018 */
[----:B--2---:R0:W-:Y:S04]  /*185e0*/  STL [R1+0x2244], R13 ;  /* 0x0022440d01007387 */ /* 0x0041e80000100800 */
[----:B------:R-:W2:Y:S04]  /*185f0*/  LDL R27, [R1+0xc84] ;  /* 0x000c8400011b7983 */ /* 0x000ea80000100800 */
[----:B------:R-:W3:Y:S04]  /*18600*/  LDL R26, [R1+0xc88] ;  /* 0x000c8800011a7983 */ /* 0x000ee80000100800 */
[----:B------:R-:W3:Y:S04]  /*18610*/  LDL R23, [R1+0xc4c] ;  /* 0x000c4c0001177983 */ /* 0x000ee80000100800 */
[----:B------:R-:W3:Y:S04]  /*18620*/  LDL R22, [R1+0xc50] ;  /* 0x000c500001167983 */ /* 0x000ee80000100800 */
[----:B------:R-:W3:Y:S04]  /*18630*/  LDL R25, [R1+0xc48] ;  /* 0x000c480001197983 */ /* 0x000ee80000100800 */
[----:B------:R-:W3:Y:S04]  /*18640*/  LDL R28, [R1+0xc44] ;  /* 0x000c4400011c7983 */ /* 0x000ee80000100800 */
[----:B------:R-:W3:Y:S04]  /*18650*/  LDL R24, [R1+0xcfc] ;  /* 0x000cfc0001187983 */ /* 0x000ee80000100800 */
[----:B0-----:R-:W3:Y:S01]  /*18660*/  LDL R13, [R1+0xd00] ;  /* 0x000d0000010d7983 */ /* 0x001ee20000100800 */
[----:B------:R-:W-:-:S02]  /*18670*/  ISETP.GT.AND P2, PT, R4, 0x79, PT ;  /* 0x000000790400780c */ /* 0x000fc40003f44270 */
[----:B------:R-:W-:Y:S01]  /*18680*/  PRMT R17, RZ, 0x7610, R17 ;  /* 0x00007610ff117816 */ /* 0x000fe20000000011 */
[----:B------:R-:W3:Y:S04]  /*18690*/  LDL R32, [R1+0xcf4] ;  /* 0x000cf40001207983 */ /* 0x000ee80000100800 */
[----:B------:R-:W3:Y:S01]  /*186a0*/  LDL R31, [R1+0xcf8] ;  /* 0x000cf800011f7983 */ /* 0x000ee20000100800 */
[----:B------:R-:W-:-:S03]  /*186b0*/  ISETP.GT.AND P3, PT, R4, 0x7d, PT ;  /* 0x0000007d0400780c */ /* 0x000fc60003f64270 */
[----:B------:R-:W3:Y:S04]  /*186c0*/  LDL R30, [R1+0xcb4] ;  /* 0x000cb400011e7983 */ /* 0x000ee80000100800 */
[----:B------:R0:W3:Y:S01]  /*186d0*/  @P1 LDG.E.U16 R17, desc[UR12][R18.64] ;  /* 0x0000000c12111981 */ /* 0x0000e2000c1e1500 */
[----:B------:R-:W-:-:S03]  /*186e0*/  ISETP.GT.AND P1, PT, R4, 0x72, PT ;  /* 0x000000720400780c */ /* 0x000fc60003f24270 */
[----:B------:R-:W3:Y:S01]  /*186f0*/  LDL R29, [R1+0xcb8] ;  /* 0x000cb800011d7983 */ /* 0x000ee20000100800 */
[----:B0-----:R-:W-:Y:S02]  /*18700*/  PRMT R18, RZ, 0x7610, R18 ;  /* 0x00007610ff127816 */ /* 0x001fe40000000012 */
[----:B------:R-:W-:-:S04]  /*18710*/  PRMT R19, RZ, 0x7610, R19 ;  /* 0x00007610ff137816 */ /* 0x000fc80000000013 */
[----:B----4-:R2:W4:Y:S02]  /*18720*/  @P2 LDG.E.U16 R18, desc[UR12][R20.64] ;  /* 0x0000000c14122981 */ /* 0x010524000c1e1500 */
[----:B--2---:R-:W-:Y:S02]  /*18730*/  @P2 IMAD.MOV.U32 R21, RZ, RZ, R27 ;  /* 0x000000ffff152224 */ /* 0x004fe400078e001b */
[----:B---3--:R-:W-:Y:S01]  /*18740*/  @P2 IMAD.MOV.U32 R20, RZ, RZ, R26 ;  /* 0x000000ffff142224 */ /* 0x008fe200078e001a */
[----:B------:R-:W2:Y:S04]  /*18750*/  LDL R27, [R1+0xcbc] ;  /* 0x000cbc00011b7983 */ /* 0x000ea80000100800 */
[----:B------:R-:W2:Y:S04]  /*18760*/  LDL R26, [R1+0xcc0] ;  /* 0x000cc000011a7983 */ /* 0x000ea80000100800 */
[----:B------:R0:W3:Y:S02]  /*18770*/  @P2 LDG.E.U16 R19, desc[UR12][R20.64] ;  /* 0x0000000c14132981 */ /* 0x0000e4000c1e1500 */
[----:B0-----:R-:W-:-:S06]  /*18780*/  PRMT R20, RZ, 0x7610, R20 ;  /* 0x00007610ff147816 */ /* 0x001fcc0000000014 */
[----:B------:R0:W3:Y:S02]  /*18790*/  @P3 LDG.E.U16 R20, desc[UR12][R22.64] ;  /* 0x0000000c16143981 */ /* 0x0000e4000c1e1500 */
[----:B0-----:R-:W-:Y:S02]  /*187a0*/  @P3 IMAD.MOV.U32 R22, RZ, RZ, R25 ;  /* 0x000000ffff163224 */ /* 0x001fe400078e0019 */
[----:B------:R-:W-:Y:S02]  /*187b0*/  @P3 IMAD.MOV.U32 R23, RZ, RZ, R28 ;  /* 0x000000ffff173224 */ /* 0x000fe400078e001c */
[----:B------:R-:W-:Y:S02]  /*187c0*/  @P1 IMAD.MOV.U32 R25, RZ, RZ, R24 ;  /* 0x000000ffff191224 */ /* 0x000fe400078e0018 */
[----:B------:R-:W-:Y:S01]  /*187d0*/  @P1 IMAD.MOV.U32 R24, RZ, RZ, R13 ;  /* 0x000000ffff181224 */ /* 0x000fe200078e000d */
[----:B------:R-:W3:Y:S04]  /*187e0*/  LDL R28, [R1+0xc7c] ;  /* 0x000c7c00011c7983 */ /* 0x000ee80000100800 */
[----:B------:R-:W4:Y:S01]  /*187f0*/  LDL R13, [R1+0xc80] ;  /* 0x000c8000010d7983 */ /* 0x000f220000100800 */
[----:B------:R-:W-:-:S06]  /*18800*/  PRMT R21, RZ, 0x7610, R21 ;  /* 0x00007610ff157816 */ /* 0x000fcc0000000015 */
[----:B------:R0:W4:Y:S01]  /*18810*/  @P3 LDG.E.U16 R21, desc[UR12][R22.64] ;  /* 0x0000000c16153981 */ /* 0x000122000c1e1500 */
[----:B------:R-:W-:Y:S02]  /*18820*/  ISETP.GT.AND P2, PT, R4, 0x76, PT ;  /* 0x000000760400780c */ /* 0x000fe40003f44270 */
[----:B0-----:R-:W-:Y:S02]  /*18830*/  PRMT R22, RZ, 0x7610, R22 ;  /* 0x00007610ff167816 */ /* 0x001fe40000000016 */
[----:B------:R-:W-:-:S04]  /*18840*/  PRMT R23, RZ, 0x7610, R23 ;  /* 0x00007610ff177816 */ /* 0x000fc80000000017 */
[----:B------:R0:W4:Y:S02]  /*18850*/  @P1 LDG.E.U16 R22, desc[UR12][R24.64] ;  /* 0x0000000c18161981 */ /* 0x000124000c1e1500 */
[----:B0-----:R-:W-:Y:S02]  /*18860*/  @P1 IMAD.MOV.U32 R24, RZ, RZ, R31 ;  /* 0x000000ffff181224 */ /* 0x001fe400078e001f */
[----:B------:R-:W-:-:S05]  /*18870*/  @P1 IMAD.MOV.U32 R25, RZ, RZ, R32 ;  /* 0x000000ffff191224 */ /* 0x000fca00078e0020 */
[----:B------:R0:W4:Y:S01]  /*18880*/  @P1 LDG.E.U16 R23, desc[UR12][R24.64] ;  /* 0x0000000c18171981 */ /* 0x000122000c1e1500 */
[----:B------:R-:W-:Y:S02]  /*18890*/  ISETP.GT.AND P1, PT, R4, 0x7a, PT ;  /* 0x0000007a0400780c */ /* 0x000fe40003f24270 */
[----:B0-----:R-:W-:Y:S02]  /*188a0*/  PRMT R24, RZ, 0x7610, R24 ;  /* 0x00007610ff187816 */ /* 0x001fe40000000018 */
[----:B------:R-:W-:-:S04]  /*188b0*/  PRMT R25, RZ, 0x7610, R25 ;  /* 0x00007610ff197816 */ /* 0x000fc80000000019 */
[----:B--2---:R0:W2:Y:S02]  /*188c0*/  @P2 LDG.E.U16 R24, desc[UR12][R26.64] ;  /* 0x0000000c1a182981 */ /* 0x0040a4000c1e1500 */
[----:B0-----:R-:W-:Y:S02]  /*188d0*/  @P2 IMAD.MOV.U32 R26, RZ, RZ, R29 ;  /* 0x000000ffff1a2224 */ /* 0x001fe400078e001d */
[----:B------:R-:W-:-:S05]  /*188e0*/  @P2 IMAD.MOV.U32 R27, RZ, RZ, R30 ;  /* 0x000000ffff1b2224 */ /* 0x000fca00078e001e */
[----:B------:R0:W2:Y:S02]  /*188f0*/  @P2 LDG.E.U16 R25, desc[UR12][R26.64] ;  /* 0x0000000c1a192981 */ /* 0x0000a4000c1e1500 */
[----:B0-----:R-:W-:Y:S01]  /*18900*/  PRMT R26, RZ, 0x7610, R26 ;  /* 0x00007610ff1a7816 */ /* 0x001fe2000000001a */
[----:B---3--:R-:W-:Y:S02]  /*18910*/  @P1 IMAD.MOV.U32 R29, RZ, RZ, R28 ;  /* 0x000000ffff1d1224 */ /* 0x008fe400078e001c */
[----:B----4-:R-:W-:-:S05]  /*18920*/  @P1 IMAD.MOV.U32 R28, RZ, RZ, R13 ;  /* 0x000000ffff1c1224 */ /* 0x010fca00078e000d */
[----:B------:R-:W3:Y:S04]  /*18930*/  @P1 LDG.E.U16 R26, desc[UR12][R28.64] ;  /* 0x0000000c1c1a1981 */ /* 0x000ee8000c1e1500 */
[----:B------:R-:W-:Y:S04]  /*18940*/  STL [R1+0x2248], R22 ;  /* 0x0022481601007387 */ /* 0x000fe80000100800 */
[----:B------:R0:W-:Y:S04]  /*18950*/  STL [R1+0x224c], R23 ;  /* 0x00224c1701007387 */ /* 0x0001e80000100800 */
[----:B------:R-:W4:Y:S04]  /*18960*/  LDL R31, [R1+0xc74] ;  /* 0x000c7400011f7983 */ /* 0x000f280000100800 */
[----:B0-----:R-:W4:Y:S04]  /*18970*/  LDL R23, [R1+0xc78] ;  /* 0x000c780001177983 */ /* 0x001f280000100800 */
[----:B--2---:R-:W-:Y:S04]  /*18980*/  STL [R1+0x2250], R24 ;  /* 0x0022501801007387 */ /* 0x004fe80000100800 */
[----:B------:R-:W2:Y:S04]  /*18990*/  LDL R30, [R1+0xc40] ;  /* 0x000c4000011e7983 */ /* 0x000ea80000100800 */
[----:B------:R0:W-:Y:S04]  /*189a0*/  STL [R1+0x2254], R25 ;  /* 0x0022541901007387 */ /* 0x0001e80000100800 */
[----:B------:R-:W2:Y:S04]  /*189b0*/  LDL R32, [R1+0xc34] ;  /* 0x000c340001207983 */ /* 0x000ea80000100800 */
[----:B------:R-:W2:Y:S04]  /*189c0*/  LDL R13, [R1+0xc38] ;  /* 0x000c3800010d7983 */ /* 0x000ea80000100800 */
[----:B---3--:R-:W-:Y:S04]  /*189d0*/  STL [R1+0x2258], R26 ;  /* 0x0022581a01007387 */ /* 0x008fe80000100800 */
[----:B------:R-:W3:Y:S04]  /*189e0*/  LDL R56, [R1+0xde4] ;  /* 0x000de40001387983 */ /* 0x000ee80000100800 */
[----:B------:R-:W3:Y:S01]  /*189f0*/  LDL R52, [R1+0xde8] ;  /* 0x000de80001347983 */ /* 0x000ee20000100800 */
[----:B------:R-:W-:-:S02]  /*18a00*/  ISETP.GT.AND P2, PT, R4, 0x7e, PT ;  /* 0x0000007e0400780c */ /* 0x000fc40003f44270 */
[----:B------:R-:W-:Y:S02]  /*18a10*/  PRMT R27, RZ, 0x7610, R27 ;  /* 0x00007610ff1b7816 */ /* 0x000fe4000000001b */
[----:B------:R-:W-:Y:S01]  /*18a20*/  PRMT R50, RZ, 0x7610, R50 ;  /* 0x00007610ff327816 */ /* 0x000fe20000000032 */
[----:B0-----:R-:W3:Y:S01]  /*18a30*/  LDL R25, [R1+0xdac] ;  /* 0x000dac0001197983 */ /* 0x001ee20000100800 */
[----:B----4-:R-:W-:-:S07]  /*18a40*/  @P1 IMAD.MOV.U32 R29, RZ, RZ, R31 ;  /* 0x000000ffff1d1224 */ /* 0x010fce00078e001f */
[----:B------:R-:W-:Y:S02]  /*18a50*/  @P2 IMAD.MOV.U32 R31, RZ, RZ, R0 ;  /* 0x000000ffff1f2224 */ /* 0x000fe400078e0000 */
[----:B------:R-:W-:Y:S02]  /*18a60*/  @P1 IMAD.MOV.U32 R28, RZ, RZ, R23 ;  /* 0x000000ffff1c1224 */ /* 0x000fe400078e0017 */
[----:B------:R-:W4:Y:S04]  /*18a70*/  LDL R23, [R1+0xdb0] ;  /* 0x000db00001177983 */ /* 0x000f280000100800 */
[----:B------:R0:W4:Y:S02]  /*18a80*/  @P1 LDG.E.U16 R27, desc[UR12][R28.64] ;  /* 0x0000000c1c1b1981 */ /* 0x000124000c1e1500 */
[----:B0-----:R-:W-:-:S02]  /*18a90*/  PRMT R28, RZ, 0x7610, R28 ;  /* 0x00007610ff1c7816 */ /* 0x001fc4000000001c */
[----:B------:R-:W-:-:S04]  /*18aa0*/  PRMT R29, RZ, 0x7610, R29 ;  /* 0x00007610ff1d7816 */ /* 0x000fc8000000001d */
[----:B--2---:R0:W2:Y:S02]  /*18ab0*/  @P2 LDG.E.U16 R28, desc[UR12][R30.64] ;  /* 0x0000000c1e1c2981 */ /* 0x0040a4000c1e1500 */
[----:B0-----:R-:W-:Y:S02]  /*18ac0*/  @P2 IMAD.MOV.U32 R31, RZ, RZ, R32 ;  /* 0x000000ffff1f2224 */ /* 0x001fe400078e0020 */
[----:B------:R-:W-:-:S05]  /*18ad0*/  @P2 IMAD.MOV.U32 R30, RZ, RZ, R13 ;  /* 0x000000ffff1e2224 */ /* 0x000fca00078e000d */
[----:B------:R3:W2:Y:S02]  /*18ae0*/  @P2 LDG.E.U16 R29, desc[UR12][R30.64] ;  /* 0x0000000c1e1d2981 */ /* 0x0006a4000c1e1500 */
[----:B---3--:R-:W-:Y:S02]  /*18af0*/  @P0 IMAD.MOV.U32 R31, RZ, RZ, R56 ;  /* 0x000000ffff1f0224 */ /* 0x008fe400078e0038 */
[----:B------:R-:W-:-:S05]  /*18b00*/  @P0 IMAD.MOV.U32 R30, RZ, RZ, R52 ;  /* 0x000000ffff1e0224 */ /* 0x000fca00078e0034 */
[----:B------:R0:W3:Y:S01]  /*18b10*/  @P0 LDG.E.U16 R50, desc[UR12][R30.64] ;  /* 0x0000000c1e320981 */ /* 0x0000e2000c1e1500 */
[----:B------:R-:W-:-:S13]  /*18b20*/  ISETP.GT.AND P1, PT, R4, 0x67, PT ;  /* 0x000000670400780c */ /* 0x000fda0003f24270 */
[----:B0-----:R-:W-:Y:S01]  /*18b30*/  @P1 IMAD.MOV.U32 R31, RZ, RZ, R25 ;  /* 0x000000ffff1f1224 */ /* 0x001fe200078e0019 */
[----:B----4-:R0:W-:Y:S04]  /*18b40*/  STL [R1+0x225c], R27 ;  /* 0x00225c1b01007387 */ /* 0x0101e80000100800 */
[----:B------:R1:W-:Y:S01]  /*18b50*/  STL [R1+0x1588], R0 ;  /* 0x0015880001007387 */ /* 0x0003e20000100800 */
[----:B------:R-:W-:-:S03]  /*18b60*/  @P1 IMAD.MOV.U32 R30, RZ, RZ, R23 ;  /* 0x000000ffff1e1224 */ /* 0x000fc600078e0017 */
[----:B--2---:R-:W-:Y:S04]  /*18b70*/  STL [R1+0x2260], R28 ;  /* 0x0022601c01007387 */ /* 0x004fe80000100800 */
[----:B------:R-:W2:Y:S04]  /*18b80*/  LDL R55, [R1+0xda4] ;  /* 0x000da40001377983 */ /* 0x000ea80000100800 */
[----:B------:R-:W4:Y:S04]  /*18b90*/  LDL R32, [R1+0xda8] ;  /* 0x000da80001207983 */ /* 0x000f280000100800 */
[----:B0-----:R-:W4:Y:S04]  /*18ba0*/  LDL R27, [R1+0xd6c] ;  /* 0x000d6c00011b7983 */ /* 0x001f280000100800 */
[----:B------:R-:W4:Y:S04]  /*18bb0*/  LDL R13, [R1+0xd70] ;  /* 0x000d7000010d7983 */ /* 0x000f280000100800 */
[----:B-1----:R-:W4:Y:S04]  /*18bc0*/  LDL.LU R0, [R1+0xc30] ;  /* 0x000c300001007983 */ /* 0x002f280000300800 */
[----:B------:R0:W-:Y:S04]  /*18bd0*/  STL [R1+0x2264], R29 ;  /* 0x0022641d01007387 */ /* 0x0001e80000100800 */
[----:B------:R-:W4:Y:S01]  /*18be0*/  LDL R52, [R1+0xd64] ;  /* 0x000d640001347983 */ /* 0x000f220000100800 */
[----:B0-----:R-:W-:-:S06]  /*18bf0*/  PRMT R29, RZ, 0x7610, R29 ;  /* 0x00007610ff1d7816 */ /* 0x001fcc000000001d */
[----:B------:R2:W4:Y:S04]  /*18c00*/  @P1 LDG.E.U16 R29, desc[UR12][R30.64] ;  /* 0x0000000c1e1d1981 */ /* 0x000528000c1e1500 */
[----:B---3--:R0:W-:Y:S04]  /*18c10*/  STL [R1+0x43c], R50 ;  /* 0x00043c3201007387 */ /* 0x0081e80000100800 */
[----:B------:R-:W3:Y:S04]  /*18c20*/  LDL R25, [R1+0xd2c] ;  /* 0x000d2c0001197983 */ /* 0x000ee80000100800 */
[----:B------:R-:W3:Y:S04]  /*18c30*/  LDL R23, [R1+0xd30] ;  /* 0x000d300001177983 */ /* 0x000ee80000100800 */
[----:B0-----:R-:W3:Y:S01]  /*18c40*/  LDL R50, [R1+0xd68] ;  /* 0x000d680001327983 */ /* 0x001ee20000100800 */
[----:B------:R-:W-:-:S02]  /*18c50*/  ISETP.GT.AND P0, PT, R4, 0x6b, PT ;  /* 0x0000006b0400780c */ /* 0x000fc40003f04270 */
[----:B------:R-:W-:Y:S02]  /*18c60*/  PRMT R54, RZ, 0x7610, R54 ;  /* 0x00007610ff367816 */ /* 0x000fe40000000036 */
[----:B------:R-:W-:Y:S02]  /*18c70*/  PRMT R53, RZ, 0x7610, R53 ;  /* 0x00007610ff357816 */ /* 0x000fe40000000035 */
[----:B------:R-:W-:Y:S02]  /*18c80*/  PRMT R43, RZ, 0x7610, R43 ;  /* 0x00007610ff2b7816 */ /* 0x000fe4000000002b */
[----:B------:R-:W-:Y:S01]  /*18c90*/  PRMT R38, RZ, 0x7610, R38 ;  /* 0x00007610ff267816 */ /* 0x000fe20000000026 */
[----:B--2---:R-:W-:Y:S01]  /*18ca0*/  @P1 IMAD.MOV.U32 R31, RZ, RZ, R55 ;  /* 0x000000ffff1f1224 */ /* 0x004fe200078e0037 */
[----:B----4-:R-:W-:Y:S02]  /*18cb0*/  @P1 MOV R30, R32 ;  /* 0x00000020001e1202 */ /* 0x010fe40000000f00 */
[----:B------:R-:W2:Y:S04]  /*18cc0*/  LDL R32, [R1+0xd24] ;  /* 0x000d240001207983 */ /* 0x000ea80000100800 */
[----:B------:R0:W4:Y:S01]  /*18cd0*/  @P1 LDG.E.U16 R54, desc[UR12][R30.64] ;  /* 0x0000000c1e361981 */ /* 0x000122000c1e1500 */
[----:B------:R-:W-:Y:S01]  /*18ce0*/  ISETP.GT.AND P1, PT, R4, 0x6f, PT ;  /* 0x0000006f0400780c */ /* 0x000fe20003f24270 */
[----:B0-----:R-:W-:-:S02]  /*18cf0*/  @P0 IMAD.MOV.U32 R30, RZ, RZ, R13 ;  /* 0x000000ffff1e0224 */ /* 0x001fc400078e000d */
[----:B------:R-:W-:-:S05]  /*18d00*/  @P0 IMAD.MOV.U32 R31, RZ, RZ, R27 ;  /* 0x000000ffff1f0224 */ /* 0x000fca00078e001b */
[----:B------:R0:W4:Y:S02]  /*18d10*/  @P0 LDG.E.U16 R53, desc[UR12][R30.64] ;  /* 0x0000000c1e350981 */ /* 0x000124000c1e1500 */
[----:B0-----:R-:W-:Y:S02]  /*18d20*/  @P0 IMAD.MOV.U32 R31, RZ, RZ, R52 ;  /* 0x000000ffff1f0224 */ /* 0x001fe400078e0034 */
[----:B---3--:R-:W-:-:S05]  /*18d30*/  @P0 IMAD.MOV.U32 R30, RZ, RZ, R50 ;  /* 0x000000ffff1e0224 */ /* 0x008fca00078e0032 */
[----:B------:R0:W3:Y:S02]  /*18d40*/  @P0 LDG.E.U16 R43, desc[UR12][R30.64] ;  /* 0x0000000c1e2b0981 */ /* 0x0000e4000c1e1500 */
[----:B0-----:R-:W-:Y:S02]  /*18d50*/  @P1 IMAD.MOV.U32 R30, RZ, RZ, R23 ;  /* 0x000000ffff1e1224 */ /* 0x001fe400078e0017 */
[----:B------:R-:W-:-:S05]  /*18d60*/  @P1 IMAD.MOV.U32 R31, RZ, RZ, R25 ;  /* 0x000000ffff1f1224 */ /* 0x000fca00078e0019 */
[----:B------:R2:W4:Y:S04]  /*18d70*/  @P1 LDG.E.U16 R38, desc[UR12][R30.64] ;  /* 0x0000000c1e261981 */ /* 0x000528000c1e1500 */
[----:B------:R0:W-:Y:S04]  /*18d80*/  STL [R1+0x434], R29 ;  /* 0x0004341d01007387 */ /* 0x0001e80000100800 */
[----:B------:R-:W4:Y:S04]  /*18d90*/  LDL R27, [R1+0xcec] ;  /* 0x000cec00011b7983 */ /* 0x000f280000100800 */
[----:B------:R-:W4:Y:S04]  /*18da0*/  LDL R13, [R1+0xcf0] ;  /* 0x000cf000010d7983 */ /* 0x000f280000100800 */
[----:B------:R-:W4:Y:S04]  /*18db0*/  LDL R25, [R1+0xce4] ;  /* 0x000ce40001197983 */ /* 0x000f280000100800 */
[----:B------:R-:W4:Y:S04]  /*18dc0*/  LDL R23, [R1+0xce8] ;  /* 0x000ce80001177983 */ /* 0x000f280000100800 */
[----:B0-----:R-:W4:Y:S01]  /*18dd0*/  LDL R29, [R1+0xd28] ;  /* 0x000d2800011d7983 */ /* 0x001f220000100800 */
[----:B------:R-:W-:-:S02]  /*18de0*/  ISETP.GT.AND P0, PT, R4, 0x73, PT ;  /* 0x000000730400780c */ /* 0x000fc40003f04270 */
[----:B------:R-:W-:Y:S02]  /*18df0*/  PRMT R49, RZ, 0x7610, R49 ;  /* 0x00007610ff317816 */ /* 0x000fe40000000031 */
[----:B------:R-:W-:Y:S01]  /*18e00*/  PRMT R26, RZ, 0x7610, R26 ;  /* 0x00007610ff1a7816 */ /* 0x000fe2000000001a */
[----:B--2---:R-:W-:Y:S01]  /*18e10*/  @P1 IMAD.MOV.U32 R31, RZ, RZ, R32 ;  /* 0x000000ffff1f1224 */ /* 0x004fe200078e0020 */
[----:B---3--:R0:W-:Y:S04]  /*18e20*/  STL [R1+0x41c], R43 ;  /* 0x00041c2b01007387 */ /* 0x0081e80000100800 */
[----:B0-----:R-:W2:Y:S04]  /*18e30*/  LDL R43, [R1+0xcac] ;  /* 0x000cac00012b7983 */ /* 0x001ea80000100800 */
[----:B----4-:R0:W-:Y:S04]  /*18e40*/  STL [R1+0x414], R38 ;  /* 0x0004142601007387 */ /* 0x0101e80000100800 */
[----:B------:R-:W3:Y:S04]  /*18e50*/  LDL R32, [R1+0xca4] ;  /* 0x000ca40001207983 */ /* 0x000ee80000100800 */
[----:B0-----:R-:W4:Y:S01]  /*18e60*/  LDL R38, [R1+0xcb0] ;  /* 0x000cb00001267983 */ /* 0x001f220000100800 */
[----:B------:R-:W-:-:S03]  /*18e70*/  @P1 IMAD.MOV.U32 R30, RZ, RZ, R29 ;  /* 0x000000ffff1e1224 */ /* 0x000fc600078e001d */
[----:B------:R-:W3:Y:S04]  /*18e80*/  LDL R29, [R1+0xca8] ;  /* 0x000ca800011d7983 */ /* 0x000ee80000100800 */
[----:B------:R0:W3:Y:S02]  /*18e90*/  @P1 LDG.E.U16 R49, desc[UR12][R30.64] ;  /* 0x0000000c1e311981 */ /* 0x0000e4000c1e1500 */
[----:B0-----:R-:W-:Y:S02]  /*18ea0*/  @P0 IMAD.MOV.U32 R30, RZ, RZ, R13 ;  /* 0x000000ffff1e0224 */ /* 0x001fe400078e000d */
[----:B------:R-:W-:Y:S01]  /*18eb0*/  @P0 IMAD.MOV.U32 R31, RZ, RZ, R27 ;  /* 0x000000ffff1f0224 */ /* 0x000fe200078e001b */
[----:B------:R-:W3:Y:S04]  /*18ec0*/  LDL R13, [R1+0xc70] ;  /* 0x000c7000010d7983 */ /* 0x000ee80000100800 */
[----:B------:R-:W3:Y:S04]  /*18ed0*/  LDL R27, [R1+0xc6c] ;  /* 0x000c6c00011b7983 */ /* 0x000ee80000100800 */
[----:B------:R0:W3:Y:S01]  /*18ee0*/  @P0 LDG.E.U16 R26, desc[UR12][R30.64] ;  /* 0x0000000c1e1a0981 */ /* 0x0000e2000c1e1500 */
[----:B------:R-:W-:-:S02]  /*18ef0*/  ISETP.GT.AND P1, PT, R4, 0x77, PT ;  /* 0x000000770400780c */ /* 0x000fc40003f24270 */
[----:B------:R-:W-:Y:S02]  /*18f00*/  PRMT R44, RZ, 0x7610, R44 ;  /* 0x00007610ff2c7816 */ /* 0x000fe4000000002c */
[----:B------:R-:W-:Y:S01]  /*18f10*/  PRMT R37, RZ, 0x7610, R37 ;  /* 0x00007610ff257816 */ /* 0x000fe20000000025 */
[----:B0-----:R-:W-:Y:S02]  /*18f20*/  @P0 IMAD.MOV.U32 R30, RZ, RZ, R23 ;  /* 0x000000ffff1e0224 */ /* 0x001fe400078e0017 */
[----:B------:R-:W-:-:S05]  /*18f30*/  @P0 IMAD.MOV.U32 R31, RZ, RZ, R25 ;  /* 0x000000ffff1f0224 */ /* 0x000fca00078e0019 */
[----:B------:R2:W3:Y:S01]  /*18f40*/  @P0 LDG.E.U16 R44, desc[UR12][R30.64] ;  /* 0x0000000c1e2c0981 */ /* 0x0004e2000c1e1500 */
[----:B------:R-:W-:Y:S02]  /*18f50*/  ISETP.GT.AND P0, PT, R4, 0x7b, PT ;  /* 0x0000007b0400780c */ /* 0x000fe40003f04270 */
[----:B------:R-:W-:Y:S02]  /*18f60*/  PRMT R28, RZ, 0x7610, R28 ;  /* 0x00007610ff1c7816 */ /* 0x000fe4000000001c */
[----:B------:R-:W-:Y:S01]  /*18f70*/  PRMT R2, RZ, 0x7610, R2 ;  /* 0x00007610ff027816 */ /* 0x000fe20000000002 */
[----:B------:R-:W-:Y:S01]  /*18f80*/  STL [R1+0x42c], R54 ;  /* 0x00042c3601007387 */ /* 0x000fe20000100800 */
[----:B--2---:R-:W-:Y:S02]  /*18f90*/  @P1 IMAD.MOV.U32 R31, RZ, RZ, R43 ;  /* 0x000000ffff1f1224 */ /* 0x004fe400078e002b */
[----:B----4-:R-:W-:-:S05]  /*18fa0*/  @P1 IMAD.MOV.U32 R30, RZ, RZ, R38 ;  /* 0x000000ffff1e1224 */ /* 0x010fca00078e0026 */
[----:B------:R3:W2:Y:S02]  /*18fb0*/  @P1 LDG.E.U16 R37, desc[UR12][R30.64] ;  /* 0x0000000c1e251981 */ /* 0x0006a4000c1e1500 */
[----:B---3--:R-:W-:Y:S02]  /*18fc0*/  @P1 IMAD.MOV.U32 R30, RZ, RZ, R29 ;  /* 0x000000ffff1e1224 */ /* 0x008fe400078e001d */
[----:B------:R-:W-:-:S05]  /*18fd0*/  @P1 IMAD.MOV.U32 R31, RZ, RZ, R32 ;  /* 0x000000ffff1f1224 */ /* 0x000fca00078e0020 */
[----:B------:R0:W3:Y:S02]  /*18fe0*/  @P1 LDG.E.U16 R28, desc[UR12][R30.64] ;  /* 0x0000000c1e1c1981 */ /* 0x0000e4000c1e1500 */
[----:B0-----:R-:W-:Y:S02]  /*18ff0*/  @P0 IMAD.MOV.U32 R30, RZ, RZ, R13 ;  /* 0x000000ffff1e0224 */ /* 0x001fe400078e000d */
[----:B------:R-:W-:-:S05]  /*19000*/  @P0 IMAD.MOV.U32 R31, RZ, RZ, R27 ;  /* 0x000000ffff1f0224 */ /* 0x000fca00078e001b */
[----:B------:R-:W4:Y:S04]  /*19010*/  @P0 LDG.E.U16 R2, desc[UR12][R30.64] ;  /* 0x0000000c1e020981 */ /* 0x000f28000c1e1500 */
[----:B------:R0:W-:Y:S04]  /*19020*/  STL [R1+0x404], R26 ;  /* 0x0004041a01007387 */ /* 0x0001e80000100800 */
[----:B------:R-:W2:Y:S04]  /*19030*/  LDL R25, [R1+0xc68] ;  /* 0x000c680001197983 */ /* 0x000ea80000100800 */
[----:B------:R-:W3:Y:S04]  /*19040*/  LDL R23, [R1+0xc2c] ;  /* 0x000c2c0001177983 */ /* 0x000ee80000100800 */
[----:B0-----:R-:W3:Y:S04]  /*19050*/  LDL R26, [R1+0xc64] ;  /* 0x000c6400011a7983 */ /* 0x001ee80000100800 */
[----:B------:R-:W-:Y:S04]  /*19060*/  STL [R1+0x424], R53 ;  /* 0x0004243501007387 */ /* 0x000fe80000100800 */
[----:B------:R-:W3:Y:S01]  /*19070*/  LDL R13, [R1+0xc24] ;  /* 0x000c2400010d7983 */ /* 0x000ee20000100800 */
[----:B------:R-:W-:-:S02]  /*19080*/  PRMT R24, RZ, 0x7610, R24 ;  /* 0x00007610ff187816 */ /* 0x000fc40000000018 */
[----:B------:R-:W-:Y:S01]  /*19090*/  ISETP.GT.AND P1, PT, R4, 0x7f, PT ;  /* 0x0000007f0400780c */ /* 0x000fe20003f24270 */
[----:B----4-:R0:W-:Y:S04]  /*190a0*/  STL [R1+0x3e4], R2 ;  /* 0x0003e40201007387 */ /* 0x0101e80000100800 */
[----:B0-----:R-:W4:Y:S01]  /*190b0*/  LDL R2, [R1+0xc28] ;  /* 0x000c280001027983 */ /* 0x001f220000100800 */
[----:B--2---:R-:W-:Y:S02]  /*190c0*/  @P0 IMAD.MOV.U32 R30, RZ, RZ, R25 ;  /* 0x000000ffff1e0224 */ /* 0x004fe400078e0019 */
[----:B---3--:R-:W-:-:S05]  /*190d0*/  @P0 IMAD.MOV.U32 R31, RZ, RZ, R26 ;  /* 0x000000ffff1f0224 */ /* 0x008fca00078e001a */
[----:B------:R0:W2:Y:S04]  /*190e0*/  @P0 LDG.E.U16 R24, desc[UR12][R30.64] ;  /* 0x0000000c1e180981 */ /* 0x0000a8000c1e1500 */
        /* <DEDUP_REMOVED lines=13> */
[----:B------:R1:W-:Y:S04]  /*191c0*/  STL [R1+0x3fc], R44 ;  /* 0x0003fc2c01007387 */ /* 0x0003e80000100800 */
[----:B------:R-:W-:Y:S04]  /*191d0*/  STL [R1+0x1fd0], R0 ;  /* 0x001fd00001007387 */ /* 0x000fe80000100800 */
[----:B------:R-:W-:Y:S04]  /*191e0*/  STL [R1+0x1fd8], R0 ;  /* 0x001fd80001007387 */ /* 0x000fe80000100800 */
[----:B------:R-:W-:Y:S04]  /*191f0*/  STL [R1+0x1fe0], R0 ;  /* 0x001fe00001007387 */ /* 0x000fe80000100800 */
[----:B------:R-:W-:Y:S04]  /*19200*/  STL [R1+0x3f4], R37 ;  /* 0x0003f42501007387 */ /* 0x000fe80000100800 */
[----:B------:R-:W-:Y:S04]  /*19210*/  STL [R1+0x1fe8], R0 ;  /* 0x001fe80001007387 */ /* 0x000fe80000100800 */
[----:B------:R-:W-:Y:S04]  /*19220*/  STL [R1+0x1ff0], R0 ;  /* 0x001ff00001007387 */ /* 0x000fe80000100800 */
[----:B------:R-:W-:Y:S01]  /*19230*/  STL [R1+0x1ff8], R0 ;  /* 0x001ff80001007387 */ /* 0x000fe20000100800 */
[----:B------:R-:W-:-:S03]  /*19240*/  PRMT R22, RZ, 0x7610, R22 ;  /* 0x00007610ff167816 */ /* 0x000fc60000000016 */
[----:B------:R-:W-:Y:S01]  /*19250*/  STL [R1+0x2000], R0 ;  /* 0x0020000001007387 */ /* 0x000fe20000100800 */
[--C-:B0-----:R-:W-:Y:S02]  /*19260*/  @P1 IMAD.MOV.U32 R30, RZ, RZ, R0.reuse ;  /* 0x000000ffff1e1224 */ /* 0x101fe400078e0000 */
[----:B------:R-:W-:Y:S01]  /*19270*/  @P1 IMAD.MOV.U32 R31, RZ, RZ, R23 ;  /* 0x000000ffff1f1224 */ /* 0x000fe200078e0017 */
[----:B------:R-:W-:Y:S04]  /*19280*/  STL [R1+0x3ec], R28 ;  /* 0x0003ec1c01007387 */ /* 0x000fe80000100800 */
[----:B------:R-:W-:Y:S04]  /*19290*/  STL [R1+0x2008], R0 ;  /* 0x0020080001007387 */ /* 0x000fe80000100800 */
[----:B------:R-:W-:Y:S04]  /*192a0*/  STL [R1+0x2010], R0 ;  /* 0x0020100001007387 */ /* 0x000fe80000100800 */
[----:B------:R-:W-:Y:S04]  /*192b0*/  STL [R1+0x2018], R0 ;  /* 0x0020180001007387 */ /* 0x000fe80000100800 */
[----:B------:R0:W-:Y:S04]  /*192c0*/  STL [R1+0x2020], R0 ;  /* 0x0020200001007387 */ /* 0x0001e80000100800 */
[----:B------:R3:W2:Y:S04]  /*192d0*/  @P1 LDG.E.U16 R22, desc[UR12][R30.64] ;  /* 0x0000000c1e161981 */ /* 0x0006a8000c1e1500 */
[----:B------:R-:W2:Y:S04]  /*192e0*/  LDL.LU R43, [R1+0x49c] ;  /* 0x00049c00012b7983 */ /* 0x000ea80000300800 */
[----:B-1----:R-:W2:Y:S01]  /*192f0*/  LDL.LU R44, [R1+0x498] ;  /* 0x00049800012c7983 */ /* 0x002ea20000300800 */
[----:B0-----:R-:W-:Y:S01]  /*19300*/  PRMT R0, RZ, 0x7610, R0 ;  /* 0x00007610ff007816 */ /* 0x001fe20000000000 */
[----:B---3--:R-:W-:Y:S01]  /*19310*/  @P1 IMAD.MOV.U32 R31, RZ, RZ, R13 ;  /* 0x000000ffff1f1224 */ /* 0x008fe200078e000d */
[----:B----4-:R-:W-:-:S05]  /*19320*/  @P1 MOV R30, R2 ;  /* 0x00000002001e1202 */ /* 0x010fca0000000f00 */
[----:B------:R-:W3:Y:S04]  /*19330*/  @P1 LDG.E.U16 R0, desc[UR12][R30.64] ;  /* 0x0000000c1e001981 */ /* 0x000ee8000c1e1500 */
[----:B--2---:R-:W-:Y:S04]  /*19340*/  STL [R1+0x3dc], R24 ;  /* 0x0003dc1801007387 */ /* 0x004fe80000100800 */
[----:B------:R-:W2:Y:S04]  /*19350*/  LDL.LU R49, [R1+0x47c] ;  /* 0x00047c0001317983 */ /* 0x000ea80000300800 */
[----:B------:R-:W4:Y:S04]  /*19360*/  LDL.LU R50, [R1+0x478] ;  /* 0x0004780001327983 */ /* 0x000f280000300800 */
        /* <DEDUP_REMOVED lines=19> */
[----:B------:R-:W0:Y:S03]  /*194a0*/  S2R R3, SR_TID.X ;  /* 0x0000000000037919 */ /* 0x000e260000002100 */
[----:B------:R-:W-:Y:S04]  /*194b0*/  STL [R1+0x2100], R31 ;  /* 0x0021001f01007387 */ /* 0x000fe80000100800 */
[----:B------:R-:W-:Y:S04]  /*194c0*/  STL [R1+0x2108], R31 ;  /* 0x0021081f01007387 */ /* 0x000fe80000100800 */
[----:B------:R-:W-:Y:S04]  /*194d0*/  STL [R1+0x2110], R31 ;  /* 0x0021101f01007387 */ /* 0x000fe80000100800 */
[----:B------:R-:W-:Y:S04]  /*194e0*/  STL [R1+0x2118], R31 ;  /* 0x0021181f01007387 */ /* 0x000fe80000100800 */
[----:B------:R-:W-:Y:S01]  /*194f0*/  STL [R1+0x2120], R31 ;  /* 0x0021201f01007387 */ /* 0x000fe20000100800 */
[----:B------:R-:W1:Y:S01]  /*19500*/  S2R R37, SR_TID.X ;  /* 0x0000000000257919 */ /* 0x000e620000002100 */
[----:B------:R-:W1:Y:S02]  /*19510*/  S2R R38, SR_TID.X ;  /* 0x0000000000267919 */ /* 0x000e640000002100 */
[----:B------:R-:W-:Y:S04]  /*19520*/  STL [R1+0x3d4], R22 ;  /* 0x0003d41601007387 */ /* 0x000fe80000100800 */
[----:B------:R-:W-:Y:S04]  /*19530*/  STL [R1+0x2128], R31 ;  /* 0x0021281f01007387 */ /* 0x000fe80000100800 */
[----:B------:R-:W-:Y:S04]  /*19540*/  STL [R1+0x2130], R31 ;  /* 0x0021301f01007387 */ /* 0x000fe80000100800 */
[----:B------:R-:W-:Y:S01]  /*19550*/  STL [R1+0x2138], R31 ;  /* 0x0021381f01007387 */ /* 0x000fe20000100800 */
[----:B0-----:R-:W-:-:S05]  /*19560*/  LOP3.LUT R3, R3, 0x1f, RZ, 0xc0, !PT ;  /* 0x0000001f03037812 */ /* 0x001fca00078ec0ff */
[----:B------:R-:W-:Y:S01]  /*19570*/  IMAD.SHL.U32 R3, R3, 0x2, RZ ;  /* 0x0000000203037824 */ /* 0x000fe200078e00ff */
[----:B------:R-:W-:Y:S01]  /*19580*/  BAR.SYNC.DEFER_BLOCKING 0x0 ;  /* 0x0000000000007b1d */ /* 0x000fe20000010000 */
[----:B-1----:R-:W-:-:S05]  /*19590*/  LOP3.LUT R38, R38, 0x1f, RZ, 0xc0, !PT ;  /* 0x0000001f26267812 */ /* 0x002fca00078ec0ff */
[----:B------:R-:W-:Y:S04]  /*195a0*/  STS.U16 [R3+UR5], R43 ;  /* 0x0000002b03007988 */ /* 0x000fe80008000405 */
[----:B------:R-:W-:Y:S04]  /*195b0*/  STS.U16 [R3+UR5+0x40], R44 ;  /* 0x0000402c03007988 */ /* 0x000fe80008000405 */
[----:B---3--:R-:W-:Y:S04]  /*195c0*/  STL [R1+0x1ac], R0 ;  /* 0x0001ac0001007387 */ /* 0x008fe80000100800 */
        /* <DEDUP_REMOVED lines=27> */
[----:B--2---:R1:W-:Y:S04]  /*19780*/  STS.U16 [R3+UR5+0x400], R52 ;  /* 0x0004003403007988 */ /* 0x0043e80008000405 */
[----:B------:R2:W-:Y:S04]  /*19790*/  STS.U16 [R3+UR5+0x440], R53 ;  /* 0x0004403503007988 */ /* 0x0005e80008000405 */
[----:B------:R3:W-:Y:S01]  /*197a0*/  STS.U16 [R3+UR5+0x640], R54 ;  /* 0x0006403603007988 */ /* 0x0007e20008000405 */
[----:B0-----:R-:W-:-:S03]  /*197b0*/  LOP3.LUT R30, R37, 0x1f, RZ, 0xc0, !PT ;  /* 0x0000001f251e7812 */ /* 0x001fc600078ec0ff */
[----:B------:R0:W-:Y:S04]  /*197c0*/  STS.U16 [R3+UR5+0x840], R57 ;  /* 0x0008403903007988 */ /* 0x0001e80008000405 */
[----:B------:R-:W-:Y:S04]  /*197d0*/  STL [R1+0x2268], R30 ;  /* 0x0022681e01007387 */ /* 0x000fe80000100800 */
[----:B-1----:R-:W4:Y:S04]  /*197e0*/  LDL.LU R52, [R1+0x174] ;  /* 0x0001740001347983 */ /* 0x002f280000300800 */
[----:B--2---:R-:W2:Y:S04]  /*197f0*/  LDL.LU R53, [R1+0x160] ;  /* 0x0001600001357983 */ /* 0x004ea80000300800 */
[----:B---3--:R-:W3:Y:S04]  /*19800*/  LDL.LU R54, [R1+0x15c] ;  /* 0x00015c0001367983 */ /* 0x008ee80000300800 */
[----:B------:R1:W-:Y:S04]  /*19810*/  STS.U16 [R3+UR5+0xa40], R58 ;  /* 0x000a403a03007988 */ /* 0x0003e80008000405 */
[----:B0-----:R-:W3:Y:S04]  /*19820*/  LDL.LU R57, [R1+0x148] ;  /* 0x0001480001397983 */ /* 0x001ee80000300800 */
[----:B------:R0:W-:Y:S04]  /*19830*/  STS.U16 [R3+UR5+0xa00], R59 ;  /* 0x000a003b03007988 */ /* 0x0001e80008000405 */
[----:B------:R0:W-:Y:S01]  /*19840*/  STS.U16 [R3+UR5+0xc00], R60 ;  /* 0x000c003c03007988 */ /* 0x0001e20008000405 */
[----:B------:R-:W-:-:S03]  /*19850*/  LOP3.LUT R0, R38, 0x60, RZ, 0xfc, !PT ;  /* 0x0000006026007812 */ /* 0x000fc600078efcff */
[----:B-1----:R-:W3:Y:S04]  /*19860*/  LDL.LU R58, [R1+0x144] ;  /* 0x00014400013a7983 */ /* 0x002ee80000300800 */
[----:B0-----:R-:W3:Y:S04]  /*19870*/  LDL.LU R59, [R1+0x130] ;  /* 0x00013000013b7983 */ /* 0x001ee80000300800 */
[----:B------:R-:W3:Y:S01]  /*19880*/  LDL.LU R60, [R1+0x12c] ;  /* 0x00012c00013c7983 */ /* 0x000ee20000300800 */
[----:B------:R-:W-:Y:S02]  /*19890*/  LOP3.LUT R38, R37, 0x1f, RZ, 0xc0, !PT ;  /* 0x0000001f25267812 */ /* 0x000fe400078ec0ff */
[----:B------:R-:W-:-:S02]  /*198a0*/  ISETP.GE.AND P3, PT, R0, R4, PT ;  /* 0x000000040000720c */ /* 0x000fc40003f66270 */
[C---:B------:R-:W-:Y:S02]  /*198b0*/  LOP3.LUT R13, R38.reuse, 0x20, RZ, 0xfc, !PT ;  /* 0x00000020260d7812 */ /* 0x040fe400078efcff */
[----:B------:R-:W-:Y:S02]  /*198c0*/  LOP3.LUT R0, R38, 0x40, RZ, 0xfc, !PT ;  /* 0x0000004026007812 */ /* 0x000fe400078efcff */
[-C--:B------:R-:W-:Y:S02]  /*198d0*/  ISETP.GE.AND P0, PT, R30, R4.reuse, PT ;  /* 0x000000041e00720c */ /* 0x080fe40003f06270 */
[-C--:B------:R-:W-:Y:S02]  /*198e0*/  ISETP.GE.AND P1, PT, R13, R4.reuse, PT ;  /* 0x000000040d00720c */ /* 0x080fe40003f26270 */
[----:B------:R-:W-:Y:S02]  /*198f0*/  ISETP.GE.AND P2, PT, R0, R4, PT ;  /* 0x000000040000720c */ /* 0x000fe40003f46270 */
        /* <DEDUP_REMOVED lines=17> */
[----:B------:R0:W-:Y:S04]  /*19a10*/  STS.U16 [R3+UR5+0x240], R49 ;  /* 0x0002403103007988 */ /* 0x0001e80008000405 */
[----:B------:R-:W3:Y:S04]  /*19a20*/  LDL.LU R44, [R1+0x54] ;  /* 0x00005400012c7983 */ /* 0x000ee80000300800 */
[----:B----4-:R1:W-:Y:S04]  /*19a30*/  STS.U16 [R3+UR5+0x200], R50 ;  /* 0x0002003203007988 */ /* 0x0103e80008000405 */
[----:B------:R4:W-:Y:S04]  /*19a40*/  STS.U16 [R3+UR5+0x600], R55 ;  /* 0x0006003703007988 */ /* 0x0009e80008000405 */
[----:B------:R0:W-:Y:S04]  /*19a50*/  STS.U16 [R3+UR5+0x800], R56 ;  /* 0x0008003803007988 */ /* 0x0001e80008000405 */
[----:B------:R1:W-:Y:S04]  /*19a60*/  STS.U16 [R3+UR5+0xc40], R61 ;  /* 0x000c403d03007988 */ /* 0x0003e80008000405 */
[----:B------:R4:W-:Y:S04]  /*19a70*/  STS.U16 [R3+UR5+0xe40], R2 ;  /* 0x000e400203007988 */ /* 0x0009e80008000405 */
[----:B0-----:R-:W3:Y:S04]  /*19a80*/  LDL.LU R49, [R1+0x40] ;  /* 0x0000400001317983 */ /* 0x001ee80000300800 */
[----:B-1----:R-:W3:Y:S04]  /*19a90*/  LDL.LU R50, [R1+0x3c] ;  /* 0x00003c0001327983 */ /* 0x002ee80000300800 */
[----:B----4-:R-:W4:Y:S04]  /*19aa0*/  LDL.LU R55, [R1+0x28] ;  /* 0x0000280001377983 */ /* 0x010f280000300800 */
[----:B------:R-:W4:Y:S04]  /*19ab0*/  LDL.LU R56, [R1+0x24] ;  /* 0x0000240001387983 */ /* 0x000f280000300800 */
[----:B------:R-:W4:Y:S04]  /*19ac0*/  LDL.LU R61, [R1+0x10] ;  /* 0x00001000013d7983 */ /* 0x000f280000300800 */
[----:B------:R-:W4:Y:S04]  /*19ad0*/  LDL.LU R2, [R1+0xc] ;  /* 0x00000c0001027983 */ /* 0x000f280000300800 */
[----:B------:R0:W-:Y:S04]  /*19ae0*/  STS.U16 [R3+UR5+0xe00], R52 ;  /* 0x000e003403007988 */ /* 0x0001e80008000405 */
[----:B--2---:R1:W-:Y:S04]  /*19af0*/  STS.U16 [R3+UR5+0x1000], R53 ;  /* 0x0010003503007988 */ /* 0x0043e80008000405 */
[----:B---3--:R2:W-:Y:S04]  /*19b00*/  STS.U16 [R3+UR5+0x1040], R54 ;  /* 0x0010403603007988 */ /* 0x0085e80008000405 */
[----:B------:R3:W-:Y:S04]  /*19b10*/  STS.U16 [R3+UR5+0x1240], R57 ;  /* 0x0012403903007988 */ /* 0x0007e80008000405 */
[----:B0-----:R-:W4:Y:S04]  /*19b20*/  LDL.LU R52, [R1+0x228c] ;  /* 0x00228c0001347983 */ /* 0x001f280000300800 */
[----:B-1----:R-:W4:Y:S04]  /*19b30*/  LDL.LU R53, [R1+0x2288] ;  /* 0x0022880001357983 */ /* 0x002f280000300800 */
[----:B--2---:R-:W2:Y:S04]  /*19b40*/  LDL.LU R54, [R1+0x2284] ;  /* 0x0022840001367983 */ /* 0x004ea80000300800 */
[----:B---3--:R-:W3:Y:S04]  /*19b50*/  LDL.LU R57, [R1+0x2280] ;  /* 0x0022800001397983 */ /* 0x008ee80000300800 */
[----:B------:R0:W-:Y:S04]  /*19b60*/  STS.U16 [R3+UR5+0x1200], R58 ;  /* 0x0012003a03007988 */ /* 0x0001e80008000405 */
[----:B------:R1:W-:Y:S04]  /*19b70*/  STS.U16 [R3+UR5+0x1400], R59 ;  /* 0x0014003b03007988 */ /* 0x0003e80008000405 */
[----:B------:R1:W-:Y:S04]  /*19b80*/  STS.U16 [R3+UR5+0x1440], R60 ;  /* 0x0014403c03007988 */ /* 0x0003e80008000405 */
[----:B0-----:R-:W3:Y:S04]  /*19b90*/  LDL.LU R58, [R1+0x227c] ;  /* 0x00227c00013a7983 */ /* 0x001ee80000300800 */
[----:B-1----:R-:W3:Y:S04]  /*19ba0*/  LDL.LU R59, [R1+0x2278] ;  /* 0x00227800013b7983 */ /* 0x002ee80000300800 */
[----:B------:R-:W3:Y:S04]  /*19bb0*/  LDL.LU R60, [R1+0x2274] ;  /* 0x00227400013c7983 */ /* 0x000ee80000300800 */
[----:B------:R0:W-:Y:S04]  /*19bc0*/  STS.U16 [R3+UR5+0x1e00], R24 ;  /* 0x001e001803007988 */ /* 0x0001e80008000405 */
[----:B------:R1:W-:Y:S04]  /*19bd0*/  STS.U16 [R3+UR5+0x2000], R23 ;  /* 0x0020001703007988 */ /* 0x0003e80008000405 */
[----:B------:R0:W-:Y:S04]  /*19be0*/  STS.U16 [R3+UR5+0x2040], R22 ;  /* 0x0020401603007988 */ /* 0x0001e80008000405 */
[----:B------:R0:W-:Y:S04]  /*19bf0*/  STS.U16 [R3+UR5+0x2240], R13 ;  /* 0x0022400d03007988 */ /* 0x0001e80008000405 */
[----:B------:R1:W-:Y:S04]  /*19c00*/  STS.U16 [R3+UR5+0x2200], R32 ;  /* 0x0022002003007988 */ /* 0x0003e80008000405 */
[----:B------:R1:W-:Y:S04]  /*19c10*/  STS.U16 [R3+UR5+0x2400], R37 ;  /* 0x0024002503007988 */ /* 0x0003e80008000405 */
[----:B0-----:R-:W3:Y:S04]  /*19c20*/  LDL.LU R24, [R1+0x494] ;  /* 0x0004940001187983 */ /* 0x001ee80000300800 */
[----:B-1----:R-:W3:Y:S04]  /*19c30*/  LDL.LU R23, [R1+0x490] ;  /* 0x0004900001177983 */ /* 0x002ee80000300800 */
[----:B------:R-:W3:Y:S04]  /*19c40*/  LDL.LU R22, [R1+0x474] ;  /* 0x0004740001167983 */ /* 0x000ee80000300800 */
[----:B------:R-:W3:Y:S04]  /*19c50*/  LDL.LU R13, [R1+0x470] ;  /* 0x00047000010d7983 */ /* 0x000ee80000300800 */
[----:B------:R-:W3:Y:S04]  /*19c60*/  LDL.LU R32, [R1+0x454] ;  /* 0x0004540001207983 */ /* 0x000ee80000300800 */
[----:B------:R0:W-:Y:S04]  /*19c70*/  STS.U16 [R3+UR5+0x2440], R38 ;  /* 0x0024402603007988 */ /* 0x0001e80008000405 */
[----:B------:R-:W3:Y:S04]  /*19c80*/  LDL.LU R37, [R1+0x450] ;  /* 0x0004500001257983 */ /* 0x000ee80000300800 */
[----:B------:R1:W-:Y:S04]  /*19c90*/  STS.U16 [R3+UR5+0x2640], R43 ;  /* 0x0026402b03007988 */ /* 0x0003e80008000405 */
[----:B------:R0:W-:Y:S04]  /*19ca0*/  STS.U16 [R3+UR5+0x2600], R44 ;  /* 0x0026002c03007988 */ /* 0x0001e80008000405 */
[----:B------:R0:W-:Y:S04]  /*19cb0*/  STS.U16 [R3+UR5+0x2800], R49 ;  /* 0x0028003103007988 */ /* 0x0001e80008000405 */
[----:B------:R1:W-:Y:S04]  /*19cc0*/  STS.U16 [R3+UR5+0x2840], R50 ;  /* 0x0028403203007988 */ /* 0x0003e80008000405 */
[----:B----4-:R4:W-:Y:S04]  /*19cd0*/  STS.U16 [R3+UR5+0x2a40], R55 ;  /* 0x002a403703007988 */ /* 0x0109e80008000405 */
[----:B0-----:R-:W3:Y:S04]  /*19ce0*/  LDL.LU R38, [R1+0x428] ;  /* 0x0004280001267983 */ /* 0x001ee80000300800 */
[----:B-1----:R-:W3:Y:S04]  /*19cf0*/  LDL.LU R43, [R1+0x420] ;  /* 0x00042000012b7983 */ /* 0x002ee80000300800 */
[----:B------:R-:W3:Y:S04]  /*19d00*/  LDL.LU R44, [R1+0x3e8] ;  /* 0x0003e800012c7983 */ /* 0x000ee80000300800 */
[----:B------:R-:W3:Y:S04]  /*19d10*/  LDL.LU R49, [R1+0x3e0] ;  /* 0x0003e00001317983 */ /* 0x000ee80000300800 */
[----:B------:R-:W3:Y:S04]  /*19d20*/  LDL.LU R50, [R1+0x1a0] ;  /* 0x0001a00001327983 */ /* 0x000ee80000300800 */
[----:B------:R0:W-:Y:S04]  /*19d30*/  STS.U16 [R3+UR5+0x2a00], R56 ;  /* 0x002a003803007988 */ /* 0x0001e80008000405 */
[----:B----4-:R-:W4:Y:S04]  /*19d40*/  LDL.LU R55, [R1+0x19c] ;  /* 0x00019c0001377983 */ /* 0x010f280000300800 */
[----:B------:R1:W-:Y:S04]  /*19d50*/  STS.U16 [R3+UR5+0x2c00], R61 ;  /* 0x002c003d03007988 */ /* 0x0003e80008000405 */
[----:B------:R1:W-:Y:S04]  /*19d60*/  STS.U16 [R3+UR5+0x2c40], R2 ;  /* 0x002c400203007988 */ /* 0x0003e80008000405 */
[----:B0-----:R-:W4:Y:S04]  /*19d70*/  LDL.LU R56, [R1+0x188] ;  /* 0x0001880001387983 */ /* 0x001f280000300800 */
[----:B-1----:R-:W4:Y:S04]  /*19d80*/  LDL.LU R61, [R1+0x184] ;  /* 0x00018400013d7983 */ /* 0x002f280000300800 */
[----:B------:R-:W4:Y:S04]  /*19d90*/  LDL.LU R2, [R1+0x170] ;  /* 0x0001700001027983 */ /* 0x000f280000300800 */
[----:B------:R-:W-:Y:S04]  /*19da0*/  STS.U16 [R3+UR5+0x3800], R5 ;  /* 0x0038000503007988 */ /* 0x000fe80008000405 */
[----:B------:R-:W-:Y:S04]  /*19db0*/  STS.U16 [R3+UR5+0x3400], R42 ;  /* 0x0034002a03007988 */ /* 0x000fe80008000405 */
[----:B------:R-:W-:Y:S04]  /*19dc0*/  STS.U16 [R3+UR5+0x3200], R47 ;  /* 0x0032002f03007988 */ /* 0x000fe80008000405 */
[----:B------:R-:W-:Y:S04]  /*19dd0*/  STS.U16 [R3+UR5+0x3240], R48 ;  /* 0x0032403003007988 */ /* 0x000fe80008000405 */
[----:B------:R-:W-:Y:S04]  /*19de0*/  STS.U16 [R3+UR5+0x1600], R30 ;  /* 0x0016001e03007988 */ /* 0x000fe80008000405 */
[----:B------:R-:W-:Y:S04]  /*19df0*/  STS.U16 [R3+UR5+0x1800], R31 ;  /* 0x0018001f03007988 */ /* 0x000fe80008000405 */
[----:B------:R0:W-:Y:S04]  /*19e00*/  STS.U16 [R3+UR5+0x1640], R4 ;  /* 0x0016400403007988 */ /* 0x0001e80008000405 */
[----:B------:R-:W-:Y:S04]  /*19e10*/  STS.U16 [R3+UR5+0x1840], R0 ;  /* 0x0018400003007988 */ /* 0x000fe80008000405 */
[----:B------:R-:W-:Y:S04]  /*19e20*/  STS.U16 [R3+UR5+0x1a40], R29 ;  /* 0x001a401d03007988 */ /* 0x000fe80008000405 */
[----:B------:R-:W-:Y:S04]  /*19e30*/  STS.U16 [R3+UR5+0x1a00], R28 ;  /* 0x001a001c03007988 */ /* 0x000fe80008000405 */
[----:B------:R-:W-:Y:S04]  /*19e40*/  STS.U16 [R3+UR5+0x1c00], R27 ;  /* 0x001c001b03007988 */ /* 0x000fe80008000405 */
[----:B------:R-:W-:Y:S04]  /*19e50*/  STS.U16 [R3+UR5+0x1c40], R26 ;  /* 0x001c401a03007988 */ /* 0x000fe80008000405 */
[----:B------:R-:W-:Y:S01]  /*19e60*/  STS.U16 [R3+UR5+0x1e40], R25 ;  /* 0x001e401903007988 */ /* 0x000fe20008000405 */
[----:B0-----:R-:W-:-:S03]  /*19e70*/  LOP3.LUT R4, R3, 0x10, RZ, 0x3c, !PT ;  /* 0x0000001003047812 */ /* 0x001fc600078e3cff */
[----:B------:R-:W-:Y:S04]  /*19e80*/  STS.U16 [R3+UR5+0x3440], R41 ;  /* 0x0034402903007988 */ /* 0x000fe80008000405 */
        /* <DEDUP_REMOVED lines=10> */
[----:B--2---:R-:W-:Y:S04]  /*19f30*/  STS.U16 [R3+UR5+0x3000], R54 ;  /* 0x0030003603007988 */ /* 0x004fe80008000405 */
[----:B---3--:R-:W-:Y:S04]  /*19f40*/  STL [R1+0x2204], R60 ;  /* 0x0022043c01007387 */ /* 0x008fe80000100800 */
[----:B------:R-:W-:Y:S04]  /*19f50*/  STL [R1+0x2208], R59 ;  /* 0x0022083b01007387 */ /* 0x000fe80000100800 */
[----:B------:R-:W-:Y:S04]  /*19f60*/  STL [R1+0x220c], R54 ;  /* 0x00220c3601007387 */ /* 0x000fe80000100800 */
[----:B------:R-:W-:Y:S04]  /*19f70*/  STL [R1+0x2210], R53 ;  /* 0x0022103501007387 */ /* 0x000fe80000100800 */
[----:B------:R-:W-:Y:S04]  /*19f80*/  STL [R1+0x2214], R48 ;  /* 0x0022143001007387 */ /* 0x000fe80000100800 */
[----:B------:R-:W-:Y:S04]  /*19f90*/  STL [R1+0x226c], R47 ;  /* 0x00226c2f01007387 */ /* 0x000fe80000100800 */
[----:B------:R0:W-:Y:S04]  /*19fa0*/  STL [R1+0x2270], R42 ;  /* 0x0022702a01007387 */ /* 0x0001e80000100800 */
[----:B------:R-:W2:Y:S04]  /*19fb0*/  LDL.LU R5, [R1+0x16c] ;  /* 0x00016c0001057983 */ /* 0x000ea80000300800 */
[----:B------:R1:W-:Y:S04]  /*19fc0*/  STS.U16 [R3+UR5+0x2e00], R59 ;  /* 0x002e003b03007988 */ /* 0x0003e80008000405 */
[----:B------:R3:W-:Y:S04]  /*19fd0*/  STS.U16 [R3+UR5+0x2e40], R60 ;  /* 0x002e403c03007988 */ /* 0x0007e80008000405 */
[----:B0-----:R-:W2:Y:S04]  /*19fe0*/  LDL.LU R42, [R1+0x158] ;  /* 0x00015800012a7983 */ /* 0x001ea80000300800 */
[----:B------:R-:W2:Y:S04]  /*19ff0*/  LDL.LU R47, [R1+0x154] ;  /* 0x00015400012f7983 */ /* 0x000ea80000300800 */
[----:B------:R-:W2:Y:S04]  /*1a000*/  LDL.LU R48, [R1+0x140] ;  /* 0x0001400001307983 */ /* 0x000ea80000300800 */
[----:B------:R-:W2:Y:S04]  /*1a010*/  LDL.LU R53, [R1+0x13c] ;  /* 0x00013c0001357983 */ /* 0x000ea80000300800 */
[----:B------:R-:W2:Y:S04]  /*1a020*/  LDL.LU R54, [R1+0x128] ;  /* 0x0001280001367983 */ /* 0x000ea80000300800 */
[----:B-1----:R-:W2:Y:S04]  /*1a030*/  LDL.LU R59, [R1+0x124] ;  /* 0x00012400013b7983 */ /* 0x002ea80000300800 */
[----:B---3--:R-:W3:Y:S04]  /*1a040*/  LDL.LU R60, [R1+0x110] ;  /* 0x00011000013c7983 */ /* 0x008ee80000300800 */
        /* <DEDUP_REMOVED lines=23> */
[----:B------:R0:W-:Y:S04]  /*1a1c0*/  STS.U16 [R4+UR5+0x8c0], R49 ;  /* 0x0008c03104007988 */ /* 0x0001e80008000405 */
[----:B------:R1:W-:Y:S04]  /*1a1d0*/  STS.U16 [R4+UR5+0xac0], R50 ;  /* 0x000ac03204007988 */ /* 0x0003e80008000405 */
[----:B------:R1:W-:Y:S04]  /*1a1e0*/  STS.U16 [R4+UR5+0xa80], R55 ;  /* 0x000a803704007988 */ /* 0x0003e80008000405 */
[----:B0-----:R-:W4:Y:S04]  /*1a1f0*/  LDL.LU R38, [R1+0x64] ;  /* 0x0000640001267983 */ /* 0x001f280000300800 */
[----:B-1----:R-:W4:Y:S04]  /*1a200*/  LDL.LU R43, [R1+0x50] ;  /* 0x00005000012b7983 */ /* 0x002f280000300800 */
[----:B------:R-:W4:Y:S04]  /*1a210*/  LDL.LU R44, [R1+0x4c] ;  /* 0x00004c00012c7983 */ /* 0x000f280000300800 */
[----:B------:R-:W4:Y:S04]  /*1a220*/  LDL.LU R49, [R1+0x38] ;  /* 0x0000380001317983 */ /* 0x000f280000300800 */
[----:B------:R-:W4:Y:S04]  /*1a230*/  LDL.LU R50, [R1+0x34] ;  /* 0x0000340001327983 */ /* 0x000f280000300800 */
[----:B------:R0:W-:Y:S04]  /*1a240*/  STS.U16 [R4+UR5+0xc80], R56 ;  /* 0x000c803804007988 */ /* 0x0001e80008000405 */
[----:B------:R-:W4:Y:S04]  /*1a250*/  LDL.LU R55, [R1+0x20] ;  /* 0x0000200001377983 */ /* 0x000f280000300800 */
[----:B------:R1:W-:Y:S04]  /*1a260*/  STS.U16 [R4+UR5+0xcc0], R61 ;  /* 0x000cc03d04007988 */ /* 0x0003e80008000405 */
[----:B------:R1:W-:Y:S04]  /*1a270*/  STS.U16 [R4+UR5+0xec0], R2 ;  /* 0x000ec00204007988 */ /* 0x0003e80008000405 */
[----:B0-----:R-:W4:Y:S04]  /*1a280*/  LDL.LU R56, [R1+0x1c] ;  /* 0x00001c0001387983 */ /* 0x001f280000300800 */
[----:B-1----:R-:W4:Y:S04]  /*1a290*/  LDL.LU R61, [R1+0x8] ;  /* 0x00000800013d7983 */ /* 0x002f280000300800 */
[----:B------:R-:W4:Y:S04]  /*1a2a0*/  LDL.LU R2, [R1+0x4] ;  /* 0x0000040001027983 */ /* 0x000f280000300800 */
[----:B--2---:R-:W-:Y:S04]  /*1a2b0*/  STS.U16 [R4+UR5+0xe80], R5 ;  /* 0x000e800504007988 */ /* 0x004fe80008000405 */
[----:B------:R-:W-:Y:S04]  /*1a2c0*/  STS.U16 [R4+UR5+0x1080], R42 ;  /* 0x0010802a04007988 */ /* 0x000fe80008000405 */
[----:B------:R-:W-:Y:S04]  /*1a2d0*/  STS.U16 [R4+UR5+0x10c0], R47 ;  /* 0x0010c02f04007988 */ /* 0x000fe80008000405 */
[----:B------:R-:W-:Y:S04]  /*1a2e0*/  STS.U16 [R4+UR5+0x12c0], R48 ;  /* 0x0012c03004007988 */ /* 0x000fe80008000405 */
[----:B------:R-:W-:Y:S04]  /*1a2f0*/  STS.U16 [R4+UR5+0x1280], R53 ;  /* 0x0012803504007988 */ /* 0x000fe80008000405 */
[----:B------:R-:W-:Y:S04]  /*1a300*/  STS.U16 [R4+UR5+0x1480], R54 ;  /* 0x0014803604007988 */ /* 0x000fe80008000405 */
[----:B------:R-:W-:Y:S04]  /*1a310*/  STS.U16 [R4+UR5+0x14c0], R59 ;  /* 0x0014c03b04007988 */ /* 0x000fe80008000405 */
[----:B---3--:R-:W-:Y:S04]  /*1a320*/  STS.U16 [R4+UR5+0x16c0], R60 ;  /* 0x0016c03c04007988 */ /* 0x008fe80008000405 */
        /* <DEDUP_REMOVED lines=10> */
[----:B------:R0:W-:Y:S04]  /*1a3d0*/  STS.U16 [R4+UR5+0x20c0], R22 ;  /* 0x0020c01604007988 */ /* 0x0001e80008000405 */
[----:B------:R1:W-:Y:S04]  /*1a3e0*/  STS.U16 [R4+UR5+0x22c0], R13 ;  /* 0x0022c00d04007988 */ /* 0x0003e80008000405 */
[----:B------:R2:W-:Y:S04]  /*1a3f0*/  STS.U16 [R4+UR5+0x2280], R32 ;  /* 0x0022802004007988 */ /* 0x0005e80008000405 */
[----:B----4-:R3:W-:Y:S04]  /*1a400*/  STS.U16 [R4+UR5+0x2480], R37 ;  /* 0x0024802504007988 */ /* 0x0107e80008000405 */
[----:B0-----:R-:W4:Y:S04]  /*1a410*/  LDL.LU R22, [R1+0x48c] ;  /* 0x00048c0001167983 */ /* 0x001f280000300800 */
[----:B-1----:R-:W4:Y:S04]  /*1a420*/  LDL.LU R13, [R1+0x488] ;  /* 0x00048800010d7983 */ /* 0x002f280000300800 */
[----:B--2---:R-:W2:Y:S04]  /*1a430*/  LDL.LU R32, [R1+0x46c] ;  /* 0x00046c0001207983 */ /* 0x004ea80000300800 */
[----:B------:R0:W-:Y:S04]  /*1a440*/  STS.U16 [R4+UR5+0x24c0], R38 ;  /* 0x0024c02604007988 */ /* 0x0001e80008000405 */
[----:B---3--:R-:W3:Y:S04]  /*1a450*/  LDL.LU R37, [R1+0x468] ;  /* 0x0004680001257983 */ /* 0x008ee80000300800 */
        /* <DEDUP_REMOVED lines=14> */
[----:B0-----:R-:W3:Y:S04]  /*1a540*/  LDL.LU R56, [R1+0x198] ;  /* 0x0001980001387983 */ /* 0x001ee80000300800 */
[----:B-1----:R-:W3:Y:S04]  /*1a550*/  LDL.LU R61, [R1+0x194] ;  /* 0x00019400013d7983 */ /* 0x002ee80000300800 */
[----:B------:R-:W3:Y:S04]  /*1a560*/  LDL.LU R2, [R1+0x180] ;  /* 0x0001800001027983 */ /* 0x000ee80000300800 */
        /* <DEDUP_REMOVED lines=10> */
[----:B------:R-:W3:Y:S04]  /*1a610*/  LDL.LU R42, [R1+0x17c] ;  /* 0x00017c00012a7983 */ /* 0x000ee80000300800 */
[----:B------:R-:W-:Y:S04]  /*1a620*/  STS.U16 [R4+UR5+0x3880], R14 ;  /* 0x0038800e04007988 */ /* 0x000fe80008000405 */
[----:B------:R-:W3:Y:S04]  /*1a630*/  LDL.LU R47, [R1+0x168] ;  /* 0x00016800012f7983 */ /* 0x000ee80000300800 */
[----:B------:R-:W-:Y:S04]  /*1a640*/  STS.U16 [R4+UR5+0x38c0], R15 ;  /* 0x0038c00f04007988 */ /* 0x000fe80008000405 */
[----:B------:R-:W3:Y:S04]  /*1a650*/  LDL.LU R30, [R1+0x164] ;  /* 0x00016400011e7983 */ /* 0x000ee80000300800 */
[----:B------:R-:W-:Y:S04]  /*1a660*/  STS.U16 [R4+UR5+0x3ac0], R16 ;  /* 0x003ac01004007988 */ /* 0x000fe80008000405 */
[----:B------:R-:W3:Y:S04]  /*1a670*/  LDL.LU R29, [R1+0x150] ;  /* 0x00015000011d7983 */ /* 0x000ee80000300800 */
[----:B------:R-:W-:Y:S01]  /*1a680*/  STS.U16 [R4+UR5+0x3a80], R17 ;  /* 0x003a801104007988 */ /* 0x000fe20008000405 */
[----:B------:R-:W-:-:S03]  /*1a690*/  LOP3.LUT R0, R3, 0x20, RZ, 0x3c, !PT ;  /* 0x0000002003007812 */ /* 0x000fc600078e3cff */
[----:B------:R-:W3:Y:S04]  /*1a6a0*/  LDL.LU R28, [R1+0x14c] ;  /* 0x00014c00011c7983 */ /* 0x000ee80000300800 */
        /* <DEDUP_REMOVED lines=8> */
[----:B------:R-:W3:Y:S04]  /*1a730*/  LDL.LU R23, [R1+0x108] ;  /* 0x0001080001177983 */ /* 0x000ee80000300800 */
[----:B----4-:R0:W-:Y:S04]  /*1a740*/  STS.U16 [R0+UR5+0x100], R22 ;  /* 0x0001001600007988 */ /* 0x0101e80008000405 */
[----:B------:R1:W-:Y:S04]  /*1a750*/  STS.U16 [R0+UR5+0x140], R13 ;  /* 0x0001400d00007988 */ /* 0x0003e80008000405 */
[----:B--2---:R2:W-:Y:S04]  /*1a760*/  STS.U16 [R0+UR5+0x340], R32 ;  /* 0x0003402000007988 */ /* 0x0045e80008000405 */
[----:B---3--:R3:W-:Y:S04]  /*1a770*/  STS.U16 [R0+UR5+0x300], R37 ;  /* 0x0003002500007988 */ /* 0x0087e80008000405 */
        /* <DEDUP_REMOVED lines=64> */
[----:B0-----:R-:W2:Y:S04]  /*1ab80*/  LDL.LU R38, [R1+0x2238] ;  /* 0x0022380001267983 */ /* 0x001ea80000300800 */
[----:B-1----:R-:W2:Y:S04]  /*1ab90*/  LDL.LU R43, [R1+0x2234] ;  /* 0x00223400012b7983 */ /* 0x002ea80000300800 */
[----:B------:R-:W2:Y:S04]  /*1aba0*/  LDL.LU R44, [R1+0x2230] ;  /* 0x00223000012c7983 */ /* 0x000ea80000300800 */
[----:B------:R-:W2:Y:S04]  /*1abb0*/  LDL.LU R49, [R1+0x222c] ;  /* 0x00222c0001317983 */ /* 0x000ea80000300800 */
[----:B------:R-:W2:Y:S04]  /*1abc0*/  LDL.LU R50, [R1+0x2228] ;  /* 0x0022280001327983 */ /* 0x000ea80000300800 */
[----:B------:R-:W2:Y:S04]  /*1abd0*/  LDL.LU R55, [R1+0x2224] ;  /* 0x0022240001377983 */ /* 0x000ea80000300800 */
[----:B------:R0:W-:Y:S04]  /*1abe0*/  STS.U16 [R0+UR5+0x2140], R56 ;  /* 0x0021403800007988 */ /* 0x0001e80008000405 */
[----:B------:R1:W-:Y:S04]  /*1abf0*/  STS.U16 [R0+UR5+0x2340], R61 ;  /* 0x0023403d00007988 */ /* 0x0003e80008000405 */
[----:B------:R1:W-:Y:S04]  /*1ac00*/  STS.U16 [R0+UR5+0x2300], R2 ;  /* 0x0023000200007988 */ /* 0x0003e80008000405 */
[----:B0-----:R-:W2:Y:S04]  /*1ac10*/  LDL.LU R56, [R1+0x2220] ;  /* 0x0022200001387983 */ /* 0x001ea80000300800 */
[----:B-1----:R-:W2:Y:S04]  /*1ac20*/  LDL.LU R61, [R1+0x221c] ;  /* 0x00221c00013d7983 */ /* 0x002ea80000300800 */
[----:B------:R-:W2:Y:S04]  /*1ac30*/  LDL.LU R2, [R1+0x2218] ;  /* 0x0022180001027983 */ /* 0x000ea80000300800 */
[----:B------:R-:W-:Y:S04]  /*1ac40*/  STS.U16 [R0+UR5+0x2500], R5 ;  /* 0x0025000500007988 */ /* 0x000fe80008000405 */
[----:B------:R0:W-:Y:S04]  /*1ac50*/  STS.U16 [R0+UR5+0x2540], R48 ;  /* 0x0025403000007988 */ /* 0x0001e80008000405 */
[----:B------:R1:W-:Y:S04]  /*1ac60*/  STS.U16 [R0+UR5+0x2740], R53 ;  /* 0x0027403500007988 */ /* 0x0003e80008000405 */
[----:B------:R0:W-:Y:S04]  /*1ac70*/  STS.U16 [R0+UR5+0x2700], R54 ;  /* 0x0027003600007988 */ /* 0x0001e80008000405 */
[----:B------:R0:W-:Y:S04]  /*1ac80*/  STS.U16 [R0+UR5+0x2900], R59 ;  /* 0x0029003b00007988 */ /* 0x0001e80008000405 */
[----:B------:R0:W-:Y:S04]  /*1ac90*/  STS.U16 [R0+UR5+0x2940], R60 ;  /* 0x0029403c00007988 */ /* 0x0001e80008000405 */
[----:B------:R-:W-:Y:S04]  /*1aca0*/  STS.U16 [R0+UR5+0x2b40], R4 ;  /* 0x002b400400007988 */ /* 0x000fe80008000405 */
[----:B------:R1:W-:Y:S04]  /*1acb0*/  STS.U16 [R0+UR5+0x2b00], R31 ;  /* 0x002b001f00007988 */ /* 0x0003e80008000405 */
[----:B0-----:R-:W3:Y:S04]  /*1acc0*/  LDL.LU R48, [R1+0x484] ;  /* 0x0004840001307983 */ /* 0x001ee80000300800 */
[----:B-1----:R-:W4:Y:S04]  /*1acd0*/  LDL.LU R53, [R1+0x480] ;  /* 0x0004800001357983 */ /* 0x002f280000300800 */
[----:B------:R-:W4:Y:S04]  /*1ace0*/  LDL.LU R54, [R1+0x464] ;  /* 0x0004640001367983 */ /* 0x000f280000300800 */
[----:B------:R-:W4:Y:S04]  /*1acf0*/  LDL.LU R59, [R1+0x460] ;  /* 0x00046000013b7983 */ /* 0x000f280000300800 */
[----:B------:R-:W4:Y:S04]  /*1ad00*/  LDL.LU R60, [R1+0x444] ;  /* 0x00044400013c7983 */ /* 0x000f280000300800 */
[----:B------:R-:W4:Y:S01]  /*1ad10*/  LDL.LU R31, [R1+0x440] ;  /* 0x00044000011f7983 */ /* 0x000f220000300800 */
[----:B------:R-:W-:-:S05]  /*1ad20*/  IMAD.SHL.U32 R30, R30, 0x2, RZ ;  /* 0x000000021e1e7824 */ /* 0x000fca00078e00ff */
[----:B------:R-:W-:Y:S01]  /*1ad30*/  LOP3.LUT R30, R30, 0x30, RZ, 0x3c, !PT ;  /* 0x000000301e1e7812 */ /* 0x000fe200078e3cff */
[----:B--2---:R0:W-:Y:S04]  /*1ad40*/  STS.U16 [R0+UR5+0x2d00], R2 ;  /* 0x002d000200007988 */ /* 0x0041e80008000405 */
        /* <DEDUP_REMOVED lines=10> */
[----:B----4-:R-:W-:Y:S04]  /*1adf0*/  STS.U16 [R0+UR5+0x3700], R13 ;  /* 0x0037000d00007988 */ /* 0x010fe80008000405 */
[----:B------:R-:W-:Y:S04]  /*1ae00*/  STS.U16 [R0+UR5+0x3900], R22 ;  /* 0x0039001600007988 */ /* 0x000fe80008000405 */
[----:B------:R-:W-:Y:S04]  /*1ae10*/  STS.U16 [R0+UR5+0x3940], R23 ;  /* 0x0039401700007988 */ /* 0x000fe80008000405 */
[----:B------:R-:W-:Y:S04]  /*1ae20*/  STS.U16 [R0+UR5+0x3b40], R24 ;  /* 0x003b401800007988 */ /* 0x000fe80008000405 */
[----:B------:R-:W-:Y:S04]  /*1ae30*/  STS.U16 [R0+UR5+0x3b00], R25 ;  /* 0x003b001900007988 */ /* 0x000fe80008000405 */
[----:B------:R-:W-:Y:S04]  /*1ae40*/  STS.U16 [R0+UR5+0x3d00], R26 ;  /* 0x003d001a00007988 */ /* 0x000fe80008000405 */
[----:B------:R-:W-:Y:S04]  /*1ae50*/  STS.U16 [R0+UR5+0x3d40], R27 ;  /* 0x003d401b00007988 */ /* 0x000fe80008000405 */
[----:B0-----:R-:W2:Y:S04]  /*1ae60*/  LDL.LU R2, [R1+0x408] ;  /* 0x0004080001027983 */ /* 0x001ea80000300800 */
[----:B------:R-:W-:Y:S04]  /*1ae70*/  STS.U16 [R0+UR5+0x3f40], R28 ;  /* 0x003f401c00007988 */ /* 0x000fe80008000405 */
[----:B------:R-:W3:Y:S04]  /*1ae80*/  LDL R5, [R1+0xc1c] ;  /* 0x000c1c0001057983 */ /* 0x000ee80000100800 */
[----:B------:R-:W3:Y:S04]  /*1ae90*/  LDL R4, [R1+0xc20] ;  /* 0x000c200001047983 */ /* 0x000ee80000100800 */
[----:B------:R-:W-:Y:S04]  /*1aea0*/  STS.U16 [R0+UR5+0x3f00], R29 ;  /* 0x003f001d00007988 */ /* 0x000fe80008000405 */
[----:B------:R-:W-:Y:S04]  /*1aeb0*/  STL [R1+0x2028], R0 ;  /* 0x0020280001007387 */ /* 0x000fe80000100800 */
        /* <DEDUP_REMOVED lines=8> */
[----:B----4-:R-:W4:Y:S04]  /*1af40*/  LDL.LU R54, [R1+0x220c] ;  /* 0x00220c0001367983 */ /* 0x010f280000300800 */
[----:B------:R-:W3:Y:S04]  /*1af50*/  LDL.LU R59, [R1+0x2208] ;  /* 0x00220800013b7983 */ /* 0x000ee80000300800 */
[----:B------:R-:W3:Y:S04]  /*1af60*/  LDL.LU R60, [R1+0x2204] ;  /* 0x00220400013c7983 */ /* 0x000ee80000300800 */
[----:B------:R-:W3:Y:S04]  /*1af70*/  LDL.LU R31, [R1+0x2200] ;  /* 0x00220000011f7983 */ /* 0x000ee80000300800 */
[----:B--2---:R0:W-:Y:S04]  /*1af80*/  STS.U16 [R30+UR5+0x7c0], R2 ;  /* 0x0007c0021e007988 */ /* 0x0041e80008000405 */
[----:B0-----:R-:W2:Y:S01]  /*1af90*/  LDL.LU R2, [R1+0x21fc] ;  /* 0x0021fc0001027983 */ /* 0x001ea20000300800 */
[----:B---3--:R-:W-:-:S06]  /*1afa0*/  PRMT R31, RZ, 0x7610, R31 ;  /* 0x00007610ff1f7816 */ /* 0x008fcc000000001f */
[----:B------:R-:W3:Y:S04]  /*1afb0*/  @!P0 LDG.E.U16 R31, desc[UR12][R4.64] ;  /* 0x0000000c041f8981 */ /* 0x000ee8000c1e1500 */
[----:B--2---:R0:W-:Y:S04]  /*1afc0*/  STS.U16 [R30+UR5+0x780], R2 ;  /* 0x000780021e007988 */ /* 0x0041e80008000405 */
[----:B0-----:R-:W2:Y:S04]  /*1afd0*/  LDL.LU R30, [R1+0x21f8] ;  /* 0x0021f800011e7983 */ /* 0x001ea80000300800 */
[----:B------:R-:W2:Y:S04]  /*1afe0*/  LDL.LU R2, [R1+0x21f4] ;  /* 0x0021f40001027983 */ /* 0x000ea80000300800 */
[----:B---3--:R0:W-:Y:S04]  /*1aff0*/  STL [R1+0x15c], R31 ;  /* 0x00015c1f01007387 */ /* 0x0081e80000100800 */
[----:B0-----:R-:W3:Y:S04]  /*1b000*/  LDL.LU R31, [R1+0x21f0] ;  /* 0x0021f000011f7983 */ /* 0x001ee80000300800 */
[----:B------:R-:W3:Y:S04]  /*1b010*/  LDL R4, [R1+0xc14] ;  /* 0x000c140001047983 */ /* 0x000ee80000100800 */
[----:B------:R-:W3:Y:S01]  /*1b020*/  LDL R5, [R1+0xc18] ;  /* 0x000c180001057983 */ /* 0x000ee20000100800 */
[----:B--2---:R-:W-:-:S02]  /*1b030*/  PRMT R2, RZ, 0x7610, R2 ;  /* 0x00007610ff027816 */ /* 0x004fc40000000002 */
[----:B---3--:R-:W-:-:S04]  /*1b040*/  @!P1 LOP3.LUT R5, R5, R4, RZ, 0x3c, !PT ;  /* 0x0000000405059212 */ /* 0x008fc800078e3cff */
[----:B------:R-:W-:-:S04]  /*1b050*/  @!P1 LOP3.LUT R4, R5, R4, RZ, 0x3c, !PT ;  /* 0x0000000405049212 */ /* 0x000fc800078e3cff */
[----:B------:R-:W-:-:S05]  /*1b060*/  @!P1 LOP3.LUT R5, R5, R4, RZ, 0x3c, !PT ;  /* 0x0000000405059212 */ /* 0x000fca00078e3cff */
[----:B------:R-:W2:Y:S04]  /*1b070*/  @!P1 LDG.E.U16 R2, desc[UR12][R4.64] ;  /* 0x0000000c04029981 */ /* 0x000ea8000c1e1500 */
[----:B--2---:R0:W-:Y:S04]  /*1b080*/  STL [R1+0x158], R2 ;  /* 0x0001580201007387 */ /* 0x0041e80000100800 */
[----:B0-----:R-:W2:Y:S04]  /*1b090*/  LDL.LU R2, [R1+0x21ec] ;  /* 0x0021ec0001027983 */ /* 0x001ea80000300800 */
[----:B------:R-:W3:Y:S04]  /*1b0a0*/  LDL R4, [R1+0xc0c] ;  /* 0x000c0c0001047983 */ /* 0x000ee80000100800 */
[----:B------:R-:W3:Y:S01]  /*1b0b0*/  LDL R5, [R1+0xc10] ;  /* 0x000c100001057983 */ /* 0x000ee20000100800 */
[----:B------:R-:W-:-:S02]  /*1b0c0*/  PRMT R31, RZ, 0x7610, R31 ;  /* 0x00007610ff1f7816 */ /* 0x000fc4000000001f */
[----:B---3--:R-:W-:-:S04]  /*1b0d0*/  @!P2 LOP3.LUT R5, R5, R4, RZ, 0x3c, !PT ;  /* 0x000000040505a212 */ /* 0x008fc800078e3cff */
[----:B------:R-:W-:-:S04]  /*1b0e0*/  @!P2 LOP3.LUT R4, R5, R4, RZ, 0x3c, !PT ;  /* 0x000000040504a212 */ /* 0x000fc800078e3cff */
[----:B------:R-:W-:-:S05]  /*1b0f0*/  @!P2 LOP3.LUT R5, R5, R4, RZ, 0x3c, !PT ;  /* 0x000000040505a212 */ /* 0x000fca00078e3cff */
[----:B------:R-:W3:Y:S04]  /*1b100*/  @!P2 LDG.E.U16 R31, desc[UR12][R4.64] ;  /* 0x0000000c041fa981 */ /* 0x000ee8000c1e1500 */
        /* <DEDUP_REMOVED lines=377> */
[----:B------:R0:W3:Y:S04]  /*1c8a0*/  @!P0 LDG.E.U16 R61, desc[UR12][R4.64] ;  /* 0x0000000c043d8981 */ /* 0x0000e8000c1e1500 */
[----:B------:R-:W0:Y:S04]  /*1c8b0*/  LDL R4, [R1+0x694] ;  /* 0x0006940001047983 */ /* 0x000e280000100800 */
[----:B------:R-:W0:Y:S01]  /*1c8c0*/  LDL R5, [R1+0x698] ;  /* 0x0006980001057983 */ /* 0x000e220000100800 */
[----:B------:R-:W-:Y:S02]  /*1c8d0*/  PRMT R60, RZ, 0x7610, R60 ;  /* 0x00007610ff3c7816 */ /* 0x000fe4000000003c */
[----:B0-----:R-:W-:-:S04]  /*1c8e0*/  @!P1 LOP3.LUT R5, R5, R4, RZ, 0x3c, !PT ;  /* 0x0000000405059212 */ /* 0x001fc800078e3cff */
[----:B------:R-:W-:-:S04]  /*1c8f0*/  @!P1 LOP3.LUT R4, R5, R4, RZ, 0x3c, !PT ;  /* 0x0000000405049212 */ /* 0x000fc800078e3cff */
[----:B------:R-:W-:-:S05]  /*1c900*/  @!P1 LOP3.LUT R5, R5, R4, RZ, 0x3c, !PT ;  /* 0x0000000405059212 */ /* 0x000fca00078e3cff */
[----:B------:R0:W2:Y:S04]  /*1c910*/  @!P1 LDG.E.U16 R60, desc[UR12][R4.64] ;  /* 0x0000000c043c9981 */ /* 0x0000a8000c1e1500 */
        /* <DEDUP_REMOVED lines=132> */
[----:B------:R-:W2:Y:S04]  /*1d160*/  @!P0 LDG.E.U16 R31, desc[UR12][R4.64] ;  /* 0x0000000c041f8981 */ /* 0x000ea8000c1e1500 */
[----:B--2---:R0:W-:Y:S04]  /*1d170*/  STL [R1+0xb4], R31 ;  /* 0x0000b41f01007387 */ /* 0x0041e80000100800 */
[----:B0-----:R-:W2:Y:S04]  /*1d180*/  LDL.LU R31, [R1+0x2140] ;  /* 0x00214000011f7983 */ /* 0x001ea80000300800 */
[----:B------:R-:W2:Y:S04]  /*1d190*/  LDL R4, [R1+0xbf4] ;  /* 0x000bf40001047983 */ /* 0x000ea80000100800 */
[----:B------:R-:W2:Y:S01]  /*1d1a0*/  LDL R5, [R1+0xbf8] ;  /* 0x000bf80001057983 */ /* 0x000ea20000100800 */
[----:B------:R-:W-:-:S02]  /*1d1b0*/  PRMT R2, RZ, 0x7610, R2 ;  /* 0x00007610ff027816 */ /* 0x000fc40000000002 */
[----:B--2---:R-:W-:-:S04]  /*1d1c0*/  @!P1 LOP3.LUT R5, R5, R4, RZ, 0x3c, !PT ;  /* 0x0000000405059212 */ /* 0x004fc800078e3cff */
        /* <DEDUP_REMOVED lines=306> */
[----:B------:R-:W3:Y:S04]  /*1e4f0*/  @!P3 LDG.E.U16 R2, desc[UR12][R4.64] ;  /* 0x0000000c0402b981 */ /* 0x000ee8000c1e1500 */
[----:B--2---:R0:W-:Y:S04]  /*1e500*/  STL [R1+0x2c], R31 ;  /* 0x00002c1f01007387 */ /* 0x0041e80000100800 */
[----:B0-----:R-:W2:Y:S04]  /*1e510*/  LDL R31, [R1+0x700] ;  /* 0x00070000011f7983 */ /* 0x001ea80000100800 */
[----:B---3--:R0:W-:Y:S04]  /*1e520*/  STL [R1+0x28], R2 ;  /* 0x0000280201007387 */ /* 0x0081e80000100800 */
[----:B0-----:R-:W3:Y:S04]  /*1e530*/  LDL.LU R2, [R1+0x20b8] ;  /* 0x0020b80001027983 */ /* 0x001ee80000300800 */
        /* <DEDUP_REMOVED lines=11> */
[----:B---3--:R-:W-:-:S02]  /*1e5f0*/  PRMT R2, RZ, 0x7610, R2 ;  /* 0x00007610ff027816 */ /* 0x008fc40000000002 */
[----:B--2---:R-:W-:-:S04]  /*1e600*/  @!P1 LOP3.LUT R5, R5, R4, RZ, 0x3c, !PT ;  /* 0x0000000405059212 */ /* 0x004fc800078e3cff */
        /* <DEDUP_REMOVED lines=20> */
[----:B------:R-:W2:Y:S01]  /*1e750*/  @!P3 LDG.E.U16 R2, desc[UR12][R4.64] ;  /* 0x0000000c0402b981 */ /* 0x000ea2000c1e1500 */
[----:B------:R-:W-:-:S03]  /*1e760*/  PRMT R3, RZ, 0x7610, R3 ;  /* 0x00007610ff037816 */ /* 0x000fc60000000003 */
[----:B--2---:R0:W-:Y:S04]  /*1e770*/  STL [R1+0x18], R2 ;  /* 0x0000180201007387 */ /* 0x0041e80000100800 */
[----:B0-----:R-:W2:Y:S04]  /*1e780*/  LDL.LU R2, [R1+0x20a8] ;  /* 0x0020a80001027983 */ /* 0x001ea80000300800 */
[----:B------:R-:W3:Y:S01]  /*1e790*/  LDL R5, [R1+0x6fc] ;  /* 0x0006fc0001057983 */ /* 0x000ee20000100800 */
[----:B------:R-:W-:-:S03]  /*1e7a0*/  @!P0 IMAD.MOV.U32 R4, RZ, RZ, R31 ;  /* 0x000000ffff048224 */ /* 0x000fc600078e001f */
[----:B------:R-:W2:Y:S04]  /*1e7b0*/  LDL R31, [R1+0x680] ;  /* 0x00068000011f7983 */ /* 0x000ea80000100800 */
[----:B---3--:R-:W3:Y:S04]  /*1e7c0*/  @!P0 LDG.E.U16 R3, desc[UR12][R4.64] ;  /* 0x0000000c04038981 */ /* 0x008ee8000c1e1500 */
[----:B---3--:R-:W-:Y:S04]  /*1e7d0*/  STL [R1+0xc], R3 ;  /* 0x00000c0301007387 */ /* 0x008fe80000100800 */
        /* <DEDUP_REMOVED lines=12> */
[----:B------:R-:W-:Y:S01]  /*1e8a0*/  @!P2 LOP3.LUT R5, R5, R4, RZ, 0x3c, !PT ;  /* 0x000000040505a212 */ /* 0x000fe200078e3cff */
[----:B---3--:R0:W-:Y:S04]  /*1e8b0*/  STL [R1+0x8], R30 ;  /* 0x0000081e01007387 */ /* 0x0081e80000100800 */
[----:B------:R1:W3:Y:S01]  /*1e8c0*/  @!P2 LDG.E.U16 R0, desc[UR12][R4.64] ;  /* 0x0000000c0400a981 */ /* 0x0002e2000c1e1500 */
[----:B--2---:R-:W-:-:S03]  /*1e8d0*/  PRMT R2, RZ, 0x7610, R2 ;  /* 0x00007610ff027816 */ /* 0x004fc60000000002 */
[----:B0-----:R-:W2:Y:S04]  /*1e8e0*/  LDL R30, [R1+0x678] ;  /* 0x00067800011e7983 */ /* 0x001ea80000100800 */
[----:B------:R-:W1:Y:S04]  /*1e8f0*/  LDL R4, [R1+0x6e4] ;  /* 0x0006e40001047983 */ /* 0x000e680000100800 */
[----:B------:R-:W1:Y:S02]  /*1e900*/  LDL R5, [R1+0x6e8] ;  /* 0x0006e80001057983 */ /* 0x000e640000100800 */
[----:B-1----:R-:W-:-:S04]  /*1e910*/  @!P3 LOP3.LUT R5, R5, R4, RZ, 0x3c, !PT ;  /* 0x000000040505b212 */ /* 0x002fc800078e3cff */
[----:B------:R-:W-:-:S04]  /*1e920*/  @!P3 LOP3.LUT R4, R5, R4, RZ, 0x3c, !PT ;  /* 0x000000040504b212 */ /* 0x000fc800078e3cff */
[----:B------:R-:W-:Y:S01]  /*1e930*/  @!P3 LOP3.LUT R5, R5, R4, RZ, 0x3c, !PT ;  /* 0x000000040505b212 */ /* 0x000fe200078e3cff */
[----:B---3--:R0:W-:Y:S04]  /*1e940*/  STL [R1+0x202c], R0 ;  /* 0x00202c0001007387 */ /* 0x0081e80000100800 */
[----:B------:R1:W3:Y:S01]  /*1e950*/  @!P3 LDG.E.U16 R2, desc[UR12][R4.64] ;  /* 0x0000000c0402b981 */ /* 0x0002e2000c1e1500 */
[----:B------:R-:W-:-:S03]  /*1e960*/  PRMT R56, RZ, 0x7610, R56 ;  /* 0x00007610ff387816 */ /* 0x000fc60000000038 */
[----:B0-----:R-:W2:Y:S04]  /*1e970*/  LDL R0, [R1+0x674] ;  /* 0x0006740001007983 */ /* 0x001ea80000100800 */
[----:B------:R-:W2:Y:S01]  /*1e980*/  LDL R5, [R1+0x67c] ;  /* 0x00067c0001057983 */ /* 0x000ea20000100800 */
[----:B-1----:R-:W-:-:S05]  /*1e990*/  @!P0 IMAD.MOV.U32 R4, RZ, RZ, R31 ;  /* 0x000000ffff048224 */ /* 0x002fca00078e001f */
[----:B--2---:R0:W2:Y:S04]  /*1e9a0*/  @!P0 LDG.E.U16 R56, desc[UR12][R4.64] ;  /* 0x0000000c04388981 */ /* 0x0040a8000c1e1500 */
[----:B---3--:R1:W-:Y:S04]  /*1e9b0*/  STL [R1+0x2030], R2 ;  /* 0x0020300201007387 */ /* 0x0083e80000100800 */
[----:B------:R-:W3:Y:S01]  /*1e9c0*/  LDL R31, [R1+0x600] ;  /* 0x00060000011f7983 */ /* 0x000ee20000100800 */
[----:B----4-:R-:W-:-:S03]  /*1e9d0*/  PRMT R54, RZ, 0x7610, R54 ;  /* 0x00007610ff367816 */ /* 0x010fc60000000036 */
[----:B-1----:R-:W4:Y:S01]  /*1e9e0*/  LDL R2, [R1+0x670] ;  /* 0x0006700001027983 */ /* 0x002f220000100800 */
[----:B0-----:R-:W-:Y:S02]  /*1e9f0*/  @!P1 IMAD.MOV.U32 R4, RZ, RZ, R30 ;  /* 0x000000ffff049224 */ /* 0x001fe400078e001e */
[----:B------:R-:W-:-:S05]  /*1ea00*/  @!P1 IMAD.MOV.U32 R5, RZ, RZ, R0 ;  /* 0x000000ffff059224 */ /* 0x000fca00078e0000 */
[----:B------:R4:W3:Y:S04]  /*1ea10*/  @!P1 LDG.E.U16 R54, desc[UR12][R4.64] ;  /* 0x0000000c04369981 */ /* 0x0008e8000c1e1500 */
[----:B--2---:R0:W-:Y:S01]  /*1ea20*/  STL [R1+0x2034], R56 ;  /* 0x0020343801007387 */ /* 0x0041e20000100800 */
[----:B------:R-:W-:-:S03]  /*1ea30*/  PRMT R52, RZ, 0x7610, R52 ;  /* 0x00007610ff347816 */ /* 0x000fc60000000034 */
[----:B------:R-:W2:Y:S04]  /*1ea40*/  LDL R30, [R1+0x5f4] ;  /* 0x0005f400011e7983 */ /* 0x000ea80000100800 */
[----:B------:R-:W2:Y:S04]  /*1ea50*/  LDL R0, [R1+0x5f8] ;  /* 0x0005f80001007983 */ /* 0x000ea80000100800 */
[----:B0-----:R-:W2:Y:S01]  /*1ea60*/  LDL R56, [R1+0x66c] ;  /* 0x00066c0001387983 */ /* 0x001ea20000100800 */
[----:B----4-:R-:W-:-:S03]  /*1ea70*/  @!P2 IMAD.MOV.U32 R4, RZ, RZ, R2 ;  /* 0x000000ffff04a224 */ /* 0x010fc600078e0002 */
[----:B---3--:R0:W-:Y:S01]  /*1ea80*/  STL [R1+0x2038], R54 ;  /* 0x0020383601007387 */ /* 0x0081e20000100800 */
[----:B------:R-:W-:Y:S02]  /*1ea90*/  PRMT R50, RZ, 0x7610, R50 ;  /* 0x00007610ff327816 */ /* 0x000fe40000000032 */
[----:B------:R-:W-:Y:S02]  /*1eaa0*/  PRMT R40, RZ, 0x7610, R40 ;  /* 0x00007610ff287816 */ /* 0x000fe40000000028 */
[----:B------:R-:W-:Y:S01]  /*1eab0*/  PRMT R38, RZ, 0x7610, R38 ;  /* 0x00007610ff267816 */ /* 0x000fe20000000026 */
[----:B------:R-:W3:Y:S04]  /*1eac0*/  LDL R2, [R1+0x5f0] ;  /* 0x0005f00001027983 */ /* 0x000ee80000100800 */
[----:B0-----:R-:W4:Y:S01]  /*1ead0*/  LDL R54, [R1+0x5fc] ;  /* 0x0005fc0001367983 */ /* 0x001f220000100800 */
[----:B--2---:R-:W-:-:S03]  /*1eae0*/  @!P2 IMAD.MOV.U32 R5, RZ, RZ, R56 ;  /* 0x000000ffff05a224 */ /* 0x004fc600078e0038 */
[----:B------:R-:W2:Y:S04]  /*1eaf0*/  LDL R56, [R1+0x5ec] ;  /* 0x0005ec0001387983 */ /* 0x000ea80000100800 */
[----:B------:R0:W2:Y:S04]  /*1eb00*/  @!P2 LDG.E.U16 R52, desc[UR12][R4.64] ;  /* 0x0000000c0434a981 */ /* 0x0000a8000c1e1500 */
[----:B------:R-:W0:Y:S04]  /*1eb10*/  LDL R4, [R1+0x664] ;  /* 0x0006640001047983 */ /* 0x000e280000100800 */
[----:B------:R-:W0:Y:S02]  /*1eb20*/  LDL R5, [R1+0x668] ;  /* 0x0006680001057983 */ /* 0x000e240000100800 */
[----:B0-----:R-:W-:-:S04]  /*1eb30*/  @!P3 LOP3.LUT R5, R5, R4, RZ, 0x3c, !PT ;  /* 0x000000040505b212 */ /* 0x001fc800078e3cff */
[----:B------:R-:W-:-:S04]  /*1eb40*/  @!P3 LOP3.LUT R4, R5, R4, RZ, 0x3c, !PT ;  /* 0x000000040504b212 */ /* 0x000fc800078e3cff */
[----:B------:R-:W-:-:S05]  /*1eb50*/  @!P3 LOP3.LUT R5, R5, R4, RZ, 0x3c, !PT ;  /* 0x000000040505b212 */ /* 0x000fca00078e3cff */
[----:B------:R0:W3:Y:S02]  /*1eb60*/  @!P3 LDG.E.U16 R50, desc[UR12][R4.64] ;  /* 0x0000000c0432b981 */ /* 0x0000e4000c1e1500 */
[----:B0-----:R-:W-:Y:S02]  /*1eb70*/  @!P0 IMAD.MOV.U32 R4, RZ, RZ, R31 ;  /* 0x000000ffff048224 */ /* 0x001fe400078e001f */
[----:B----4-:R-:W-:-:S05]  /*1eb80*/  @!P0 IMAD.MOV.U32 R5, RZ, RZ, R54 ;  /* 0x000000ffff058224 */ /* 0x010fca00078e0036 */
[----:B------:R0:W4:Y:S02]  /*1eb90*/  @!P0 LDG.E.U16 R40, desc[UR12][R4.64] ;  /* 0x0000000c04288981 */ /* 0x000124000c1e1500 */
[----:B0-----:R-:W-:Y:S02]  /*1eba0*/  @!P1 IMAD.MOV.U32 R4, RZ, RZ, R0 ;  /* 0x000000ffff049224 */ /* 0x001fe400078e0000 */
[----:B------:R-:W-:-:S05]  /*1ebb0*/  @!P1 IMAD.MOV.U32 R5, RZ, RZ, R30 ;  /* 0x000000ffff059224 */ /* 0x000fca00078e001e */
[----:B------:R-:W4:Y:S04]  /*1ebc0*/  @!P1 LDG.E.U16 R38, desc[UR12][R4.64] ;  /* 0x0000000c04269981 */ /* 0x000f28000c1e1500 */
[----:B--2---:R0:W-:Y:S04]  /*1ebd0*/  STL [R1+0x203c], R52 ;  /* 0x00203c3401007387 */ /* 0x0041e80000100800 */
[----:B---3--:R1:W-:Y:S04]  /*1ebe0*/  STL [R1+0x2040], R50 ;  /* 0x0020403201007387 */ /* 0x0083e80000100800 */
[----:B------:R-:W2:Y:S04]  /*1ebf0*/  LDL R54, [R1+0x5e4] ;  /* 0x0005e40001367983 */ /* 0x000ea80000100800 */
[----:B------:R-:W3:Y:S04]  /*1ec00*/  LDL R31, [R1+0x5e8] ;  /* 0x0005e800011f7983 */ /* 0x000ee80000100800 */
[----:B----4-:R4:W-:Y:S04]  /*1ec10*/  STL [R1+0x2044], R40 ;  /* 0x0020442801007387 */ /* 0x0109e80000100800 */
[----:B------:R-:W3:Y:S04]  /*1ec20*/  LDL R30, [R1+0x57c] ;  /* 0x00057c00011e7983 */ /* 0x000ee80000100800 */
[----:B------:R-:W3:Y:S04]  /*1ec30*/  LDL R0, [R1+0x580] ;  /* 0x0005800001007983 */ /* 0x000ee80000100800 */
[----:B------:R2:W-:Y:S04]  /*1ec40*/  STL [R1+0x2048], R38 ;  /* 0x0020482601007387 */ /* 0x0005e80000100800 */
[----:B0-----:R-:W3:Y:S04]  /*1ec50*/  LDL R52, [R1+0x574] ;  /* 0x0005740001347983 */ /* 0x001ee80000100800 */
[----:B-1----:R-:W3:Y:S01]  /*1ec60*/  LDL R50, [R1+0x578] ;  /* 0x0005780001327983 */ /* 0x002ee20000100800 */
[----:B------:R-:W-:Y:S01]  /*1ec70*/  PRMT R17, RZ, 0x7610, R17 ;  /* 0x00007610ff117816 */ /* 0x000fe20000000011 */
[----:B------:R-:W-:-:S02]  /*1ec80*/  @!P2 IMAD.MOV.U32 R4, RZ, RZ, R2 ;  /* 0x000000ffff04a224 */ /* 0x000fc400078e0002 */
[----:B------:R-:W-:Y:S01]  /*1ec90*/  @!P2 IMAD.MOV.U32 R5, RZ, RZ, R56 ;  /* 0x000000ffff05a224 */ /* 0x000fe200078e0038 */
[----:B------:R-:W-:Y:S02]  /*1eca0*/  PRMT R16, RZ, 0x7610, R16 ;  /* 0x00007610ff107816 */ /* 0x000fe40000000010 */
[----:B------:R-:W-:Y:S02]  /*1ecb0*/  PRMT R15, RZ, 0x7610, R15 ;  /* 0x00007610ff0f7816 */ /* 0x000fe4000000000f */
[----:B------:R-:W-:Y:S01]  /*1ecc0*/  PRMT R14, RZ, 0x7610, R14 ;  /* 0x00007610ff0e7816 */ /* 0x000fe2000000000e */
[----:B----4-:R-:W4:Y:S04]  /*1ecd0*/  LDL R40, [R1+0x56c] ;  /* 0x00056c0001287983 */ /* 0x010f280000100800 */
[----:B------:R2:W4:Y:S04]  /*1ece0*/  @!P2 LDG.E.U16 R17, desc[UR12][R4.64] ;  /* 0x0000000c0411a981 */ /* 0x000528000c1e1500 */
[----:B------:R-:W4:Y:S01]  /*1ecf0*/  LDL R2, [R1+0x570] ;  /* 0x0005700001027983 */ /* 0x000f220000100800 */
[----:B--2---:R-:W-:-:S02]  /*1ed00*/  @!P3 IMAD.MOV.U32 R5, RZ, RZ, R54 ;  /* 0x000000ffff05b224 */ /* 0x004fc400078e0036 */
[----:B---3--:R-:W-:-:S05]  /*1ed10*/  @!P3 IMAD.MOV.U32 R4, RZ, RZ, R31 ;  /* 0x000000ffff04b224 */ /* 0x008fca00078e001f */
[----:B------:R0:W2:Y:S02]  /*1ed20*/  @!P3 LDG.E.U16 R16, desc[UR12][R4.64] ;  /* 0x0000000c0410b981 */ /* 0x0000a4000c1e1500 */
[----:B0-----:R-:W-:Y:S02]  /*1ed30*/  @!P0 IMAD.MOV.U32 R5, RZ, RZ, R30 ;  /* 0x000000ffff058224 */ /* 0x001fe400078e001e */
[----:B------:R-:W-:-:S05]  /*1ed40*/  @!P0 IMAD.MOV.U32 R4, RZ, RZ, R0 ;  /* 0x000000ffff048224 */ /* 0x000fca00078e0000 */
[----:B------:R0:W3:Y:S02]  /*1ed50*/  @!P0 LDG.E.U16 R15, desc[UR12][R4.64] ;  /* 0x0000000c040f8981 */ /* 0x0000e4000c1e1500 */
[----:B0-----:R-:W-:Y:S02]  /*1ed60*/  @!P1 IMAD.MOV.U32 R5, RZ, RZ, R52 ;  /* 0x000000ffff059224 */ /* 0x001fe400078e0034 */
[----:B------:R-:W-:-:S05]  /*1ed70*/  @!P1 IMAD.MOV.U32 R4, RZ, RZ, R50 ;  /* 0x000000ffff049224 */ /* 0x000fca00078e0032 */
[----:B------:R0:W3:Y:S04]  /*1ed80*/  @!P1 LDG.E.U16 R14, desc[UR12][R4.64] ;  /* 0x0000000c040e9981 */ /* 0x0000e8000c1e1500 */
[----:B----4-:R1:W-:Y:S04]  /*1ed90*/  STL [R1+0x204c], R17 ;  /* 0x00204c1101007387 */ /* 0x0103e80000100800 */
[----:B------:R-:W4:Y:S04]  /*1eda0*/  LDL R38, [R1+0x564] ;  /* 0x0005640001267983 */ /* 0x000f280000100800 */
[----:B------:R-:W4:Y:S01]  /*1edb0*/  LDL R31, [R1+0x568] ;  /* 0x00056800011f7983 */ /* 0x000f220000100800 */
[----:B------:R-:W-:Y:S01]  /*1edc0*/  PRMT R13, RZ, 0x7610, R13 ;  /* 0x00007610ff0d7816 */ /* 0x000fe2000000000d */
[----:B0-----:R-:W-:-:S02]  /*1edd0*/  @!P2 IMAD.MOV.U32 R4, RZ, RZ, R2 ;  /* 0x000000ffff04a224 */ /* 0x001fc400078e0002 */
[----:B------:R-:W-:-:S05]  /*1ede0*/  @!P2 IMAD.MOV.U32 R5, RZ, RZ, R40 ;  /* 0x000000ffff05a224 */ /* 0x000fca00078e0028 */
[----:B------:R4:W4:Y:S04]  /*1edf0*/  @!P2 LDG.E.U16 R13, desc[UR12][R4.64] ;  /* 0x0000000c040da981 */ /* 0x000928000c1e1500 */
[----:B--2---:R0:W-:Y:S04]  /*1ee00*/  STL [R1+0x2050], R16 ;  /* 0x0020501001007387 */ /* 0x0041e80000100800 */
[----:B------:R-:W2:Y:S04]  /*1ee10*/  LDL R30, [R1+0x146c] ;  /* 0x00146c00011e7983 */ /* 0x000ea80000100800 */
[----:B------:R-:W2:Y:S04]  /*1ee20*/  LDL R0, [R1+0x1478] ;  /* 0x0014780001007983 */ /* 0x000ea80000100800 */
[----:B---3--:R-:W-:Y:S04]  /*1ee30*/  STL [R1+0x2054], R15 ;  /* 0x0020540f01007387 */ /* 0x008fe80000100800 */
[----:B------:R3:W-:Y:S04]  /*1ee40*/  STL [R1+0x2058], R14 ;  /* 0x0020580e01007387 */ /* 0x0007e80000100800 */
[----:B-1----:R-:W2:Y:S04]  /*1ee50*/  LDL R17, [R1+0x1474] ;  /* 0x0014740001117983 */ /* 0x002ea80000100800 */
[----:B------:R-:W2:Y:S01]  /*1ee60*/  LDL R2, [R1+0x1480] ;  /* 0x0014800001027983 */ /* 0x000ea20000100800 */
[----:B------:R-:W-:-:S02]  /*1ee70*/  PRMT R12, RZ, 0x7610, R12 ;  /* 0x00007610ff0c7816 */ /* 0x000fc4000000000c */
[----:B----4-:R-:W-:Y:S01]  /*1ee80*/  @!P3 MOV R4, R31 ;  /* 0x0000001f0004b202 */ /* 0x010fe20000000f00 */
[----:B------:R-:W-:-:S05]  /*1ee90*/  @!P3 IMAD.MOV.U32 R5, RZ, RZ, R38 ;  /* 0x000000ffff05b224 */ /* 0x000fca00078e0026 */
[----:B------:R2:W4:Y:S01]  /*1eea0*/  @!P3 LDG.E.U16 R12, desc[UR12][R4.64] ;  /* 0x0000000c040cb981 */ /* 0x000522000c1e1500 */
[----:B------:R-:W-:Y:S02]  /*1eeb0*/  PRMT R11, RZ, 0x7610, R11 ;  /* 0x00007610ff0b7816 */ /* 0x000fe4000000000b */
[----:B------:R-:W-:Y:S01]  /*1eec0*/  PRMT R10, RZ, 0x7610, R10 ;  /* 0x00007610ff0a7816 */ /* 0x000fe2000000000a */
[----:B------:R1:W-:Y:S04]  /*1eed0*/  STL [R1+0x205c], R13 ;  /* 0x00205c0d01007387 */ /* 0x0003e80000100800 */
[----:B0-----:R-:W4:Y:S04]  /*1eee0*/  LDL R16, [R1+0x147c] ;  /* 0x00147c0001107983 */ /* 0x001f280000100800 */
[----:B---3--:R-:W3:Y:S01]  /*1eef0*/  LDL R14, [R1+0x1488] ;  /* 0x00148800010e7983 */ /* 0x008ee20000100800 */
[----:B--2---:R-:W-:-:S02]  /*1ef00*/  @!P0 IMAD.MOV.U32 R5, RZ, RZ, R30 ;  /* 0x000000ffff058224 */ /* 0x004fc400078e001e */
[----:B------:R-:W-:-:S05]  /*1ef10*/  @!P0 IMAD.MOV.U32 R4, RZ, RZ, R0 ;  /* 0x000000ffff048224 */ /* 0x000fca00078e0000 */
[----:B------:R0:W2:Y:S02]  /*1ef20*/  @!P0 LDG.E.U16 R11, desc[UR12][R4.64] ;  /* 0x0000000c040b8981 */ /* 0x0000a4000c1e1500 */
[----:B0-----:R-:W-:Y:S02]  /*1ef30*/  @!P1 IMAD.MOV.U32 R5, RZ, RZ, R17 ;  /* 0x000000ffff059224 */ /* 0x001fe400078e0011 */
[----:B------:R-:W-:-:S05]  /*1ef40*/  @!P1 IMAD.MOV.U32 R4, RZ, RZ, R2 ;  /* 0x000000ffff049224 */ /* 0x000fca00078e0002 */
[----:B------:R3:W2:Y:S04]  /*1ef50*/  @!P1 LDG.E.U16 R10, desc[UR12][R4.64] ;  /* 0x0000000c040a9981 */ /* 0x0006a8000c1e1500 */
[----:B----4-:R0:W-:Y:S04]  /*1ef60*/  STL [R1+0x2060], R12 ;  /* 0x0020600c01007387 */ /* 0x0101e80000100800 */
[----:B------:R-:W4:Y:S04]  /*1ef70*/  LDL R15, [R1+0x1484] ;  /* 0x00148400010f7983 */ /* 0x000f280000100800 */
[----:B-1----:R-:W4:Y:S04]  /*1ef80*/  LDL R13, [R1+0x1490] ;  /* 0x00149000010d7983 */ /* 0x002f280000100800 */
[----:B------:R-:W4:Y:S01]  /*1ef90*/  LDL R0, [R1+0x14f8] ;  /* 0x0014f80001007983 */ /* 0x000f220000100800 */
[----:B------:R-:W-:-:S03]  /*1efa0*/  PRMT R9, RZ, 0x7610, R9 ;  /* 0x00007610ff097816 */ /* 0x000fc60000000009 */
[----:B0-----:R-:W4:Y:S01]  /*1efb0*/  LDL R12, [R1+0x14ec] ;  /* 0x0014ec00010c7983 */ /* 0x001f220000100800 */
[----:B---3--:R-:W-:Y:S02]  /*1efc0*/  @!P2 IMAD.MOV.U32 R4, RZ, RZ, R14 ;  /* 0x000000ffff04a224 */ /* 0x008fe400078e000e */
[----:B------:R-:W-:-:S05]  /*1efd0*/  @!P2 IMAD.MOV.U32 R5, RZ, RZ, R16 ;  /* 0x000000ffff05a224 */ /* 0x000fca00078e0010 */
[----:B------:R4:W3:Y:S04]  /*1efe0*/  @!P2 LDG.E.U16 R9, desc[UR12][R4.64] ;  /* 0x0000000c0409a981 */ /* 0x0008e8000c1e1500 */
[----:B--2---:R0:W-:Y:S04]  /*1eff0*/  STL [R1+0x2064], R11 ;  /* 0x0020640b01007387 */ /* 0x0041e80000100800 */
[----:B------:R-:W2:Y:S04]  /*1f000*/  LDL R2, [R1+0x1500] ;  /* 0x0015000001027983 */ /* 0x000ea80000100800 */
[----:B------:R-:W-:Y:S04]  /*1f010*/  STL [R1+0x2068], R10 ;  /* 0x0020680a01007387 */ /* 0x000fe80000100800 */
[----:B0-----:R-:W2:Y:S01]  /*1f020*/  LDL R11, [R1+0x14f4] ;  /* 0x0014f400010b7983 */ /* 0x001ea20000100800 */
[----:B------:R-:W-:Y:S01]  /*1f030*/  PRMT R8, RZ, 0x7610, R8 ;  /* 0x00007610ff087816 */ /* 0x000fe20000000008 */
[----:B----4-:R-:W-:-:S02]  /*1f040*/  @!P3 IMAD.MOV.U32 R4, RZ, RZ, R13 ;  /* 0x000000ffff04b224 */ /* 0x010fc400078e000d */
[----:B------:R-:W-:Y:S01]  /*1f050*/  @!P3 IMAD.MOV.U32 R5, RZ, RZ, R15 ;  /* 0x000000ffff05b224 */ /* 0x000fe200078e000f */
[----:B------:R-:W-:Y:S02]  /*1f060*/  PRMT R7, RZ, 0x7610, R7 ;  /* 0x00007610ff077816 */ /* 0x000fe40000000007 */
[----:B------:R-:W-:Y:S01]  /*1f070*/  PRMT R6, RZ, 0x7610, R6 ;  /* 0x00007610ff067816 */ /* 0x000fe20000000006 */
[----:B------:R-:W4:Y:S04]  /*1f080*/  LDL R14, [R1+0x1508] ;  /* 0x00150800010e7983 */ /* 0x000f280000100800 */
[----:B------:R0:W4:Y:S02]  /*1f090*/  @!P3 LDG.E.U16 R8, desc[UR12][R4.64] ;  /* 0x0000000c0408b981 */ /* 0x000124000c1e1500 */
[----:B0-----:R-:W-:-:S02]  /*1f0a0*/  @!P0 IMAD.MOV.U32 R4, RZ, RZ, R0 ;  /* 0x000000ffff048224 */ /* 0x001fc400078e0000 */
[----:B------:R-:W-:-:S05]  /*1f0b0*/  @!P0 IMAD.MOV.U32 R5, RZ, RZ, R12 ;  /* 0x000000ffff058224 */ /* 0x000fca00078e000c */
[----:B------:R2:W4:Y:S04]  /*1f0c0*/  @!P0 LDG.E.U16 R7, desc[UR12][R4.64] ;  /* 0x0000000c04078981 */ /* 0x000528000c1e1500 */
[----:B---3--:R0:W-:Y:S04]  /*1f0d0*/  STL [R1+0x206c], R9 ;  /* 0x00206c0901007387 */ /* 0x0081e80000100800 */
[----:B0-----:R-:W3:Y:S01]  /*1f0e0*/  LDL R9, [R1+0x14fc] ;  /* 0x0014fc0001097983 */ /* 0x001ee20000100800 */
[----:B--2---:R-:W-:Y:S02]  /*1f0f0*/  @!P1 IMAD.MOV.U32 R4, RZ, RZ, R2 ;  /* 0x000000ffff049224 */ /* 0x004fe400078e0002 */
[----:B------:R-:W-:-:S05]  /*1f100*/  @!P1 IMAD.MOV.U32 R5, RZ, RZ, R11 ;  /* 0x000000ffff059224 */ /* 0x000fca00078e000b */
[----:B------:R0:W2:Y:S04]  /*1f110*/  @!P1 LDG.E.U16 R6, desc[UR12][R4.64] ;  /* 0x0000000c04069981 */ /* 0x0000a8000c1e1500 */
[----:B----4-:R1:W-:Y:S04]  /*1f120*/  STL [R1+0x2070], R8 ;  /* 0x0020700801007387 */ /* 0x0103e80000100800 */
[----:B------:R-:W4:Y:S04]  /*1f130*/  LDL R13, [R1+0x1504] ;  /* 0x00150400010d7983 */ /* 0x000f280000100800 */
[----:B------:R-:W4:Y:S04]  /*1f140*/  LDL R12, [R1+0x1510] ;  /* 0x00151000010c7983 */ /* 0x000f280000100800 */
[----:B------:R-:W4:Y:S04]  /*1f150*/  LDL R10, [R1+0xbdc] ;  /* 0x000bdc00010a7983 */ /* 0x000f280000100800 */
[----:B------:R-:W4:Y:S04]  /*1f160*/  LDL R0, [R1+0xbe0] ;  /* 0x000be00001007983 */ /* 0x000f280000100800 */
[----:B------:R-:W-:Y:S04]  /*1f170*/  STL [R1+0x2074], R7 ;  /* 0x0020740701007387 */ /* 0x000fe80000100800 */
[----:B------:R-:W4:Y:S04]  /*1f180*/  LDL R11, [R1+0xbd4] ;  /* 0x000bd400010b7983 */ /* 0x000f280000100800 */
[----:B------:R-:W4:Y:S01]  /*1f190*/  LDL R2, [R1+0xbd8] ;  /* 0x000bd80001027983 */ /* 0x000f220000100800 */
[----:B---3--:R-:W-:Y:S01]  /*1f1a0*/  @!P2 IMAD.MOV.U32 R31, RZ, RZ, R9 ;  /* 0x000000ffff1fa224 */ /* 0x008fe200078e0009 */
[----:B0-----:R-:W-:Y:S01]  /*1f1b0*/  PRMT R5, RZ, 0x7610, R5 ;  /* 0x00007610ff057816 */ /* 0x001fe20000000005 */
[----:B------:R-:W-:Y:S01]  /*1f1c0*/  @!P2 IMAD.MOV.U32 R30, RZ, RZ, R14 ;  /* 0x000000ffff1ea224 */ /* 0x000fe200078e000e */
[----:B------:R-:W-:-:S04]  /*1f1d0*/  PRMT R4, RZ, 0x7610, R4 ;  /* 0x00007610ff047816 */ /* 0x000fc80000000004 */
[----:B------:R4:W3:Y:S04]  /*1f1e0*/  @!P2 LDG.E.U16 R5, desc[UR12][R30.64] ;  /* 0x0000000c1e05a981 */ /* 0x0008e8000c1e1500 */
[----:B--2---:R0:W-:Y:S04]  /*1f1f0*/  STL [R1+0x2078], R6 ;  /* 0x0020780601007387 */ /* 0x0041e80000100800 */
[----:B------:R-:W2:Y:S04]  /*1f200*/  LDL R9, [R1+0xbcc] ;  /* 0x000bcc0001097983 */ /* 0x000ea80000100800 */
[----:B-1----:R-:W3:Y:S01]  /*1f210*/  LDL R8, [R1+0xbd0] ;  /* 0x000bd00001087983 */ /* 0x002ee20000100800 */
[----:B----4-:R-:W-:-:S02]  /*1f220*/  @!P3 IMAD.MOV.U32 R30, RZ, RZ, R12 ;  /* 0x000000ffff1eb224 */ /* 0x010fc400078e000c */
[----:B------:R-:W-:-:S05]  /*1f230*/  @!P3 IMAD.MOV.U32 R31, RZ, RZ, R13 ;  /* 0x000000ffff1fb224 */ /* 0x000fca00078e000d */
[----:B------:R1:W4:Y:S01]  /*1f240*/  @!P3 LDG.E.U16 R4, desc[UR12][R30.64] ;  /* 0x0000000c1e04b981 */ /* 0x000322000c1e1500 */
[----:B------:R-:W-:Y:S01]  /*1f250*/  PRMT R36, RZ, 0x7610, R36 ;  /* 0x00007610ff247816 */ /* 0x000fe20000000024 */
[----:B-1----:R-:W-:Y:S02]  /*1f260*/  @!P0 IMAD.MOV.U32 R30, RZ, RZ, R0 ;  /* 0x000000ffff1e8224 */ /* 0x002fe400078e0000 */
[----:B------:R-:W-:-:S05]  /*1f270*/  @!P0 IMAD.MOV.U32 R31, RZ, RZ, R10 ;  /* 0x000000ffff1f8224 */ /* 0x000fca00078e000a */
[----:B------:R1:W4:Y:S01]  /*1f280*/  @!P0 LDG.E.U16 R36, desc[UR12][R30.64] ;  /* 0x0000000c1e248981 */ /* 0x000322000c1e1500 */
[----:B------:R-:W-:Y:S02]  /*1f290*/  PRMT R34, RZ, 0x7610, R34 ;  /* 0x00007610ff227816 */ /* 0x000fe40000000022 */
[----:B------:R-:W-:Y:S01]  /*1f2a0*/  PRMT R32, RZ, 0x7610, R32 ;  /* 0x00007610ff207816 */ /* 0x000fe20000000020 */
[----:B-1----:R-:W-:Y:S02]  /*1f2b0*/  @!P1 IMAD.MOV.U32 R30, RZ, RZ, R2 ;  /* 0x000000ffff1e9224 */ /* 0x002fe400078e0002 */
[----:B------:R-:W-:-:S05]  /*1f2c0*/  @!P1 IMAD.MOV.U32 R31, RZ, RZ, R11 ;  /* 0x000000ffff1f9224 */ /* 0x000fca00078e000b */
[----:B------:R2:W4:Y:S02]  /*1f2d0*/  @!P1 LDG.E.U16 R34, desc[UR12][R30.64] ;  /* 0x0000000c1e229981 */ /* 0x000524000c1e1500 */
[----:B--2---:R-:W-:Y:S02]  /*1f2e0*/  @!P2 IMAD.MOV.U32 R31, RZ, RZ, R9 ;  /* 0x000000ffff1fa224 */ /* 0x004fe400078e0009 */
[----:B---3--:R-:W-:-:S05]  /*1f2f0*/  @!P2 IMAD.MOV.U32 R30, RZ, RZ, R8 ;  /* 0x000000ffff1ea224 */ /* 0x008fca00078e0008 */
[----:B------:R-:W2:Y:S04]  /*1f300*/  @!P2 LDG.E.U16 R32, desc[UR12][R30.64] ;  /* 0x0000000c1e20a981 */ /* 0x000ea8000c1e1500 */
[----:B------:R1:W-:Y:S04]  /*1f310*/  STL [R1+0x207c], R5 ;  /* 0x00207c0501007387 */ /* 0x0003e80000100800 */
[----:B0-----:R-:W3:Y:S04]  /*1f320*/  LDL R6, [R1+0xbc8] ;  /* 0x000bc80001067983 */ /* 0x001ee80000100800 */
[----:B----4-:R0:W-:Y:S04]  /*1f330*/  STL [R1+0x2080], R4 ;  /* 0x0020800401007387 */ /* 0x0101e80000100800 */
[----:B------:R-:W4:Y:S04]  /*1f340*/  LDL R10, [R1+0xbc4] ;  /* 0x000bc400010a7983 */ /* 0x000f280000100800 */
[----:B------:R-:W4:Y:S04]  /*1f350*/  LDL R0, [R1+0xb60] ;  /* 0x000b600001007983 */ /* 0x000f280000100800 */
[----:B------:R-:W-:Y:S04]  /*1f360*/  STL [R1+0x2084], R36 ;  /* 0x0020842401007387 */ /* 0x000fe80000100800 */
[----:B------:R-:W4:Y:S04]  /*1f370*/  LDL R2, [R1+0xb5c] ;  /* 0x000b5c0001027983 */ /* 0x000f280000100800 */
[----:B------:R-:W4:Y:S04]  /*1f380*/  LDL R13, [R1+0xb54] ;  /* 0x000b5400010d7983 */ /* 0x000f280000100800 */
[----:B------:R-:W4:Y:S04]  /*1f390*/  LDL R12, [R1+0xb58] ;  /* 0x000b5800010c7983 */ /* 0x000f280000100800 */
[----:B------:R-:W-:Y:S04]  /*1f3a0*/  STL [R1+0x2088], R34 ;  /* 0x0020882201007387 */ /* 0x000fe80000100800 */
[----:B------:R-:W4:Y:S04]  /*1f3b0*/  LDL R9, [R1+0xb4c] ;  /* 0x000b4c0001097983 */ /* 0x000f280000100800 */
[----:B------:R-:W4:Y:S04]  /*1f3c0*/  LDL R8, [R1+0xb50] ;  /* 0x000b500001087983 */ /* 0x000f280000100800 */
[----:B-1----:R-:W4:Y:S04]  /*1f3d0*/  LDL R5, [R1+0xb48] ;  /* 0x000b480001057983 */ /* 0x002f280000100800 */
[----:B--2---:R-:W-:Y:S04]  /*1f3e0*/  STL [R1+0x208c], R32 ;  /* 0x00208c2001007387 */ /* 0x004fe80000100800 */
[----:B------:R-:W2:Y:S01]  /*1f3f0*/  LDL R11, [R1+0xb44] ;  /* 0x000b4400010b7983 */ /* 0x000ea20000100800 */
[----:B---3--:R-:W-:Y:S01]  /*1f400*/  @!P3 MOV R30, R6 ;  /* 0x00000006001eb202 */ /* 0x008fe20000000f00 */
[----:B----4-:R-:W-:-:S02]  /*1f410*/  @!P3 IMAD.MOV.U32 R31, RZ, RZ, R10 ;  /* 0x000000ffff1fb224 */ /* 0x010fc400078e000a */
[----:B------:R-:W3:Y:S04]  /*1f420*/  LDL R6, [R1+0xae0] ;  /* 0x000ae00001067983 */ /* 0x000ee80000100800 */
[----:B------:R-:W4:Y:S01]  /*1f430*/  LDL R10, [R1+0xadc] ;  /* 0x000adc00010a7983 */ /* 0x000f220000100800 */
[----:B------:R-:W-:Y:S02]  /*1f440*/  PRMT R33, RZ, 0x7610, R33 ;  /* 0x00007610ff217816 */ /* 0x000fe40000000021 */
[----:B------:R-:W-:-:S04]  /*1f450*/  PRMT R35, RZ, 0x7610, R35 ;  /* 0x00007610ff237816 */ /* 0x000fc80000000023 */
[----:B------:R1:W4:Y:S01]  /*1f460*/  @!P3 LDG.E.U16 R33, desc[UR12][R30.64] ;  /* 0x0000000c1e21b981 */ /* 0x000322000c1e1500 */
[----:B------:R-:W-:Y:S01]  /*1f470*/  PRMT R37, RZ, 0x7610, R37 ;  /* 0x00007610ff257816 */ /* 0x000fe20000000025 */
[----:B-1----:R-:W-:Y:S02]  /*1f480*/  @!P0 IMAD.MOV.U32 R30, RZ, RZ, R0 ;  /* 0x000000ffff1e8224 */ /* 0x002fe400078e0000 */
[----:B------:R-:W-:-:S05]  /*1f490*/  @!P0 IMAD.MOV.U32 R31, RZ, RZ, R2 ;  /* 0x000000ffff1f8224 */ /* 0x000fca00078e0002 */
        /* <DEDUP_REMOVED lines=8> */
[----:B------:R1:W4:Y:S02]  /*1f520*/  @!P2 LDG.E.U16 R39, desc[UR12][R30.64] ;  /* 0x0000000c1e27a981 */ /* 0x000324000c1e1500 */
[----:B-1----:R-:W-:Y:S02]  /*1f530*/  @!P3 IMAD.MOV.U32 R30, RZ, RZ, R5 ;  /* 0x000000ffff1eb224 */ /* 0x002fe400078e0005 */
[----:B--2---:R-:W-:-:S05]  /*1f540*/  @!P3 IMAD.MOV.U32 R31, RZ, RZ, R11 ;  /* 0x000000ffff1fb224 */ /* 0x004fca00078e000b */
[----:B------:R3:W2:Y:S01]  /*1f550*/  @!P3 LDG.E.U16 R41, desc[UR12][R30.64] ;  /* 0x0000000c1e29b981 */ /* 0x0006a2000c1e1500 */
[----:B------:R-:W-:Y:S01]  /*1f560*/  PRMT R43, RZ, 0x7610, R43 ;  /* 0x00007610ff2b7816 */ /* 0x000fe2000000002b */
[----:B---3--:R-:W-:Y:S02]  /*1f570*/  @!P0 IMAD.MOV.U32 R30, RZ, RZ, R6 ;  /* 0x000000ffff1e8224 */ /* 0x008fe400078e0006 */
[----:B----4-:R-:W-:-:S05]  /*1f580*/  @!P0 IMAD.MOV.U32 R31, RZ, RZ, R10 ;  /* 0x000000ffff1f8224 */ /* 0x010fca00078e000a */
[----:B------:R-:W3:Y:S04]  /*1f590*/  @!P0 LDG.E.U16 R43, desc[UR12][R30.64] ;  /* 0x0000000c1e2b8981 */ /* 0x000ee8000c1e1500 */
[----:B------:R-:W-:Y:S04]  /*1f5a0*/  STL [R1+0x2090], R33 ;  /* 0x0020902101007387 */ /* 0x000fe80000100800 */
[----:B------:R-:W4:Y:S04]  /*1f5b0*/  LDL R2, [R1+0xad4] ;  /* 0x000ad40001027983 */ /* 0x000f280000100800 */
[----:B------:R-:W4:Y:S04]  /*1f5c0*/  LDL R0, [R1+0xad8] ;  /* 0x000ad80001007983 */ /* 0x000f280000100800 */
[----:B------:R-:W-:Y:S04]  /*1f5d0*/  STL [R1+0x2094], R35 ;  /* 0x0020942301007387 */ /* 0x000fe80000100800 */
[----:B------:R-:W-:Y:S04]  /*1f5e0*/  STL [R1+0x2098], R37 ;  /* 0x0020982501007387 */ /* 0x000fe80000100800 */
[----:B------:R-:W4:Y:S04]  /*1f5f0*/  LDL R9, [R1+0xacc] ;  /* 0x000acc0001097983 */ /* 0x000f280000100800 */
[----:B------:R-:W4:Y:S04]  /*1f600*/  LDL R8, [R1+0xad0] ;  /* 0x000ad00001087983 */ /* 0x000f280000100800 */
[----:B------:R-:W-:Y:S04]  /*1f610*/  STL [R1+0x209c], R39 ;  /* 0x00209c2701007387 */ /* 0x000fe80000100800 */
[----:B------:R-:W4:Y:S04]  /*1f620*/  LDL R5, [R1+0xac8] ;  /* 0x000ac80001057983 */ /* 0x000f280000100800 */
[----:B--2---:R-:W-:Y:S04]  /*1f630*/  STL [R1+0x20a0], R41 ;  /* 0x0020a02901007387 */ /* 0x004fe80000100800 */
[----:B------:R-:W2:Y:S04]  /*1f640*/  LDL R6, [R1+0xac4] ;  /* 0x000ac40001067983 */ /* 0x000ea80000100800 */
[----:B---3--:R1:W-:Y:S04]  /*1f650*/  STL [R1+0x20a4], R43 ;  /* 0x0020a42b01007387 */ /* 0x0083e80000100800 */
[----:B------:R-:W3:Y:S04]  /*1f660*/  LDL R17, [R1+0xa5c] ;  /* 0x000a5c0001117983 */ /* 0x000ee80000100800 */
[----:B------:R-:W3:Y:S04]  /*1f670*/  LDL R16, [R1+0xa60] ;  /* 0x000a600001107983 */ /* 0x000ee80000100800 */
[----:B------:R-:W3:Y:S04]  /*1f680*/  LDL R15, [R1+0xa54] ;  /* 0x000a5400010f7983 */ /* 0x000ee80000100800 */
[----:B------:R-:W3:Y:S04]  /*1f690*/  LDL R14, [R1+0xa58] ;  /* 0x000a5800010e7983 */ /* 0x000ee80000100800 */
[----:B------:R-:W3:Y:S04]  /*1f6a0*/  LDL.LU R40, [R1+0x544] ;  /* 0x0005440001287983 */ /* 0x000ee80000300800 */
[----:B------:R-:W3:Y:S04]  /*1f6b0*/  LDL.LU R50, [R1+0x540] ;  /* 0x0005400001327983 */ /* 0x000ee80000300800 */
[----:B------:R-:W3:Y:S04]  /*1f6c0*/  LDL.LU R52, [R1+0x53c] ;  /* 0x00053c0001347983 */ /* 0x000ee80000300800 */
[----:B------:R-:W3:Y:S01]  /*1f6d0*/  LDL.LU R54, [R1+0x538] ;  /* 0x0005380001367983 */ /* 0x000ee20000300800 */
[----:B----4-:R-:W-:-:S03]  /*1f6e0*/  @!P1 IMAD.MOV.U32 R31, RZ, RZ, R2 ;  /* 0x000000ffff1f9224 */ /* 0x010fc600078e0002 */
[----:B------:R-:W4:Y:S01]  /*1f6f0*/  LDL.LU R56, [R1+0x534] ;  /* 0x0005340001387983 */ /* 0x000f220000300800 */
[----:B------:R-:W-:-:S03]  /*1f700*/  @!P1 IMAD.MOV.U32 R30, RZ, RZ, R0 ;  /* 0x000000ffff1e9224 */ /* 0x000fc600078e0000 */
[----:B------:R-:W4:Y:S04]  /*1f710*/  LDL.LU R2, [R1+0x530] ;  /* 0x0005300001027983 */ /* 0x000f280000300800 */
[----:B------:R-:W4:Y:S04]  /*1f720*/  LDL.LU R0, [R1+0x52c] ;  /* 0x00052c0001007983 */ /* 0x000f280000300800 */
[----:B------:R-:W4:Y:S04]  /*1f730*/  LDL R13, [R1+0xa4c] ;  /* 0x000a4c00010d7983 */ /* 0x000f280000100800 */
[----:B------:R-:W4:Y:S01]  /*1f740*/  LDL R12, [R1+0xa50] ;  /* 0x000a5000010c7983 */ /* 0x000f220000100800 */
[----:B------:R-:W-:-:S03]  /*1f750*/  PRMT R45, RZ, 0x7610, R45 ;  /* 0x00007610ff2d7816 */ /* 0x000fc6000000002d */
[----:B------:R-:W4:Y:S04]  /*1f760*/  LDL R11, [R1+0xa44] ;  /* 0x000a4400010b7983 */ /* 0x000f280000100800 */
[----:B------:R-:W4:Y:S01]  /*1f770*/  LDL R10, [R1+0xa48] ;  /* 0x000a4800010a7983 */ /* 0x000f220000100800 */
[----:B------:R-:W-:-:S03]  /*1f780*/  PRMT R47, RZ, 0x7610, R47 ;  /* 0x00007610ff2f7816 */ /* 0x000fc6000000002f */
[----:B------:R0:W4:Y:S02]  /*1f790*/  @!P1 LDG.E.U16 R45, desc[UR12][R30.64] ;  /* 0x0000000c1e2d9981 */ /* 0x000124000c1e1500 */
[----:B0-----:R-:W-:Y:S02]  /*1f7a0*/  @!P2 IMAD.MOV.U32 R30, RZ, RZ, R8 ;  /* 0x000000ffff1ea224 */ /* 0x001fe400078e0008 */
[----:B------:R-:W-:Y:S01]  /*1f7b0*/  @!P2 IMAD.MOV.U32 R31, RZ, RZ, R9 ;  /* 0x000000ffff1fa224 */ /* 0x000fe200078e0009 */
[----:B------:R-:W4:Y:S04]  /*1f7c0*/  LDL R8, [R1+0x1538] ;  /* 0x0015380001087983 */ /* 0x000f280000100800 */
[----:B------:R-:W4:Y:S04]  /*1f7d0*/  LDL R9, [R1+0x152c] ;  /* 0x00152c0001097983 */ /* 0x000f280000100800 */
[----:B------:R0:W4:Y:S02]  /*1f7e0*/  @!P2 LDG.E.U16 R47, desc[UR12][R30.64] ;  /* 0x0000000c1e2fa981 */ /* 0x000124000c1e1500 */
[----:B0-----:R-:W-:-:S02]  /*1f7f0*/  @!P3 IMAD.MOV.U32 R30, RZ, RZ, R5 ;  /* 0x000000ffff1eb224 */ /* 0x001fc400078e0005 */
[----:B------:R-:W4:Y:S01]  /*1f800*/  LDL R5, [R1+0x1540] ;  /* 0x0015400001057983 */ /* 0x000f220000100800 */
[----:B--2---:R-:W-:-:S03]  /*1f810*/  @!P3 IMAD.MOV.U32 R31, RZ, RZ, R6 ;  /* 0x000000ffff1fb224 */ /* 0x004fc600078e0006 */
[----:B------:R-:W2:Y:S01]  /*1f820*/  LDL R6, [R1+0x1534] ;  /* 0x0015340001067983 */ /* 0x000ea20000100800 */
[----:B------:R-:W-:Y:S02]  /*1f830*/  PRMT R49, RZ, 0x7610, R49 ;  /* 0x00007610ff317816 */ /* 0x000fe40000000031 */
[----:B------:R-:W-:-:S04]  /*1f840*/  PRMT R51, RZ, 0x7610, R51 ;  /* 0x00007610ff337816 */ /* 0x000fc80000000033 */
[----:B------:R3:W2:Y:S01]  /*1f850*/  @!P3 LDG.E.U16 R49, desc[UR12][R30.64] ;  /* 0x0000000c1e31b981 */ /* 0x0006a2000c1e1500 */
[----:B------:R-:W-:Y:S01]  /*1f860*/  PRMT R53, RZ, 0x7610, R53 ;  /* 0x00007610ff357816 */ /* 0x000fe20000000035 */
[----:B---3--:R-:W-:Y:S02]  /*1f870*/  @!P0 IMAD.MOV.U32 R30, RZ, RZ, R16 ;  /* 0x000000ffff1e8224 */ /* 0x008fe400078e0010 */
[----:B------:R-:W-:-:S05]  /*1f880*/  @!P0 IMAD.MOV.U32 R31, RZ, RZ, R17 ;  /* 0x000000ffff1f8224 */ /* 0x000fca00078e0011 */
[----:B------:R0:W3:Y:S01]  /*1f890*/  @!P0 LDG.E.U16 R51, desc[UR12][R30.64] ;  /* 0x0000000c1e338981 */ /* 0x0000e2000c1e1500 */
[----:B------:R-:W-:Y:S01]  /*1f8a0*/  PRMT R55, RZ, 0x7610, R55 ;  /* 0x00007610ff377816 */ /* 0x000fe20000000037 */
[----:B0-----:R-:W-:Y:S02]  /*1f8b0*/  @!P1 IMAD.MOV.U32 R30, RZ, RZ, R14 ;  /* 0x000000ffff1e9224 */ /* 0x001fe400078e000e */
[----:B------:R-:W-:-:S05]  /*1f8c0*/  @!P1 IMAD.MOV.U32 R31, RZ, RZ, R15 ;  /* 0x000000ffff1f9224 */ /* 0x000fca00078e000f */
[----:B------:R4:W3:Y:S01]  /*1f8d0*/  @!P1 LDG.E.U16 R53, desc[UR12][R30.64] ;  /* 0x0000000c1e359981 */ /* 0x0008e2000c1e1500 */
[----:B------:R-:W-:Y:S01]  /*1f8e0*/  PRMT R57, RZ, 0x7610, R57 ;  /* 0x00007610ff397816 */ /* 0x000fe20000000039 */
[----:B----4-:R-:W-:Y:S02]  /*1f8f0*/  @!P2 IMAD.MOV.U32 R30, RZ, RZ, R12 ;  /* 0x000000ffff1ea224 */ /* 0x010fe400078e000c */
[----:B------:R-:W-:-:S05]  /*1f900*/  @!P2 IMAD.MOV.U32 R31, RZ, RZ, R13 ;  /* 0x000000ffff1fa224 */ /* 0x000fca00078e000d */
[----:B------:R0:W4:Y:S01]  /*1f910*/  @!P2 LDG.E.U16 R55, desc[UR12][R30.64] ;  /* 0x0000000c1e37a981 */ /* 0x000122000c1e1500 */
[----:B------:R-:W-:Y:S02]  /*1f920*/  PRMT R7, RZ, 0x7610, R7 ;  /* 0x00007610ff077816 */ /* 0x000fe40000000007 */
[----:B0-----:R-:W-:Y:S01]  /*1f930*/  @!P3 MOV R30, R10 ;  /* 0x0000000a001eb202 */ /* 0x001fe20000000f00 */
[----:B------:R-:W-:-:S05]  /*1f940*/  @!P3 IMAD.MOV.U32 R31, RZ, RZ, R11 ;  /* 0x000000ffff1fb224 */ /* 0x000fca00078e000b */
[----:B------:R0:W3:Y:S01]  /*1f950*/  @!P3 LDG.E.U16 R57, desc[UR12][R30.64] ;  /* 0x0000000c1e39b981 */ /* 0x0000e2000c1e1500 */
[----:B------:R-:W-:Y:S01]  /*1f960*/  PRMT R4, RZ, 0x7610, R4 ;  /* 0x00007610ff047816 */ /* 0x000fe20000000004 */
[----:B0-----:R-:W-:Y:S02]  /*1f970*/  @!P0 IMAD.MOV.U32 R30, RZ, RZ, R8 ;  /* 0x000000ffff1e8224 */ /* 0x001fe400078e0008 */
[----:B------:R-:W-:-:S05]  /*1f980*/  @!P0 IMAD.MOV.U32 R31, RZ, RZ, R9 ;  /* 0x000000ffff1f8224 */ /* 0x000fca00078e0009 */
[----:B------:R0:W3:Y:S02]  /*1f990*/  @!P0 LDG.E.U16 R7, desc[UR12][R30.64] ;  /* 0x0000000c1e078981 */ /* 0x0000e4000c1e1500 */
[----:B0-----:R-:W-:Y:S02]  /*1f9a0*/  @!P1 IMAD.MOV.U32 R30, RZ, RZ, R5 ;  /* 0x000000ffff1e9224 */ /* 0x001fe400078e0005 */
[----:B--2---:R-:W-:-:S05]  /*1f9b0*/  @!P1 IMAD.MOV.U32 R31, RZ, RZ, R6 ;  /* 0x000000ffff1f9224 */ /* 0x004fca00078e0006 */
[----:B------:R-:W2:Y:S01]  /*1f9c0*/  @!P1 LDG.E.U16 R4, desc[UR12][R30.64] ;  /* 0x0000000c1e049981 */ /* 0x000ea2000c1e1500 */
[----:B------:R-:W0:Y:S02]  /*1f9d0*/  S2R R3, SR_TID.X ;  /* 0x0000000000037919 */ /* 0x000e240000002100 */
[----:B0-----:R-:W-:-:S05]  /*1f9e0*/  LOP3.LUT R3, R3, 0x1f, RZ, 0xc0, !PT ;  /* 0x0000001f03037812 */ /* 0x001fca00078ec0ff */
[----:B------:R-:W-:-:S05]  /*1f9f0*/  IMAD.SHL.U32 R3, R3, 0x2, RZ ;  /* 0x0000000203037824 */ /* 0x000fca00078e00ff */
[----:B------:R-:W-:Y:S02]  /*1fa00*/  LOP3.LUT R11, R3, 0x30, RZ, 0x3c, !PT ;  /* 0x00000030030b7812 */ /* 0x000fe400078e3cff */
[----:B------:R-:W4:Y:S04]  /*1fa10*/  LDL.LU R3, [R1+0x528] ;  /* 0x0005280001037983 */ /* 0x000f280000300800 */
[----:B-1----:R-:W4:Y:S04]  /*1fa20*/  LDL.LU R43, [R1+0x524] ;  /* 0x00052400012b7983 */ /* 0x002f280000300800 */
        /* <DEDUP_REMOVED lines=8> */
[----:B------:R-:W-:Y:S04]  /*1fab0*/  STS.U16 [R11+UR5+0x980], R40 ;  /* 0x000980280b007988 */ /* 0x000fe80008000405 */
[----:B------:R-:W-:Y:S04]  /*1fac0*/  STS.U16 [R11+UR5+0x9c0], R50 ;  /* 0x0009c0320b007988 */ /* 0x000fe80008000405 */
[----:B------:R-:W-:Y:S04]  /*1fad0*/  STS.U16 [R11+UR5+0xbc0], R52 ;  /* 0x000bc0340b007988 */ /* 0x000fe80008000405 */
[----:B------:R-:W-:Y:S04]  /*1fae0*/  STS.U16 [R11+UR5+0xb80], R54 ;  /* 0x000b80360b007988 */ /* 0x000fe80008000405 */
[----:B------:R-:W-:Y:S04]  /*1faf0*/  STS.U16 [R11+UR5+0xd80], R56 ;  /* 0x000d80380b007988 */ /* 0x000fe80008000405 */
[----:B------:R-:W-:Y:S04]  /*1fb00*/  STS.U16 [R11+UR5+0xdc0], R2 ;  /* 0x000dc0020b007988 */ /* 0x000fe80008000405 */
[----:B------:R-:W-:Y:S04]  /*1fb10*/  STS.U16 [R11+UR5+0xfc0], R0 ;  /* 0x000fc0000b007988 */ /* 0x000fe80008000405 */
[----:B--2---:R0:W-:Y:S04]  /*1fb20*/  STL [R1+0x160], R4 ;  /* 0x0001600401007387 */ /* 0x0041e80000100800 */
[----:B0-----:R-:W2:Y:S04]  /*1fb30*/  LDL.LU R4, [R1+0x500] ;  /* 0x0005000001047983 */ /* 0x001ea80000300800 */
[----:B------:R-:W2:Y:S04]  /*1fb40*/  LDL.LU R5, [R1+0x4fc] ;  /* 0x0004fc0001057983 */ /* 0x000ea80000300800 */
[----:B------:R-:W2:Y:S04]  /*1fb50*/  LDL.LU R6, [R1+0x4f8] ;  /* 0x0004f80001067983 */ /* 0x000ea80000300800 */
[----:B---3--:R0:W-:Y:S04]  /*1fb60*/  STL [R1+0x164], R7 ;  /* 0x0001640701007387 */ /* 0x0081e80000100800 */
[----:B0-----:R-:W3:Y:S04]  /*1fb70*/  LDL.LU R7, [R1+0x4f4] ;  /* 0x0004f40001077983 */ /* 0x001ee80000300800 */
        /* <DEDUP_REMOVED lines=17> */
[----:B----4-:R0:W-:Y:S04]  /*1fc90*/  STS.U16 [R11+UR5+0xf80], R3 ;  /* 0x000f80030b007988 */ /* 0x0101e80008000405 */
[----:B0-----:R-:W4:Y:S04]  /*1fca0*/  LDL.LU R3, [R1+0x4a8] ;  /* 0x0004a80001037983 */ /* 0x001f280000300800 */
[----:B------:R0:W-:Y:S04]  /*1fcb0*/  STS.U16 [R11+UR5+0x1180], R43 ;  /* 0x0011802b0b007988 */ /* 0x0001e80008000405 */
        /* <DEDUP_REMOVED lines=17> */
[----:B--2---:R0:W-:Y:S04]  /*1fdd0*/  STS.U16 [R11+UR5+0x19c0], R4 ;  /* 0x0019c0040b007988 */ /* 0x0041e80008000405 */
[----:B------:R1:W-:Y:S04]  /*1fde0*/  STS.U16 [R11+UR5+0x1bc0], R5 ;  /* 0x001bc0050b007988 */ /* 0x0003e80008000405 */
[----:B------:R2:W-:Y:S04]  /*1fdf0*/  STS.U16 [R11+UR5+0x1b80], R6 ;  /* 0x001b80060b007988 */ /* 0x0005e80008000405 */
[----:B0-----:R-:W4:Y:S04]  /*1fe00*/  LDL.LU R4, [R1+0x404] ;  /* 0x0004040001047983 */ /* 0x001f280000300800 */
[----:B-1----:R-:W4:Y:S04]  /*1fe10*/  LDL.LU R5, [R1+0x3fc] ;  /* 0x0003fc0001057983 */ /* 0x002f280000300800 */
[----:B---3--:R0:W-:Y:S04]  /*1fe20*/  STS.U16 [R11+UR5+0x1d80], R7 ;  /* 0x001d80070b007988 */ /* 0x0081e80008000405 */
[----:B--2---:R-:W2:Y:S04]  /*1fe30*/  LDL.LU R6, [R1+0x3f4] ;  /* 0x0003f40001067983 */ /* 0x004ea80000300800 */
[----:B------:R1:W-:Y:S04]  /*1fe40*/  STS.U16 [R11+UR5+0x1dc0], R8 ;  /* 0x001dc0080b007988 */ /* 0x0003e80008000405 */
[----:B------:R3:W-:Y:S04]  /*1fe50*/  STS.U16 [R11+UR5+0x1fc0], R9 ;  /* 0x001fc0090b007988 */ /* 0x0007e80008000405 */
[----:B------:R1:W-:Y:S04]  /*1fe60*/  STS.U16 [R11+UR5+0x1f80], R10 ;  /* 0x001f800a0b007988 */ /* 0x0003e80008000405 */
[----:B------:R3:W-:Y:S04]  /*1fe70*/  STS.U16 [R11+UR5+0x2180], R12 ;  /* 0x0021800c0b007988 */ /* 0x0007e80008000405 */
[----:B0-----:R-:W2:Y:S04]  /*1fe80*/  LDL.LU R7, [R1+0x3ec] ;  /* 0x0003ec0001077983 */ /* 0x001ea80000300800 */
[----:B-1----:R-:W2:Y:S04]  /*1fe90*/  LDL.LU R8, [R1+0x3e4] ;  /* 0x0003e40001087983 */ /* 0x002ea80000300800 */
[----:B---3--:R-:W3:Y:S04]  /*1fea0*/  LDL.LU R9, [R1+0x3dc] ;  /* 0x0003dc0001097983 */ /* 0x008ee80000300800 */
        /* <DEDUP_REMOVED lines=27> */
[----:B0-----:R-:W3:Y:S04]  /*20060*/  LDL.LU R0, [R1+0x12c] ;  /* 0x00012c0001007983 */ /* 0x001ee80000300800 */
[----:B----4-:R0:W-:Y:S02]  /*20070*/  STS.U16 [R11+UR5+0x2fc0], R3 ;  /* 0x002fc0030b007988 */ /* 0x0101e40008000405 */
[----:B0-----:R-:W0:Y:S02]  /*20080*/  S2R R3, SR_TID.X ;  /* 0x0000000000037919 */ /* 0x001e240000002100 */
[----:B------:R1:W-:Y:S04]  /*20090*/  STS.U16 [R11+UR5+0x2f80], R43 ;  /* 0x002f802b0b007988 */ /* 0x0003e80008000405 */
[----:B------:R4:W-:Y:S04]  /*200a0*/  STS.U16 [R11+UR5+0x3180], R41 ;  /* 0x003180290b007988 */ /* 0x0009e80008000405 */
[----:B------:R0:W-:Y:S04]  /*200b0*/  STS.U16 [R11+UR5+0x31c0], R39 ;  /* 0x0031c0270b007988 */ /* 0x0001e80008000405 */
[----:B------:R0:W-:Y:S04]  /*200c0*/  STS.U16 [R11+UR5+0x33c0], R37 ;  /* 0x0033c0250b007988 */ /* 0x0001e80008000405 */
[----:B------:R0:W-:Y:S04]  /*200d0*/  STS.U16 [R11+UR5+0x3380], R35 ;  /* 0x003380230b007988 */ /* 0x0001e80008000405 */
[----:B------:R0:W-:Y:S04]  /*200e0*/  STS.U16 [R11+UR5+0x3580], R33 ;  /* 0x003580210b007988 */ /* 0x0001e80008000405 */
[----:B-1----:R-:W3:Y:S04]  /*200f0*/  LDL.LU R43, [R1+0x128] ;  /* 0x00012800012b7983 */ /* 0x002ee80000300800 */
[----:B----4-:R-:W4:Y:S04]  /*20100*/  LDL.LU R41, [R1+0x124] ;  /* 0x0001240001297983 */ /* 0x010f280000300800 */
[----:B0-----:R-:W4:Y:S04]  /*20110*/  LDL.LU R39, [R1+0x120] ;  /* 0x0001200001277983 */ /* 0x001f280000300800 */
        /* <DEDUP_REMOVED lines=8> */
[----:B------:R-:W4:Y:S01]  /*201a0*/  LDL.LU R36, [R1+0x108] ;  /* 0x0001080001247983 */ /* 0x000f220000300800 */
[----:B------:R-:W-:-:S05]  /*201b0*/  LOP3.LUT R3, R3, 0x1f, RZ, 0xc0, !PT ;  /* 0x0000001f03037812 */ /* 0x000fca00078ec0ff */
[----:B------:R-:W-:Y:S01]  /*201c0*/  IMAD.SHL.U32 R3, R3, 0x2, RZ ;  /* 0x0000000203037824 */ /* 0x000fe200078e00ff */
[----:B------:R0:W-:Y:S04]  /*201d0*/  STS.U16 [R11+UR5+0x3980], R4 ;  /* 0x003980040b007988 */ /* 0x0001e80008000405 */
[----:B------:R1:W-:Y:S04]  /*201e0*/  STS.U16 [R11+UR5+0x39c0], R5 ;  /* 0x0039c0050b007988 */ /* 0x0003e80008000405 */
[----:B--2---:R2:W-:Y:S04]  /*201f0*/  STS.U16 [R11+UR5+0x3bc0], R6 ;  /* 0x003bc0060b007988 */ /* 0x0045e80008000405 */
[----:B0-----:R-:W4:Y:S04]  /*20200*/  LDL.LU R4, [R1+0x104] ;  /* 0x0001040001047983 */ /* 0x001f280000300800 */
[----:B-1----:R-:W4:Y:S04]  /*20210*/  LDL.LU R5, [R1+0x100] ;  /* 0x0001000001057983 */ /* 0x002f280000300800 */
[----:B------:R0:W-:Y:S04]  /*20220*/  STS.U16 [R11+UR5+0x3b80], R7 ;  /* 0x003b80070b007988 */ /* 0x0001e80008000405 */
[----:B--2---:R-:W2:Y:S04]  /*20230*/  LDL.LU R6, [R1+0xfc] ;  /* 0x0000fc0001067983 */ /* 0x004ea80000300800 */
[----:B------:R1:W-:Y:S04]  /*20240*/  STS.U16 [R11+UR5+0x3d80], R8 ;  /* 0x003d80080b007988 */ /* 0x0003e80008000405 */
[----:B---3--:R3:W-:Y:S04]  /*20250*/  STS.U16 [R11+UR5+0x3dc0], R9 ;  /* 0x003dc0090b007988 */ /* 0x0087e80008000405 */
[----:B------:R1:W-:Y:S04]  /*20260*/  STS.U16 [R11+UR5+0x3fc0], R10 ;  /* 0x003fc00a0b007988 */ /* 0x0003e80008000405 */
[----:B------:R3:W-:Y:S04]  /*20270*/  STS.U16 [R11+UR5+0x3f80], R12 ;  /* 0x003f800c0b007988 */ /* 0x0007e80008000405 */
[----:B0-----:R-:W2:Y:S04]  /*20280*/  LDL.LU R7, [R1+0xf8] ;  /* 0x0000f80001077983 */ /* 0x001ea80000300800 */
[----:B-1----:R-:W2:Y:S04]  /*20290*/  LDL.LU R8, [R1+0xf4] ;  /* 0x0000f40001087983 */ /* 0x002ea80000300800 */
[----:B---3--:R-:W3:Y:S04]  /*202a0*/  LDL.LU R9, [R1+0xf0] ;  /* 0x0000f00001097983 */ /* 0x008ee80000300800 */
[----:B------:R-:W2:Y:S04]  /*202b0*/  LDL.LU R10, [R1+0xec] ;  /* 0x0000ec00010a7983 */ /* 0x000ea80000300800 */
[----:B------:R-:W2:Y:S04]  /*202c0*/  LDL.LU R11, [R1+0xe8] ;  /* 0x0000e800010b7983 */ /* 0x000ea80000300800 */
[----:B------:R0:W-:Y:S04]  /*202d0*/  STS.U16 [R3+UR5+0x4000], R13 ;  /* 0x0040000d03007988 */ /* 0x0001e80008000405 */
[----:B------:R-:W2:Y:S04]  /*202e0*/  LDL.LU R12, [R1+0xe4] ;  /* 0x0000e400010c7983 */ /* 0x000ea80000300800 */
        /* <DEDUP_REMOVED lines=8> */
[----:B------:R-:W3:Y:S04]  /*20370*/  LDL.LU R16, [R1+0xd4] ;  /* 0x0000d40001107983 */ /* 0x000ee80000300800 */
[----:B------:R-:W4:Y:S04]  /*20380*/  LDL.LU R17, [R1+0xd0] ;  /* 0x0000d00001117983 */ /* 0x000f280000300800 */
[----:B------:R0:W-:Y:S04]  /*20390*/  STS.U16 [R3+UR5+0x44c0], R40 ;  /* 0x0044c02803007988 */ /* 0x0001e80008000405 */
[----:B------:R-:W4:Y:S04]  /*203a0*/  LDL.LU R38, [R1+0xcc] ;  /* 0x0000cc0001267983 */ /* 0x000f280000300800 */
        /* <DEDUP_REMOVED lines=12> */
[----:B0-----:R-:W4:Y:S04]  /*20470*/  LDL.LU R0, [R1+0x10] ;  /* 0x0000100001007983 */ /* 0x001f280000300800 */
[----:B--2---:R0:W-:Y:S04]  /*20480*/  STS.U16 [R3+UR5+0x6040], R15 ;  /* 0x0060400f03007988 */ /* 0x0041e80008000405 */
[----:B---3--:R1:W-:Y:S04]  /*20490*/  STS.U16 [R3+UR5+0x6080], R16 ;  /* 0x0060801003007988 */ /* 0x0083e80008000405 */
[----:B----4-:R2:W-:Y:S04]  /*204a0*/  STS.U16 [R3+UR5+0x60c0], R17 ;  /* 0x0060c01103007988 */ /* 0x0105e80008000405 */
        /* <DEDUP_REMOVED lines=19> */
[----:B------:R0:W-:Y:S02]  /*205e0*/  STS.U16 [R3+UR5+0x6000], R14 ;  /* 0x0060000e03007988 */ /* 0x0001e40008000405 */
        /* <DEDUP_REMOVED lines=8> */
[----:B------:R-:W3:Y:S04]  /*20670*/  LDL.LU R41, [R1+0x84] ;  /* 0x0000840001297983 */ /* 0x000ee80000300800 */
[----:B0-----:R-:W3:Y:S04]  /*20680*/  LDL.LU R39, [R1+0x80] ;  /* 0x0000800001277983 */ /* 0x001ee80000300800 */
        /* <DEDUP_REMOVED lines=11> */
[----:B------:R0:W-:Y:S04]  /*20740*/  STS.U16 [R3+UR5+0x5880], R8 ;  /* 0x0058800803007988 */ /* 0x0001e80008000405 */
[----:B-1----:R-:W3:Y:S04]  /*20750*/  LDL.LU R34, [R1+0x6c] ;  /* 0x00006c0001227983 */ /* 0x002ee80000300800 */
[----:B------:R1:W-:Y:S04]  /*20760*/  STS.U16 [R3+UR5+0x58c0], R9 ;  /* 0x0058c00903007988 */ /* 0x0003e80008000405 */
[----:B------:R-:W-:Y:S04]  /*20770*/  STS.U16 [R3+UR5+0x5c40], R10 ;  /* 0x005c400a03007988 */ /* 0x000fe80008000405 */
[----:B------:R-:W-:Y:S04]  /*20780*/  STS.U16 [R3+UR5+0x5c00], R11 ;  /* 0x005c000b03007988 */ /* 0x000fe80008000405 */
[----:B------:R-:W-:Y:S04]  /*20790*/  STS.U16 [R3+UR5+0x5cc0], R12 ;  /* 0x005cc00c03007988 */ /* 0x000fe80008000405 */
[----:B------:R-:W-:Y:S01]  /*207a0*/  STS.U16 [R3+UR5+0x5c80], R13 ;  /* 0x005c800d03007988 */ /* 0x000fe20008000405 */
[----:B------:R-:W-:-:S03]  /*207b0*/  LOP3.LUT R14, R14, 0x1f, RZ, 0xc0, !PT ;  /* 0x0000001f0e0e7812 */ /* 0x000fc600078ec0ff */
        /* <DEDUP_REMOVED lines=20> */
[----:B------:R-:W3:Y:S04]  /*20900*/  LDL.LU R36, [R1+0x68] ;  /* 0x0000680001247983 */ /* 0x000ee80000300800 */
[----:B------:R-:W3:Y:S04]  /*20910*/  LDL.LU R4, [R1+0x64] ;  /* 0x0000640001047983 */ /* 0x000ee80000300800 */
[----:B------:R-:W3:Y:S04]  /*20920*/  LDL.LU R5, [R1+0x60] ;  /* 0x0000600001057983 */ /* 0x000ee80000300800 */
[----:B------:R-:W3:Y:S04]  /*20930*/  LDL.LU R6, [R1+0x5c] ;  /* 0x00005c0001067983 */ /* 0x000ee80000300800 */
[----:B------:R-:W3:Y:S04]  /*20940*/  LDL.LU R7, [R1+0x58] ;  /* 0x0000580001077983 */ /* 0x000ee80000300800 */
[----:B0-----:R-:W3:Y:S04]  /*20950*/  LDL.LU R8, [R1+0x54] ;  /* 0x0000540001087983 */ /* 0x001ee80000300800 */
[----:B-1----:R-:W3:Y:S01]  /*20960*/  LDL.LU R9, [R1+0x50] ;  /* 0x0000500001097983 */ /* 0x002ee20000300800 */
[----:B------:R-:W-:-:S03]  /*20970*/  IMAD.SHL.U32 R3, R14, 0x2, RZ ;  /* 0x000000020e037824 */ /* 0x000fc600078e00ff */
[----:B------:R-:W3:Y:S04]  /*20980*/  LDL.LU R10, [R1+0x4c] ;  /* 0x00004c00010a7983 */ /* 0x000ee80000300800 */
[----:B------:R-:W3:Y:S04]  /*20990*/  LDL.LU R11, [R1+0x48] ;  /* 0x00004800010b7983 */ /* 0x000ee80000300800 */
[----:B------:R-:W3:Y:S04]  /*209a0*/  LDL.LU R12, [R1+0x44] ;  /* 0x00004400010c7983 */ /* 0x000ee80000300800 */
[----:B------:R-:W3:Y:S01]  /*209b0*/  LDL.LU R13, [R1+0x40] ;  /* 0x00004000010d7983 */ /* 0x000ee20000300800 */
[----:B------:R-:W-:-:S03]  /*209c0*/  LOP3.LUT R3, R3, 0x10, RZ, 0x3c, !PT ;  /* 0x0000001003037812 */ /* 0x000fc600078e3cff */
        /* <DEDUP_REMOVED lines=15> */
[----:B0-----:R-:W2:Y:S04]  /*20ac0*/  LDL.LU R40, [R1+0x28] ;  /* 0x0000280001287983 */ /* 0x001ea80000300800 */
[----:B-1----:R-:W3:Y:S04]  /*20ad0*/  LDL.LU R50, [R1+0x24] ;  /* 0x0000240001327983 */ /* 0x002ee80000300800 */
[----:B------:R-:W3:Y:S04]  /*20ae0*/  LDL.LU R52, [R1+0x20] ;  /* 0x0000200001347983 */ /* 0x000ee80000300800 */
[----:B------:R-:W3:Y:S04]  /*20af0*/  LDL.LU R54, [R1+0x1c] ;  /* 0x00001c0001367983 */ /* 0x000ee80000300800 */
[----:B------:R-:W3:Y:S04]  /*20b00*/  LDL.LU R56, [R1+0x18] ;  /* 0x0000180001387983 */ /* 0x000ee80000300800 */
[----:B------:R0:W-:Y:S04]  /*20b10*/  STS.U16 [R3+UR5+0x4980], R0 ;  /* 0x0049800003007988 */ /* 0x0001e80008000405 */
[----:B------:R-:W3:Y:S04]  /*20b20*/  LDL.LU R2, [R1+0xc] ;  /* 0x00000c0001027983 */ /* 0x000ee80000300800 */
[----:B0-----:R-:W3:Y:S04]  /*20b30*/  LDL.LU R0, [R1+0x8] ;  /* 0x0000080001007983 */ /* 0x001ee80000300800 */
        /* <DEDUP_REMOVED lines=14> */
[----:B0-----:R-:W3:Y:S04]  /*20c20*/  LDL.LU R32, [R1+0x208c] ;  /* 0x00208c0001207983 */ /* 0x001ee80000300800 */
[----:B-1----:R-:W3:Y:S04]  /*20c30*/  LDL.LU R34, [R1+0x2088] ;  /* 0x0020880001227983 */ /* 0x002ee80000300800 */
        /* <DEDUP_REMOVED lines=23> */
[----:B----4-:R-:W4:Y:S04]  /*20db0*/  LDL.LU R14, [R1+0x2058] ;  /* 0x00205800010e7983 */ /* 0x010f280000300800 */
[----:B------:R0:W-:Y:S04]  /*20dc0*/  STS.U16 [R3+UR5+0x5d80], R15 ;  /* 0x005d800f03007988 */ /* 0x0001e80008000405 */
        /* <DEDUP_REMOVED lines=20> */
[----:B0-----:R-:W2:Y:S04]  /*20f10*/  LDL.LU R0, [R1+0x202c] ;  /* 0x00202c0001007983 */ /* 0x001ea80000300800 */
[----:B--2---:R0:W-:Y:S04]  /*20f20*/  STS.U16 [R3+UR5+0x6980], R0 ;  /* 0x0069800003007988 */ /* 0x0041e80008000405 */
[----:B------:R1:W-:Y:S04]  /*20f30*/  STS.U16 [R3+UR5+0x69c0], R2 ;  /* 0x0069c00203007988 */ /* 0x0003e80008000405 */
        /* <DEDUP_REMOVED lines=18> */
[----:B0-----:R-:W2:Y:S04]  /*21060*/  LDL.LU R0, [R1+0x2028] ;  /* 0x0020280001007983 */ /* 0x001ea80000300800 */
[----:B------:R0:W-:Y:S04]  /*21070*/  STS.U16 [R3+UR5+0x7dc0], R5 ;  /* 0x007dc00503007988 */ /* 0x0001e80008000405 */
[----:B-1----:R-:W3:Y:S04]  /*21080*/  LDL.LU R2, [R1+0x2024] ;  /* 0x0020240001027983 */ /* 0x002ee80000300800 */
[----:B------:R1:W-:Y:S04]  /*21090*/  STS.U16 [R3+UR5+0x7d80], R4 ;  /* 0x007d800403007988 */ /* 0x0003e80008000405 */
[----:B0-----:R-:W4:Y:S04]  /*210a0*/  LDL R5, [R1+0xbc0] ;  /* 0x000bc00001057983 */ /* 0x001f280000100800 */
[----:B-1----:R-:W4:Y:S04]  /*210b0*/  LDL R4, [R1+0xbbc] ;  /* 0x000bbc0001047983 */ /* 0x002f280000100800 */
[----:B------:R-:W2:Y:S01]  /*210c0*/  LDL.LU R3, [R1+0x1544] ;  /* 0x0015440001037983 */ /* 0x000ea20000300800 */
[----:B---3--:R-:W-:-:S02]  /*210d0*/  PRMT R2, RZ, 0x7610, R2 ;  /* 0x00007610ff027816 */ /* 0x008fc40000000002 */
[----:B----4-:R-:W-:-:S04]  /*210e0*/  @!P0 LOP3.LUT R5, R5, R4, RZ, 0x3c, !PT ;  /* 0x0000000405058212 */ /* 0x010fc800078e3cff */
[----:B------:R-:W-:-:S04]  /*210f0*/  @!P0 LOP3.LUT R4, R5, R4, RZ, 0x3c, !PT ;  /* 0x0000000405048212 */ /* 0x000fc800078e3cff */
[----:B------:R-:W-:-:S05]  /*21100*/  @!P0 LOP3.LUT R5, R5, R4, RZ, 0x3c, !PT ;  /* 0x0000000405058212 */ /* 0x000fca00078e3cff */
[----:B------:R-:W3:Y:S04]  /*21110*/  @!P0 LDG.E.U16 R2, desc[UR12][R4.64] ;  /* 0x0000000c04028981 */ /* 0x000ee8000c1e1500 */
[----:B--2---:R-:W-:Y:S04]  /*21120*/  STS.U16 [R0+UR5+0x4200], R36 ;  /* 0x0042002400007988 */ /* 0x004fe80008000405 */
        /* <DEDUP_REMOVED lines=15> */
[----:B0-----:R-:W2:Y:S04]  /*21220*/  LDL.LU R0, [R1+0x2020] ;  /* 0x0020200001007983 */ /* 0x001ea80000300800 */
[----:B---3--:R0:W-:Y:S04]  /*21230*/  STL [R1+0xd4], R2 ;  /* 0x0000d40201007387 */ /* 0x0081e80000100800 */
[----:B0-----:R-:W3:Y:S04]  /*21240*/  LDL.LU R2, [R1+0x201c] ;  /* 0x00201c0001027983 */ /* 0x001ee80000300800 */
[----:B------:R-:W4:Y:S04]  /*21250*/  LDL R4, [R1+0xbb4] ;  /* 0x000bb40001047983 */ /* 0x000f280000100800 */
[----:B------:R-:W4:Y:S01]  /*21260*/  LDL R5, [R1+0xbb8] ;  /* 0x000bb80001057983 */ /* 0x000f220000100800 */
[----:B--2---:R-:W-:-:S02]  /*21270*/  PRMT R0, RZ, 0x7610, R0 ;  /* 0x00007610ff007816 */ /* 0x004fc40000000000 */
[----:B----4-:R-:W-:-:S04]  /*21280*/  @!P1 LOP3.LUT R5, R5, R4, RZ, 0x3c, !PT ;  /* 0x0000000405059212 */ /* 0x010fc800078e3cff */
[----:B------:R-:W-:-:S04]  /*21290*/  @!P1 LOP3.LUT R4, R5, R4, RZ, 0x3c, !PT ;  /* 0x0000000405049212 */ /* 0x000fc800078e3cff */
[----:B------:R-:W-:-:S05]  /*212a0*/  @!P1 LOP3.LUT R5, R5, R4, RZ, 0x3c, !PT ;  /* 0x0000000405059212 */ /* 0x000fca00078e3cff */
[----:B------:R-:W2:Y:S04]  /*212b0*/  @!P1 LDG.E.U16 R0, desc[UR12][R4.64] ;  /* 0x0000000c04009981 */ /* 0x000ea8000c1e1500 */
[----:B--2---:R0:W-:Y:S04]  /*212c0*/  STL [R1+0xd0], R0 ;  /* 0x0000d00001007387 */ /* 0x0041e80000100800 */
[----:B0-----:R-:W2:Y:S04]  /*212d0*/  LDL.LU R0, [R1+0x2018] ;  /* 0x0020180001007983 */ /* 0x001ea80000300800 */
[----:B------:R-:W4:Y:S04]  /*212e0*/  LDL R4, [R1+0xbac] ;  /* 0x000bac0001047983 */ /* 0x000f280000100800 */
[----:B------:R-:W4:Y:S01]  /*212f0*/  LDL R5, [R1+0xbb0] ;  /* 0x000bb00001057983 */ /* 0x000f220000100800 */
[----:B---3--:R-:W-:-:S02]  /*21300*/  PRMT R2, RZ, 0x7610, R2 ;  /* 0x00007610ff027816 */ /* 0x008fc40000000002 */
[----:B----4-:R-:W-:-:S04]  /*21310*/  @!P2 LOP3.LUT R5, R5, R4, RZ, 0x3c, !PT ;  /* 0x000000040505a212 */ /* 0x010fc800078e3cff */
[----:B------:R-:W-:-:S04]  /*21320*/  @!P2 LOP3.LUT R4, R5, R4, RZ, 0x3c, !PT ;  /* 0x000000040504a212 */ /* 0x000fc800078e3cff */
[----:B------:R-:W-:-:S05]  /*21330*/  @!P2 LOP3.LUT R5, R5, R4, RZ, 0x3c, !PT ;  /* 0x000000040505a212 */ /* 0x000fca00078e3cff */
[----:B------:R-:W3:Y:S04]  /*21340*/  @!P2 LDG.E.U16 R2, desc[UR12][R4.64] ;  /* 0x0000000c0402a981 */ /* 0x000ee8000c1e1500 */
        /* <DEDUP_REMOVED lines=292> */
[----:B------:R-:W-:-:S02]  /*22590*/  PRMT R29, RZ, 0x7610, R29 ;  /* 0x00007610ff1d7816 */ /* 0x000fc4000000001d */
[----:B----4-:R-:W-:-:S04]  /*225a0*/  @!P3 LOP3.LUT R5, R5, R4, RZ, 0x3c, !PT ;  /* 0x000000040505b212 */ /* 0x010fc800078e3cff */
[----:B------:R-:W-:-:S04]  /*225b0*/  @!P3 LOP3.LUT R4, R5, R4, RZ, 0x3c, !PT ;  /* 0x000000040504b212 */ /* 0x000fc800078e3cff */
[----:B------:R-:W-:-:S05]  /*225c0*/  @!P3 LOP3.LUT R5, R5, R4, RZ, 0x3c, !PT ;  /* 0x000000040505b212 */ /* 0x000fca00078e3cff */
[----:B------:R0:W4:Y:S04]  /*225d0*/  @!P3 LDG.E.U16 R29, desc[UR12][R4.64] ;  /* 0x0000000c041db981 */ /* 0x000128000c1e1500 */
[----:B------:R-:W0:Y:S04]  /*225e0*/  LDL R4, [R1+0x8bc] ;  /* 0x0008bc0001047983 */ /* 0x000e280000100800 */
[----:B------:R-:W0:Y:S01]  /*225f0*/  LDL R5, [R1+0x8c0] ;  /* 0x0008c00001057983 */ /* 0x000e220000100800 */
[----:B---3--:R-:W-:Y:S02]  /*22600*/  PRMT R2, RZ, 0x7610, R2 ;  /* 0x00007610ff027816 */ /* 0x008fe40000000002 */
[----:B0-----:R-:W-:-:S04]  /*22610*/  @!P0 LOP3.LUT R5, R5, R4, RZ, 0x3c, !PT ;  /* 0x0000000405058212 */ /* 0x001fc800078e3cff */
[----:B------:R-:W-:-:S04]  /*22620*/  @!P0 LOP3.LUT R4, R5, R4, RZ, 0x3c, !PT ;  /* 0x0000000405048212 */ /* 0x000fc800078e3cff */
[----:B------:R-:W-:-:S05]  /*22630*/  @!P0 LOP3.LUT R5, R5, R4, RZ, 0x3c, !PT ;  /* 0x0000000405058212 */ /* 0x000fca00078e3cff */
[----:B------:R-:W3:Y:S04]  /*22640*/  @!P0 LDG.E.U16 R2, desc[UR12][R4.64] ;  /* 0x0000000c04028981 */ /* 0x000ee8000c1e1500 */
[----:B----4-:R0:W-:Y:S04]  /*22650*/  STL [R1+0x48], R29 ;  /* 0x0000481d01007387 */ /* 0x0101e80000100800 */
[----:B0-----:R-:W4:Y:S04]  /*22660*/  LDL R29, [R1+0x858] ;  /* 0x00085800011d7983 */ /* 0x001f280000100800 */
        /* <DEDUP_REMOVED lines=35> */
[----:B------:R-:W3:Y:S01]  /*228a0*/  @!P0 LDG.E.U16 R2, desc[UR12][R4.64] ;  /* 0x0000000c04028981 */ /* 0x000ee2000c1e1500 */
[----:B--2---:R-:W-:-:S03]  /*228b0*/  PRMT R0, RZ, 0x7610, R0 ;  /* 0x00007610ff007816 */ /* 0x004fc60000000000 */
[----:B---3--:R0:W-:Y:S04]  /*228c0*/  STL [R1+0x34], R2 ;  /* 0x0000340201007387 */ /* 0x0081e80000100800 */
[----:B0-----:R-:W2:Y:S04]  /*228d0*/  LDL.LU R2, [R1+0x1f80] ;  /* 0x001f800001027983 */ /* 0x001ea80000300800 */
[----:B------:R-:W3:Y:S01]  /*228e0*/  LDL R5, [R1+0x854] ;  /* 0x0008540001057983 */ /* 0x000ee20000100800 */
[----:B----4-:R-:W-:-:S03]  /*228f0*/  @!P1 IMAD.MOV.U32 R4, RZ, RZ, R29 ;  /* 0x000000ffff049224 */ /* 0x010fc600078e001d */
[----:B------:R-:W4:Y:S04]  /*22900*/  LDL R29, [R1+0x830] ;  /* 0x00083000011d7983 */ /* 0x000f280000100800 */
[----:B---3--:R-:W3:Y:S04]  /*22910*/  @!P1 LDG.E.U16 R0, desc[UR12][R4.64] ;  /* 0x0000000c04009981 */ /* 0x008ee8000c1e1500 */
        /* <DEDUP_REMOVED lines=26> */
[----:B------:R-:W-:-:S03]  /*22ac0*/  PRMT R0, RZ, 0x7610, R0 ;  /* 0x00007610ff007816 */ /* 0x000fc60000000000 */
[----:B0-----:R-:W2:Y:S04]  /*22ad0*/  LDL R27, [R1+0x7e0] ;  /* 0x0007e000011b7983 */ /* 0x001ea80000100800 */
[----:B------:R-:W1:Y:S04]  /*22ae0*/  LDL R4, [R1+0x834] ;  /* 0x0008340001047983 */ /* 0x000e680000100800 */
[----:B------:R-:W1:Y:S02]  /*22af0*/  LDL R5, [R1+0x838] ;  /* 0x0008380001057983 */ /* 0x000e640000100800 */
[----:B-1----:R-:W-:-:S04]  /*22b00*/  @!P1 LOP3.LUT R5, R5, R4, RZ, 0x3c, !PT ;  /* 0x0000000405059212 */ /* 0x002fc800078e3cff */
[----:B------:R-:W-:-:S04]  /*22b10*/  @!P1 LOP3.LUT R4, R5, R4, RZ, 0x3c, !PT ;  /* 0x0000000405049212 */ /* 0x000fc800078e3cff */
[----:B------:R-:W-:-:S05]  /*22b20*/  @!P1 LOP3.LUT R5, R5, R4, RZ, 0x3c, !PT ;  /* 0x0000000405059212 */ /* 0x000fca00078e3cff */
[----:B------:R-:W2:Y:S04]  /*22b30*/  @!P1 LDG.E.U16 R0, desc[UR12][R4.64] ;  /* 0x0000000c04009981 */ /* 0x000ea8000c1e1500 */
[----:B---3--:R0:W-:Y:S04]  /*22b40*/  STL [R1+0x24], R31 ;  /* 0x0000241f01007387 */ /* 0x0081e80000100800 */
[----:B0-----:R-:W3:Y:S04]  /*22b50*/  LDL R31, [R1+0x7d8] ;  /* 0x0007d800011f7983 */ /* 0x001ee80000100800 */
[----:B--2---:R0:W-:Y:S04]  /*22b60*/  STL [R1+0x20], R0 ;  /* 0x0000200001007387 */ /* 0x0041e80000100800 */
[----:B0-----:R-:W2:Y:S04]  /*22b70*/  LDL.LU R0, [R1+0x1f74] ;  /* 0x001f740001007983 */ /* 0x001ea80000300800 */
[----:B------:R-:W2:Y:S01]  /*22b80*/  LDL R5, [R1+0x82c] ;  /* 0x00082c0001057983 */ /* 0x000ea20000100800 */
[----:B------:R-:W-:Y:S01]  /*22b90*/  PRMT R2, RZ, 0x7610, R2 ;  /* 0x00007610ff027816 */ /* 0x000fe20000000002 */
[----:B----4-:R-:W-:-:S02]  /*22ba0*/  @!P2 IMAD.MOV.U32 R4, RZ, RZ, R29 ;  /* 0x000000ffff04a224 */ /* 0x010fc400078e001d */
[----:B------:R-:W4:Y:S04]  /*22bb0*/  LDL R29, [R1+0x7d0] ;  /* 0x0007d000011d7983 */ /* 0x000f280000100800 */
[----:B--2---:R-:W2:Y:S04]  /*22bc0*/  @!P2 LDG.E.U16 R2, desc[UR12][R4.64] ;  /* 0x0000000c0402a981 */ /* 0x004ea8000c1e1500 */
        /* <DEDUP_REMOVED lines=9> */
[----:B------:R-:W3:Y:S01]  /*22c60*/  LDL R5, [R1+0x7dc] ;  /* 0x0007dc0001057983 */ /* 0x000ee20000100800 */
[----:B------:R-:W-:Y:S01]  /*22c70*/  PRMT R25, RZ, 0x7610, R25 ;  /* 0x00007610ff197816 */ /* 0x000fe20000000019 */
[----:B0-----:R-:W-:Y:S02]  /*22c80*/  @!P0 IMAD.MOV.U32 R4, RZ, RZ, R27 ;  /* 0x000000ffff048224 */ /* 0x001fe400078e001b */
[----:B--2---:R0:W-:Y:S01]  /*22c90*/  STL [R1+0x18], R26 ;  /* 0x0000181a01007387 */ /* 0x0041e20000100800 */
[----:B------:R-:W-:-:S03]  /*22ca0*/  PRMT R30, RZ, 0x7610, R30 ;  /* 0x00007610ff1e7816 */ /* 0x000fc6000000001e */
[----:B------:R-:W2:Y:S04]  /*22cb0*/  LDL R27, [R1+0x7bc] ;  /* 0x0007bc00011b7983 */ /* 0x000ea80000100800 */
[----:B---3--:R1:W3:Y:S04]  /*22cc0*/  @!P0 LDG.E.U16 R25, desc[UR12][R4.64] ;  /* 0x0000000c04198981 */ /* 0x0082e8000c1e1500 */
[----:B0-----:R-:W2:Y:S04]  /*22cd0*/  LDL R26, [R1+0x7c8] ;  /* 0x0007c800011a7983 */ /* 0x001ea80000100800 */
[----:B------:R-:W2:Y:S01]  /*22ce0*/  LDL R5, [R1+0x7d4] ;  /* 0x0007d40001057983 */ /* 0x000ea20000100800 */
[----:B-1----:R-:W-:-:S03]  /*22cf0*/  @!P1 IMAD.MOV.U32 R4, RZ, RZ, R31 ;  /* 0x000000ffff049224 */ /* 0x002fc600078e001f */
[----:B---3--:R0:W-:Y:S01]  /*22d00*/  STL [R1+0x14], R25 ;  /* 0x0000141901007387 */ /* 0x0081e20000100800 */
[----:B------:R-:W-:-:S03]  /*22d10*/  PRMT R28, RZ, 0x7610, R28 ;  /* 0x00007610ff1c7816 */ /* 0x000fc6000000001c */
[----:B------:R-:W3:Y:S04]  /*22d20*/  LDL R31, [R1+0x7b4] ;  /* 0x0007b400011f7983 */ /* 0x000ee80000100800 */
[----:B--2---:R4:W2:Y:S04]  /*22d30*/  @!P1 LDG.E.U16 R30, desc[UR12][R4.64] ;  /* 0x0000000c041e9981 */ /* 0x0048a8000c1e1500 */
[----:B0-----:R-:W3:Y:S04]  /*22d40*/  LDL R25, [R1+0x7c0] ;  /* 0x0007c00001197983 */ /* 0x001ee80000100800 */
[----:B------:R-:W3:Y:S01]  /*22d50*/  LDL R5, [R1+0x7cc] ;  /* 0x0007cc0001057983 */ /* 0x000ee20000100800 */
[----:B----4-:R-:W-:-:S03]  /*22d60*/  @!P2 IMAD.MOV.U32 R4, RZ, RZ, R29 ;  /* 0x000000ffff04a224 */ /* 0x010fc600078e001d */
[----:B--2---:R0:W-:Y:S01]  /*22d70*/  STL [R1+0x10], R30 ;  /* 0x0000101e01007387 */ /* 0x0041e20000100800 */
[----:B------:R-:W-:-:S03]  /*22d80*/  PRMT R24, RZ, 0x7610, R24 ;  /* 0x00007610ff187816 */ /* 0x000fc60000000018 */
[----:B------:R-:W2:Y:S04]  /*22d90*/  LDL R29, [R1+0x7ac] ;  /* 0x0007ac00011d7983 */ /* 0x000ea80000100800 */
[----:B---3--:R1:W3:Y:S04]  /*22da0*/  @!P2 LDG.E.U16 R28, desc[UR12][R4.64] ;  /* 0x0000000c041ca981 */ /* 0x0082e8000c1e1500 */
[----:B0-----:R-:W4:Y:S04]  /*22db0*/  LDL R30, [R1+0x7b8] ;  /* 0x0007b800011e7983 */ /* 0x001f280000100800 */
[----:B------:R-:W2:Y:S01]  /*22dc0*/  LDL R5, [R1+0x7c4] ;  /* 0x0007c40001057983 */ /* 0x000ea20000100800 */
[----:B-1----:R-:W-:-:S05]  /*22dd0*/  @!P3 IMAD.MOV.U32 R4, RZ, RZ, R26 ;  /* 0x000000ffff04b224 */ /* 0x002fca00078e001a */
[----:B--2---:R0:W2:Y:S04]  /*22de0*/  @!P3 LDG.E.U16 R24, desc[UR12][R4.64] ;  /* 0x0000000c0418b981 */ /* 0x0040a8000c1e1500 */
[----:B---3--:R1:W-:Y:S04]  /*22df0*/  STL [R1+0xc], R28 ;  /* 0x00000c1c01007387 */ /* 0x0083e80000100800 */
[----:B------:R-:W3:Y:S04]  /*22e00*/  LDL R26, [R1+0x7a4] ;  /* 0x0007a400011a7983 */ /* 0x000ee80000100800 */
[----:B-1----:R-:W3:Y:S01]  /*22e10*/  LDL R28, [R1+0x7b0] ;  /* 0x0007b000011c7983 */ /* 0x002ee20000100800 */
[----:B------:R-:W-:Y:S01]  /*22e20*/  PRMT R2, RZ, 0x7610, R2 ;  /* 0x00007610ff027816 */ /* 0x000fe20000000002 */
[----:B0-----:R-:W-:-:S02]  /*22e30*/  @!P0 IMAD.MOV.U32 R4, RZ, RZ, R25 ;  /* 0x000000ffff048224 */ /* 0x001fc400078e0019 */
[----:B------:R-:W-:Y:S01]  /*22e40*/  @!P0 IMAD.MOV.U32 R5, RZ, RZ, R27 ;  /* 0x000000ffff058224 */ /* 0x000fe200078e001b */
[----:B------:R-:W-:-:S04]  /*22e50*/  PRMT R0, RZ, 0x7610, R0 ;  /* 0x00007610ff007816 */ /* 0x000fc80000000000 */
[----:B------:R4:W3:Y:S02]  /*22e60*/  @!P0 LDG.E.U16 R2, desc[UR12][R4.64] ;  /* 0x0000000c04028981 */ /* 0x0008e4000c1e1500 */
[----:B----4-:R-:W-:Y:S02]  /*22e70*/  @!P1 IMAD.MOV.U32 R4, RZ, RZ, R30 ;  /* 0x000000ffff049224 */ /* 0x010fe400078e001e */
[----:B------:R-:W-:-:S05]  /*22e80*/  @!P1 IMAD.MOV.U32 R5, RZ, RZ, R31 ;  /* 0x000000ffff059224 */ /* 0x000fca00078e001f */
[----:B------:R0:W4:Y:S04]  /*22e90*/  @!P1 LDG.E.U16 R0, desc[UR12][R4.64] ;  /* 0x0000000c04009981 */ /* 0x000128000c1e1500 */
[----:B--2---:R1:W-:Y:S01]  /*22ea0*/  STL [R1+0x8], R24 ;  /* 0x0000081801007387 */ /* 0x0043e20000100800 */
[----:B------:R-:W-:Y:S01]  /*22eb0*/  PRMT R61, RZ, 0x7610, R61 ;  /* 0x00007610ff3d7816 */ /* 0x000fe2000000003d */
[----:B0-----:R-:W-:Y:S01]  /*22ec0*/  @!P2 IMAD.MOV.U32 R5, RZ, RZ, R29 ;  /* 0x000000ffff05a224 */ /* 0x001fe200078e001d */
[----:B------:R-:W-:Y:S01]  /*22ed0*/  PRMT R60, RZ, 0x7610, R60 ;  /* 0x00007610ff3c7816 */ /* 0x000fe2000000003c */
[----:B------:R-:W2:Y:S04]  /*22ee0*/  LDL R27, [R1+0x75c] ;  /* 0x00075c00011b7983 */ /* 0x000ea80000100800 */
[----:B------:R-:W2:Y:S04]  /*22ef0*/  LDL R25, [R1+0x760] ;  /* 0x0007600001197983 */ /* 0x000ea80000100800 */
[----:B-1----:R-:W2:Y:S01]  /*22f00*/  LDL R24, [R1+0x7a8] ;  /* 0x0007a80001187983 */ /* 0x002ea20000100800 */
[----:B---3--:R-:W-:-:S05]  /*22f10*/  @!P2 IMAD.MOV.U32 R4, RZ, RZ, R28 ;  /* 0x000000ffff04a224 */ /* 0x008fca00078e001c */
[----:B------:R0:W3:Y:S02]  /*22f20*/  @!P2 LDG.E.U16 R61, desc[UR12][R4.64] ;  /* 0x0000000c043da981 */ /* 0x0000e4000c1e1500 */
[----:B0-----:R-:W-:Y:S02]  /*22f30*/  @!P3 IMAD.MOV.U32 R5, RZ, RZ, R26 ;  /* 0x000000ffff05b224 */ /* 0x001fe400078e001a */
[----:B------:R0:W-:Y:S04]  /*22f40*/  STL [R1+0x1f28], R2 ;  /* 0x001f280201007387 */ /* 0x0001e80000100800 */
[----:B----4-:R1:W-:Y:S04]  /*22f50*/  STL [R1+0x1f2c], R0 ;  /* 0x001f2c0001007387 */ /* 0x0103e80000100800 */
[----:B0-----:R-:W4:Y:S04]  /*22f60*/  LDL R2, [R1+0x754] ;  /* 0x0007540001027983 */ /* 0x001f280000100800 */
[----:B-1----:R-:W4:Y:S01]  /*22f70*/  LDL R0, [R1+0x758] ;  /* 0x0007580001007983 */ /* 0x002f220000100800 */
[----:B--2---:R-:W-:-:S05]  /*22f80*/  @!P3 IMAD.MOV.U32 R4, RZ, RZ, R24 ;  /* 0x000000ffff04b224 */ /* 0x004fca00078e0018 */
[----:B------:R0:W2:Y:S04]  /*22f90*/  @!P3 LDG.E.U16 R60, desc[UR12][R4.64] ;  /* 0x0000000c043cb981 */ /* 0x0000a8000c1e1500 */
[----:B---3--:R-:W-:Y:S04]  /*22fa0*/  STL [R1+0x1f30], R61 ;  /* 0x001f303d01007387 */ /* 0x008fe80000100800 */
[----:B------:R-:W3:Y:S04]  /*22fb0*/  LDL R26, [R1+0x74c] ;  /* 0x00074c00011a7983 */ /* 0x000ee80000100800 */
[----:B------:R-:W3:Y:S01]  /*22fc0*/  LDL R24, [R1+0x750] ;  /* 0x0007500001187983 */ /* 0x000ee20000100800 */
[----:B------:R-:W-:-:S02]  /*22fd0*/  PRMT R59, RZ, 0x7610, R59 ;  /* 0x00007610ff3b7816 */ /* 0x000fc4000000003b */
[----:B------:R-:W-:Y:S01]  /*22fe0*/  PRMT R58, RZ, 0x7610, R58 ;  /* 0x00007610ff3a7816 */ /* 0x000fe2000000003a */
[----:B0-----:R-:W-:Y:S02]  /*22ff0*/  @!P0 IMAD.MOV.U32 R4, RZ, RZ, R25 ;  /* 0x000000ffff048224 */ /* 0x001fe400078e0019 */
[----:B------:R-:W-:-:S05]  /*23000*/  @!P0 IMAD.MOV.U32 R5, RZ, RZ, R27 ;  /* 0x000000ffff058224 */ /* 0x000fca00078e001b */
[----:B------:R4:W3:Y:S02]  /*23010*/  @!P0 LDG.E.U16 R59, desc[UR12][R4.64] ;  /* 0x0000000c043b8981 */ /* 0x0008e4000c1e1500 */
[----:B----4-:R-:W-:Y:S01]  /*23020*/  @!P1 IMAD.MOV.U32 R5, RZ, RZ, R2 ;  /* 0x000000ffff059224 */ /* 0x010fe200078e0002 */
[----:B------:R-:W-:-:S05]  /*23030*/  @!P1 MOV R4, R0 ;  /* 0x0000000000049202 */ /* 0x000fca0000000f00 */
[----:B------:R3:W4:Y:S04]  /*23040*/  @!P1 LDG.E.U16 R58, desc[UR12][R4.64] ;  /* 0x0000000c043a9981 */ /* 0x000728000c1e1500 */
[----:B--2---:R-:W-:Y:S04]  /*23050*/  STL [R1+0x1f34], R60 ;  /* 0x001f343c01007387 */ /* 0x004fe80000100800 */
[----:B------:R-:W2:Y:S04]  /*23060*/  LDL R29, [R1+0x744] ;  /* 0x00074400011d7983 */ /* 0x000ea80000100800 */
[----:B------:R-:W2:Y:S04]  /*23070*/  LDL R28, [R1+0x748] ;  /* 0x00074800011c7983 */ /* 0x000ea80000100800 */
[----:B------:R-:W2:Y:S04]  /*23080*/  LDL R27, [R1+0x73c] ;  /* 0x00073c00011b7983 */ /* 0x000ea80000100800 */
[----:B------:R-:W2:Y:S01]  /*23090*/  LDL R25, [R1+0x740] ;  /* 0x0007400001197983 */ /* 0x000ea20000100800 */
[----:B------:R-:W-:Y:S01]  /*230a0*/  PRMT R54, RZ, 0x7610, R54 ;  /* 0x00007610ff367816 */ /* 0x000fe20000000036 */
[----:B---3--:R-:W-:-:S02]  /*230b0*/  @!P2 IMAD.MOV.U32 R4, RZ, RZ, R24 ;  /* 0x000000ffff04a224 */ /* 0x008fc400078e0018 */
[----:B------:R-:W-:Y:S01]  /*230c0*/  @!P2 IMAD.MOV.U32 R5, RZ, RZ, R26 ;  /* 0x000000ffff05a224 */ /* 0x000fe200078e001a */
[----:B------:R-:W-:-:S04]  /*230d0*/  PRMT R52, RZ, 0x7610, R52 ;  /* 0x00007610ff347816 */ /* 0x000fc80000000034 */
[----:B------:R2:W3:Y:S01]  /*230e0*/  @!P2 LDG.E.U16 R54, desc[UR12][R4.64] ;  /* 0x0000000c0436a981 */ /* 0x0004e2000c1e1500 */
[----:B------:R-:W-:-:S03]  /*230f0*/  PRMT R50, RZ, 0x7610, R50 ;  /* 0x00007610ff327816 */ /* 0x000fc60000000032 */
[----:B------:R-:W-:Y:S04]  /*23100*/  STL [R1+0x1f38], R59 ;  /* 0x001f383b01007387 */ /* 0x000fe80000100800 */
[----:B------:R-:W3:Y:S04]  /*23110*/  LDL R2, [R1+0x734] ;  /* 0x0007340001027983 */ /* 0x000ee80000100800 */
[----:B------:R-:W3:Y:S04]  /*23120*/  LDL R0, [R1+0x738] ;  /* 0x0007380001007983 */ /* 0x000ee80000100800 */
[----:B----4-:R-:W-:Y:S04]  /*23130*/  STL [R1+0x1f3c], R58 ;  /* 0x001f3c3a01007387 */ /* 0x010fe80000100800 */
[----:B------:R-:W4:Y:S04]  /*23140*/  LDL R26, [R1+0x72c] ;  /* 0x00072c00011a7983 */ /* 0x000f280000100800 */
[----:B------:R-:W4:Y:S01]  /*23150*/  LDL R24, [R1+0x730] ;  /* 0x0007300001187983 */ /* 0x000f220000100800 */
[----:B--2---:R-:W-:-:S02]  /*23160*/  @!P3 IMAD.MOV.U32 R5, RZ, RZ, R29 ;  /* 0x000000ffff05b224 */ /* 0x004fc400078e001d */
[----:B------:R-:W-:-:S05]  /*23170*/  @!P3 IMAD.MOV.U32 R4, RZ, RZ, R28 ;  /* 0x000000ffff04b224 */ /* 0x000fca00078e001c */
[----:B------:R0:W2:Y:S02]  /*23180*/  @!P3 LDG.E.U16 R52, desc[UR12][R4.64] ;  /* 0x0000000c0434b981 */ /* 0x0000a4000c1e1500 */
[----:B0-----:R-:W-:Y:S02]  /*23190*/  @!P0 IMAD.MOV.U32 R4, RZ, RZ, R25 ;  /* 0x000000ffff048224 */ /* 0x001fe400078e0019 */
[----:B------:R-:W-:-:S05]  /*231a0*/  @!P0 IMAD.MOV.U32 R5, RZ, RZ, R27 ;  /* 0x000000ffff058224 */ /* 0x000fca00078e001b */
[----:B------:R0:W2:Y:S04]  /*231b0*/  @!P0 LDG.E.U16 R50, desc[UR12][R4.64] ;  /* 0x0000000c04328981 */ /* 0x0000a8000c1e1500 */
[----:B---3--:R-:W-:Y:S01]  /*231c0*/  STL [R1+0x1f40], R54 ;  /* 0x001f403601007387 */ /* 0x008fe20000100800 */
[----:B------:R-:W-:Y:S02]  /*231d0*/  PRMT R48, RZ, 0x7610, R48 ;  /* 0x00007610ff307816 */ /* 0x000fe40000000030 */
[----:B------:R-:W-:Y:S01]  /*231e0*/  PRMT R46, RZ, 0x7610, R46 ;  /* 0x00007610ff2e7816 */ /* 0x000fe2000000002e */
[----:B0-----:R-:W-:Y:S02]  /*231f0*/  @!P1 IMAD.MOV.U32 R4, RZ, RZ, R0 ;  /* 0x000000ffff049224 */ /* 0x001fe400078e0000 */
[----:B------:R-:W-:-:S05]  /*23200*/  @!P1 IMAD.MOV.U32 R5, RZ, RZ, R2 ;  /* 0x000000ffff059224 */ /* 0x000fca00078e0002 */
[----:B------:R4:W3:Y:S02]  /*23210*/  @!P1 LDG.E.U16 R48, desc[UR12][R4.64] ;  /* 0x0000000c04309981 */ /* 0x0008e4000c1e1500 */
[----:B----4-:R-:W-:Y:S02]  /*23220*/  @!P2 IMAD.MOV.U32 R4, RZ, RZ, R24 ;  /* 0x000000ffff04a224 */ /* 0x010fe400078e0018 */
[----:B------:R-:W-:-:S05]  /*23230*/  @!P2 IMAD.MOV.U32 R5, RZ, RZ, R26 ;  /* 0x000000ffff05a224 */ /* 0x000fca00078e001a */
[----:B------:R-:W4:Y:S04]  /*23240*/  @!P2 LDG.E.U16 R46, desc[UR12][R4.64] ;  /* 0x0000000c042ea981 */ /* 0x000f28000c1e1500 */
[----:B--2---:R-:W-:Y:S04]  /*23250*/  STL [R1+0x1f44], R52 ;  /* 0x001f443401007387 */ /* 0x004fe80000100800 */
[----:B------:R-:W2:Y:S04]  /*23260*/  LDL R28, [R1+0x724] ;  /* 0x00072400011c7983 */ /* 0x000ea80000100800 */
[----:B------:R-:W2:Y:S04]  /*23270*/  LDL R25, [R1+0x728] ;  /* 0x0007280001197983 */ /* 0x000ea80000100800 */
[----:B------:R-:W-:Y:S04]  /*23280*/  STL [R1+0x1f48], R50 ;  /* 0x001f483201007387 */ /* 0x000fe80000100800 */
[----:B------:R-:W2:Y:S04]  /*23290*/  LDL R2, [R1+0x6dc] ;  /* 0x0006dc0001027983 */ /* 0x000ea80000100800 */
[----:B------:R-:W2:Y:S01]  /*232a0*/  LDL R0, [R1+0x6e0] ;  /* 0x0006e00001007983 */ /* 0x000ea20000100800 */
[----:B------:R-:W-:-:S02]  /*232b0*/  PRMT R44, RZ, 0x7610, R44 ;  /* 0x00007610ff2c7816 */ /* 0x000fc4000000002c */
[----:B------:R-:W-:Y:S01]  /*232c0*/  PRMT R42, RZ, 0x7610, R42 ;  /* 0x00007610ff2a7816 */ /* 0x000fe2000000002a */
[----:B---3--:R-:W-:Y:S04]  /*232d0*/  STL [R1+0x1f4c], R48 ;  /* 0x001f4c3001007387 */ /* 0x008fe80000100800 */
[----:B------:R-:W3:Y:S04]  /*232e0*/  LDL R27, [R1+0x6d4] ;  /* 0x0006d400011b7983 */ /* 0x000ee80000100800 */
[----:B------:R-:W3:Y:S04]  /*232f0*/  LDL R26, [R1+0x6d8] ;  /* 0x0006d800011a7983 */ /* 0x000ee80000100800 */
[----:B------:R-:W3:Y:S04]  /*23300*/  LDL R24, [R1+0x6d0] ;  /* 0x0006d00001187983 */ /* 0x000ee80000100800 */
[----:B----4-:R-:W-:Y:S04]  /*23310*/  STL [R1+0x1f50], R46 ;  /* 0x001f502e01007387 */ /* 0x010fe80000100800 */
[----:B------:R-:W4:Y:S01]  /*23320*/  LDL R29, [R1+0x6c4] ;  /* 0x0006c400011d7983 */ /* 0x000f220000100800 */
[----:B--2---:R-:W-:-:S02]  /*23330*/  @!P3 IMAD.MOV.U32 R5, RZ, RZ, R28 ;  /* 0x000000ffff05b224 */ /* 0x004fc400078e001c */
[----:B------:R-:W-:Y:S01]  /*23340*/  @!P3 IMAD.MOV.U32 R4, RZ, RZ, R25 ;  /* 0x000000ffff04b224 */ /* 0x000fe200078e0019 */
[----:B------:R-:W2:Y:S04]  /*23350*/  LDL R28, [R1+0x6c8] ;  /* 0x0006c800011c7983 */ /* 0x000ea80000100800 */
[----:B------:R-:W2:Y:S04]  /*23360*/  LDL R25, [R1+0x6cc] ;  /* 0x0006cc0001197983 */ /* 0x000ea80000100800 */
[----:B------:R0:W2:Y:S02]  /*23370*/  @!P3 LDG.E.U16 R44, desc[UR12][R4.64] ;  /* 0x0000000c042cb981 */ /* 0x0000a4000c1e1500 */
[----:B0-----:R-:W-:-:S02]  /*23380*/  @!P0 IMAD.MOV.U32 R5, RZ, RZ, R2 ;  /* 0x000000ffff058224 */ /* 0x001fc400078e0002 */
[----:B------:R-:W-:-:S05]  /*23390*/  @!P0 IMAD.MOV.U32 R4, RZ, RZ, R0 ;  /* 0x000000ffff048224 */ /* 0x000fca00078e0000 */
[----:B------:R3:W4:Y:S01]  /*233a0*/  @!P0 LDG.E.U16 R42, desc[UR12][R4.64] ;  /* 0x0000000c042a8981 */ /* 0x000722000c1e1500 */
[----:B------:R-:W-:Y:S02]  /*233b0*/  PRMT R40, RZ, 0x7610, R40 ;  /* 0x00007610ff287816 */ /* 0x000fe40000000028 */
[----:B------:R-:W-:Y:S01]  /*233c0*/  PRMT R38, RZ, 0x7610, R38 ;  /* 0x00007610ff267816 */ /* 0x000fe20000000026 */
[----:B---3--:R-:W-:Y:S02]  /*233d0*/  @!P1 IMAD.MOV.U32 R5, RZ, RZ, R27 ;  /* 0x000000ffff059224 */ /* 0x008fe400078e001b */
[----:B------:R-:W-:-:S05]  /*233e0*/  @!P1 IMAD.MOV.U32 R4, RZ, RZ, R26 ;  /* 0x000000ffff049224 */ /* 0x000fca00078e001a */
[----:B------:R0:W3:Y:S02]  /*233f0*/  @!P1 LDG.E.U16 R40, desc[UR12][R4.64] ;  /* 0x0000000c04289981 */ /* 0x0000e4000c1e1500 */
[----:B0-----:R-:W-:Y:S01]  /*23400*/  @!P2 IMAD.MOV.U32 R4, RZ, RZ, R24 ;  /* 0x000000ffff04a224 */ /* 0x001fe200078e0018 */
[----:B------:R-:W-:Y:S01]  /*23410*/  PRMT R36, RZ, 0x7610, R36 ;  /* 0x00007610ff247816 */ /* 0x000fe20000000024 */
[----:B--2---:R-:W-:Y:S04]  /*23420*/  STL [R1+0x1f54], R44 ;  /* 0x001f542c01007387 */ /* 0x004fe80000100800 */
[----:B------:R-:W2:Y:S04]  /*23430*/  LDL R2, [R1+0x65c] ;  /* 0x00065c0001027983 */ /* 0x000ea80000100800 */
[----:B------:R-:W2:Y:S01]  /*23440*/  LDL R0, [R1+0x660] ;  /* 0x0006600001007983 */ /* 0x000ea20000100800 */
[----:B------:R-:W-:-:S05]  /*23450*/  @!P2 IMAD.MOV.U32 R5, RZ, RZ, R25 ;  /* 0x000000ffff05a224 */ /* 0x000fca00078e0019 */
[----:B------:R0:W2:Y:S04]  /*23460*/  @!P2 LDG.E.U16 R38, desc[UR12][R4.64] ;  /* 0x0000000c0426a981 */ /* 0x0000a8000c1e1500 */
[----:B----4-:R-:W-:Y:S04]  /*23470*/  STL [R1+0x1f58], R42 ;  /* 0x001f582a01007387 */ /* 0x010fe80000100800 */
[----:B------:R-:W4:Y:S04]  /*23480*/  LDL R27, [R1+0x654] ;  /* 0x00065400011b7983 */ /* 0x000f280000100800 */
[----:B------:R-:W4:Y:S01]  /*23490*/  LDL R26, [R1+0x658] ;  /* 0x00065800011a7983 */ /* 0x000f220000100800 */
[----:B0-----:R-:W-:-:S02]  /*234a0*/  @!P3 IMAD.MOV.U32 R4, RZ, RZ, R28 ;  /* 0x000000ffff04b224 */ /* 0x001fc400078e001c */
[----:B------:R-:W-:-:S05]  /*234b0*/  @!P3 IMAD.MOV.U32 R5, RZ, RZ, R29 ;  /* 0x000000ffff05b224 */ /* 0x000fca00078e001d */
[----:B------:R2:W4:Y:S01]  /*234c0*/  @!P3 LDG.E.U16 R36, desc[UR12][R4.64] ;  /* 0x0000000c0424b981 */ /* 0x000522000c1e1500 */
[----:B------:R-:W-:Y:S02]  /*234d0*/  PRMT R23, RZ, 0x7610, R23 ;  /* 0x00007610ff177816 */ /* 0x000fe40000000017 */
[----:B------:R-:W-:Y:S01]  /*234e0*/  PRMT R22, RZ, 0x7610, R22 ;  /* 0x00007610ff167816 */ /* 0x000fe20000000016 */
[----:B---3--:R-:W-:Y:S04]  /*234f0*/  STL [R1+0x1f5c], R40 ;  /* 0x001f5c2801007387 */ /* 0x008fe80000100800 */
[----:B------:R-:W3:Y:S04]  /*23500*/  LDL R25, [R1+0x64c] ;  /* 0x00064c0001197983 */ /* 0x000ee80000100800 */
[----:B------:R-:W3:Y:S01]  /*23510*/  LDL R24, [R1+0x650] ;  /* 0x0006500001187983 */ /* 0x000ee20000100800 */
[----:B--2---:R-:W-:-:S02]  /*23520*/  @!P0 IMAD.MOV.U32 R5, RZ, RZ, R2 ;  /* 0x000000ffff058224 */ /* 0x004fc400078e0002 */
[----:B------:R-:W-:-:S05]  /*23530*/  @!P0 IMAD.MOV.U32 R4, RZ, RZ, R0 ;  /* 0x000000ffff048224 */ /* 0x000fca00078e0000 */
[----:B------:R4:W2:Y:S04]  /*23540*/  @!P0 LDG.E.U16 R23, desc[UR12][R4.64] ;  /* 0x0000000c04178981 */ /* 0x0008a8000c1e1500 */
[----:B------:R-:W-:Y:S04]  /*23550*/  STL [R1+0x1f60], R38 ;  /* 0x001f602601007387 */ /* 0x000fe80000100800 */
[----:B------:R-:W2:Y:S04]  /*23560*/  LDL R29, [R1+0x644] ;  /* 0x00064400011d7983 */ /* 0x000ea80000100800 */
[----:B------:R-:W2:Y:S01]  /*23570*/  LDL R28, [R1+0x648] ;  /* 0x00064800011c7983 */ /* 0x000ea20000100800 */
[----:B----4-:R-:W-:Y:S01]  /*23580*/  @!P1 IMAD.MOV.U32 R5, RZ, RZ, R27 ;  /* 0x000000ffff059224 */ /* 0x010fe200078e001b */
[----:B------:R-:W-:-:S05]  /*23590*/  @!P1 MOV R4, R26 ;  /* 0x0000001a00049202 */ /* 0x000fca0000000f00 */
[----:B------:R3:W4:Y:S04]  /*235a0*/  @!P1 LDG.E.U16 R22, desc[UR12][R4.64] ;  /* 0x0000000c04169981 */ /* 0x000728000c1e1500 */
[----:B------:R-:W-:Y:S04]  /*235b0*/  STL [R1+0x1f64], R36 ;  /* 0x001f642401007387 */ /* 0x000fe80000100800 */
[----:B------:R-:W4:Y:S04]  /*235c0*/  LDL R31, [R1+0x5dc] ;  /* 0x0005dc00011f7983 */ /* 0x000f280000100800 */
[----:B------:R-:W4:Y:S04]  /*235d0*/  LDL R30, [R1+0x5e0] ;  /* 0x0005e000011e7983 */ /* 0x000f280000100800 */
[----:B------:R-:W4:Y:S04]  /*235e0*/  LDL R2, [R1+0x5d4] ;  /* 0x0005d40001027983 */ /* 0x000f280000100800 */
[----:B------:R-:W4:Y:S01]  /*235f0*/  LDL R0, [R1+0x5d8] ;  /* 0x0005d80001007983 */ /* 0x000f220000100800 */
[----:B------:R-:W-:Y:S01]  /*23600*/  PRMT R21, RZ, 0x7610, R21 ;  /* 0x00007610ff157816 */ /* 0x000fe20000000015 */
[----:B---3--:R-:W-:-:S02]  /*23610*/  @!P2 IMAD.MOV.U32 R5, RZ, RZ, R25 ;  /* 0x000000ffff05a224 */ /* 0x008fc400078e0019 */
[----:B------:R-:W-:-:S05]  /*23620*/  @!P2 IMAD.MOV.U32 R4, RZ, RZ, R24 ;  /* 0x000000ffff04a224 */ /* 0x000fca00078e0018 */
[----:B------:R0:W3:Y:S01]  /*23630*/  @!P2 LDG.E.U16 R21, desc[UR12][R4.64] ;  /* 0x0000000c0415a981 */ /* 0x0000e2000c1e1500 */
[----:B------:R-:W-:Y:S02]  /*23640*/  PRMT R20, RZ, 0x7610, R20 ;  /* 0x00007610ff147816 */ /* 0x000fe40000000014 */
[----:B------:R-:W-:Y:S01]  /*23650*/  PRMT R19, RZ, 0x7610, R19 ;  /* 0x00007610ff137816 */ /* 0x000fe20000000013 */
[----:B--2---:R1:W-:Y:S04]  /*23660*/  STL [R1+0x1f68], R23 ;  /* 0x001f681701007387 */ /* 0x0043e80000100800 */
[----:B------:R-:W2:Y:S04]  /*23670*/  LDL R27, [R1+0x5cc] ;  /* 0x0005cc00011b7983 */ /* 0x000ea80000100800 */
[----:B------:R-:W3:Y:S01]  /*23680*/  LDL R26, [R1+0x5d0] ;  /* 0x0005d000011a7983 */ /* 0x000ee20000100800 */
[----:B0-----:R-:W-:-:S02]  /*23690*/  @!P3 IMAD.MOV.U32 R4, RZ, RZ, R28 ;  /* 0x000000ffff04b224 */ /* 0x001fc400078e001c */
[----:B------:R-:W-:-:S05]  /*236a0*/  @!P3 IMAD.MOV.U32 R5, RZ, RZ, R29 ;  /* 0x000000ffff05b224 */ /* 0x000fca00078e001d */
[----:B------:R0:W3:Y:S04]  /*236b0*/  @!P3 LDG.E.U16 R20, desc[UR12][R4.64] ;  /* 0x0000000c0414b981 */ /* 0x0000e8000c1e1500 */
[----:B----4-:R4:W-:Y:S04]  /*236c0*/  STL [R1+0x1f6c], R22 ;  /* 0x001f6c1601007387 */ /* 0x0109e80000100800 */
[----:B------:R-:W3:Y:S04]  /*236d0*/  LDL R25, [R1+0x5c4] ;  /* 0x0005c40001197983 */ /* 0x000ee80000100800 */
[----:B------:R-:W3:Y:S04]  /*236e0*/  LDL R24, [R1+0x5c8] ;  /* 0x0005c80001187983 */ /* 0x000ee80000100800 */
[----:B------:R-:W3:Y:S04]  /*236f0*/  LDL R29, [R1+0x560] ;  /* 0x00056000011d7983 */ /* 0x000ee80000100800 */
[----:B------:R-:W3:Y:S04]  /*23700*/  LDL R28, [R1+0x1430] ;  /* 0x00143000011c7983 */ /* 0x000ee80000100800 */
[----:B-1----:R-:W3:Y:S01]  /*23710*/  LDL R23, [R1+0x1428] ;  /* 0x0014280001177983 */ /* 0x002ee20000100800 */
[----:B0-----:R-:W-:-:S02]  /*23720*/  @!P0 IMAD.MOV.U32 R4, RZ, RZ, R30 ;  /* 0x000000ffff048224 */ /* 0x001fc400078e001e */
[----:B------:R-:W-:Y:S01]  /*23730*/  @!P0 IMAD.MOV.U32 R5, RZ, RZ, R31 ;  /* 0x000000ffff058224 */ /* 0x000fe200078e001f */
[----:B------:R-:W-:Y:S02]  /*23740*/  PRMT R18, RZ, 0x7610, R18 ;  /* 0x00007610ff127816 */ /* 0x000fe40000000012 */
[----:B------:R-:W-:Y:S01]  /*23750*/  PRMT R17, RZ, 0x7610, R17 ;  /* 0x00007610ff117816 */ /* 0x000fe20000000011 */
[----:B----4-:R-:W4:Y:S04]  /*23760*/  LDL R22, [R1+0x142c] ;  /* 0x00142c0001167983 */ /* 0x010f280000100800 */
[----:B------:R0:W4:Y:S01]  /*23770*/  @!P0 LDG.E.U16 R19, desc[UR12][R4.64] ;  /* 0x0000000c04138981 */ /* 0x000122000c1e1500 */
[----:B------:R-:W-:Y:S02]  /*23780*/  PRMT R16, RZ, 0x7610, R16 ;  /* 0x00007610ff107816 */ /* 0x000fe40000000010 */
[----:B------:R-:W-:-:S02]  /*23790*/  PRMT R15, RZ, 0x7610, R15 ;  /* 0x00007610ff0f7816 */ /* 0x000fc4000000000f */
[----:B------:R-:W-:Y:S02]  /*237a0*/  PRMT R14, RZ, 0x7610, R14 ;  /* 0x00007610ff0e7816 */ /* 0x000fe4000000000e */
[----:B------:R-:W-:Y:S02]  /*237b0*/  PRMT R13, RZ, 0x7610, R13 ;  /* 0x00007610ff0d7816 */ /* 0x000fe4000000000d */
[----:B------:R-:W-:Y:S02]  /*237c0*/  PRMT R12, RZ, 0x7610, R12 ;  /* 0x00007610ff0c7816 */ /* 0x000fe4000000000c */
[----:B------:R-:W-:Y:S02]  /*237d0*/  PRMT R11, RZ, 0x7610, R11 ;  /* 0x00007610ff0b7816 */ /* 0x000fe4000000000b */
[----:B------:R-:W-:Y:S02]  /*237e0*/  PRMT R10, RZ, 0x7610, R10 ;  /* 0x00007610ff0a7816 */ /* 0x000fe4000000000a */
[----:B------:R-:W-:-:S02]  /*237f0*/  PRMT R9, RZ, 0x7610, R9 ;  /* 0x00007610ff097816 */ /* 0x000fc40000000009 */
[----:B------:R-:W-:Y:S01]  /*23800*/  PRMT R8, RZ, 0x7610, R8 ;  /* 0x00007610ff087816 */ /* 0x000fe20000000008 */
[----:B0-----:R-:W-:Y:S02]  /*23810*/  @!P1 IMAD.MOV.U32 R4, RZ, RZ, R0 ;  /* 0x000000ffff049224 */ /* 0x001fe400078e0000 */
[----:B------:R-:W-:Y:S01]  /*23820*/  @!P1 IMAD.MOV.U32 R5, RZ, RZ, R2 ;  /* 0x000000ffff059224 */ /* 0x000fe200078e0002 */
[----:B------:R-:W4:Y:S04]  /*23830*/  LDL R0, [R1+0x1424] ;  /* 0x0014240001007983 */ /* 0x000f280000100800 */
[----:B------:R-:W4:Y:S04]  /*23840*/  LDL R2, [R1+0x1420] ;  /* 0x0014200001027983 */ /* 0x000f280000100800 */
[----:B------:R2:W4:Y:S01]  /*23850*/  @!P1 LDG.E.U16 R18, desc[UR12][R4.64] ;  /* 0x0000000c04129981 */ /* 0x000522000c1e1500 */
[----:B------:R-:W-:-:S03]  /*23860*/  PRMT R6, RZ, 0x7610, R6 ;  /* 0x00007610ff067816 */ /* 0x000fc60000000006 */
[----:B------:R-:W4:Y:S04]  /*23870*/  LDL R31, [R1+0x6bc] ;  /* 0x0006bc00011f7983 */ /* 0x000f280000100800 */
[----:B------:R-:W4:Y:S01]  /*23880*/  LDL R30, [R1+0x6c0] ;  /* 0x0006c000011e7983 */ /* 0x000f220000100800 */
[----:B------:R-:W-:Y:S02]  /*23890*/  PRMT R7, RZ, 0x7610, R7 ;  /* 0x00007610ff077816 */ /* 0x000fe40000000007 */
[----:B------:R-:W-:Y:S02]  /*238a0*/  PRMT R32, RZ, 0x7610, R32 ;  /* 0x00007610ff207816 */ /* 0x000fe40000000020 */
[----:B------:R-:W-:Y:S01]  /*238b0*/  PRMT R34, RZ, 0x7610, R34 ;  /* 0x00007610ff227816 */ /* 0x000fe20000000022 */
[----:B------:R-:W4:Y:S04]  /*238c0*/  LDL R46, [R1+0x624] ;  /* 0x00062400012e7983 */ /* 0x000f280000100800 */
[----:B------:R-:W4:Y:S04]  /*238d0*/  LDL R44, [R1+0x628] ;  /* 0x00062800012c7983 */ /* 0x000f280000100800 */
[----:B------:R-:W4:Y:S04]  /*238e0*/  LDL R42, [R1+0x5bc] ;  /* 0x0005bc00012a7983 */ /* 0x000f280000100800 */
[----:B------:R-:W4:Y:S04]  /*238f0*/  LDL R40, [R1+0x5c0] ;  /* 0x0005c00001287983 */ /* 0x000f280000100800 */
[----:B------:R-:W4:Y:S04]  /*23900*/  LDL R38, [R1+0x5ac] ;  /* 0x0005ac0001267983 */ /* 0x000f280000100800 */
[----:B------:R-:W4:Y:S01]  /*23910*/  LDL R36, [R1+0x5b0] ;  /* 0x0005b00001247983 */ /* 0x000f220000100800 */
[----:B------:R-:W-:-:S03]  /*23920*/  PRMT R33, RZ, 0x7610, R33 ;  /* 0x00007610ff217816 */ /* 0x000fc60000000021 */
[----:B------:R-:W4:Y:S04]  /*23930*/  LDL R50, [R1+0x1440] ;  /* 0x0014400001327983 */ /* 0x000f280000100800 */
[----:B------:R-:W4:Y:S01]  /*23940*/  LDL R48, [R1+0x1444] ;  /* 0x0014440001307983 */ /* 0x000f220000100800 */
[----:B--2---:R-:W-:Y:S02]  /*23950*/  @!P2 IMAD.MOV.U32 R5, RZ, RZ, R27 ;  /* 0x000000ffff05a224 */ /* 0x004fe400078e001b */
[----:B---3--:R-:W-:Y:S01]  /*23960*/  @!P2 IMAD.MOV.U32 R4, RZ, RZ, R26 ;  /* 0x000000ffff04a224 */ /* 0x008fe200078e001a */
[----:B------:R-:W2:Y:S04]  /*23970*/  LDL R27, [R1+0x1418] ;  /* 0x00141800011b7983 */ /* 0x000ea80000100800 */
[----:B------:R-:W3:Y:S04]  /*23980*/  LDL R26, [R1+0x141c] ;  /* 0x00141c00011a7983 */ /* 0x000ee80000100800 */
[----:B------:R0:W3:Y:S02]  /*23990*/  @!P2 LDG.E.U16 R17, desc[UR12][R4.64] ;  /* 0x0000000c0411a981 */ /* 0x0000e4000c1e1500 */
[----:B0-----:R-:W-:-:S02]  /*239a0*/  @!P3 IMAD.MOV.U32 R5, RZ, RZ, R25 ;  /* 0x000000ffff05b224 */ /* 0x001fc400078e0019 */
[----:B------:R-:W-:Y:S01]  /*239b0*/  @!P3 IMAD.MOV.U32 R4, RZ, RZ, R24 ;  /* 0x000000ffff04b224 */ /* 0x000fe200078e0018 */
[----:B------:R-:W3:Y:S04]  /*239c0*/  LDL R25, [R1+0x148c] ;  /* 0x00148c0001197983 */ /* 0x000ee80000100800 */
[----:B------:R-:W3:Y:S04]  /*239d0*/  LDL R24, [R1+0x1498] ;  /* 0x0014980001187983 */ /* 0x000ee80000100800 */
[----:B------:R0:W3:Y:S02]  /*239e0*/  @!P3 LDG.E.U16 R16, desc[UR12][R4.64] ;  /* 0x0000000c0410b981 */ /* 0x0000e4000c1e1500 */
[----:B0-----:R-:W-:-:S02]  /*239f0*/  @!P0 IMAD.MOV.U32 R4, RZ, RZ, R28 ;  /* 0x000000ffff048224 */ /* 0x001fc400078e001c */
[----:B------:R-:W-:Y:S01]  /*23a00*/  @!P0 IMAD.MOV.U32 R5, RZ, RZ, R29 ;  /* 0x000000ffff058224 */ /* 0x000fe200078e001d */
[----:B------:R-:W3:Y:S04]  /*23a10*/  LDL R28, [R1+0x14a0] ;  /* 0x0014a000011c7983 */ /* 0x000ee80000100800 */
[----:B------:R-:W3:Y:S04]  /*23a20*/  LDL R29, [R1+0x1494] ;  /* 0x00149400011d7983 */ /* 0x000ee80000100800 */
[----:B------:R4:W3:Y:S02]  /*23a30*/  @!P0 LDG.E.U16 R15, desc[UR12][R4.64] ;  /* 0x0000000c040f8981 */ /* 0x0008e4000c1e1500 */
[----:B----4-:R-:W-:-:S02]  /*23a40*/  @!P1 IMAD.MOV.U32 R4, RZ, RZ, R22 ;  /* 0x000000ffff049224 */ /* 0x010fc400078e0016 */
[----:B------:R-:W-:Y:S01]  /*23a50*/  @!P1 IMAD.MOV.U32 R5, RZ, RZ, R23 ;  /* 0x000000ffff059224 */ /* 0x000fe200078e0017 */
[----:B------:R-:W4:Y:S04]  /*23a60*/  LDL R22, [R1+0x14a8] ;  /* 0x0014a80001167983 */ /* 0x000f280000100800 */
[----:B------:R-:W4:Y:S04]  /*23a70*/  LDL R23, [R1+0x149c] ;  /* 0x00149c0001177983 */ /* 0x000f280000100800 */
[----:B------:R0:W4:Y:S02]  /*23a80*/  @!P1 LDG.E.U16 R14, desc[UR12][R4.64] ;  /* 0x0000000c040e9981 */ /* 0x000124000c1e1500 */
[----:B0-----:R-:W-:-:S02]  /*23a90*/  @!P2 IMAD.MOV.U32 R4, RZ, RZ, R0 ;  /* 0x000000ffff04a224 */ /* 0x001fc400078e0000 */
[----:B------:R-:W-:Y:S01]  /*23aa0*/  @!P2 IMAD.MOV.U32 R5, RZ, RZ, R2 ;  /* 0x000000ffff05a224 */ /* 0x000fe200078e0002 */
[----:B------:R-:W4:Y:S04]  /*23ab0*/  LDL R0, [R1+0x14b0] ;  /* 0x0014b00001007983 */ /* 0x000f280000100800 */
[----:B------:R-:W4:Y:S04]  /*23ac0*/  LDL R2, [R1+0x14a4] ;  /* 0x0014a40001027983 */ /* 0x000f280000100800 */
[----:B------:R2:W4:Y:S02]  /*23ad0*/  @!P2 LDG.E.U16 R13, desc[UR12][R4.64] ;  /* 0x0000000c040da981 */ /* 0x000524000c1e1500 */
[----:B--2---:R-:W-:-:S02]  /*23ae0*/  @!P3 IMAD.MOV.U32 R5, RZ, RZ, R27 ;  /* 0x000000ffff05b224 */ /* 0x004fc400078e001b */
        /* <DEDUP_REMOVED lines=9> */
[----:B0-----:R-:W-:Y:S01]  /*23b80*/  @!P1 MOV R4, R28 ;  /* 0x0000001c00049202 */ /* 0x001fe20000000f00 */
        /* <DEDUP_REMOVED lines=17> */
[----:B------:R-:W2:Y:S04]  /*23ca0*/  LDL R26, [R1+0x6b8] ;  /* 0x0006b800011a7983 */ /* 0x000ea80000100800 */
[----:B------:R0:W3:Y:S04]  /*23cb0*/  @!P0 LDG.E.U16 R7, desc[UR12][R4.64] ;  /* 0x0000000c04078981 */ /* 0x0000e8000c1e1500 */
[----:B------:R4:W3:Y:S01]  /*23cc0*/  @!P1 LDG.E.U16 R6, desc[UR12][R24.64] ;  /* 0x0000000c18069981 */ /* 0x0008e2000c1e1500 */
[----:B0-----:R-:W-:Y:S01]  /*23cd0*/  PRMT R5, RZ, 0x7610, R5 ;  /* 0x00007610ff057816 */ /* 0x001fe20000000005 */
[----:B----4-:R-:W-:-:S02]  /*23ce0*/  @!P2 IMAD.MOV.U32 R24, RZ, RZ, R22 ;  /* 0x000000ffff18a224 */ /* 0x010fc400078e0016 */
[----:B------:R-:W-:Y:S01]  /*23cf0*/  @!P2 IMAD.MOV.U32 R25, RZ, RZ, R23 ;  /* 0x000000ffff19a224 */ /* 0x000fe200078e0017 */
[----:B------:R-:W4:Y:S04]  /*23d00*/  LDL R22, [R1+0x6a8] ;  /* 0x0006a80001167983 */ /* 0x000f280000100800 */
[----:B------:R-:W3:Y:S04]  /*23d10*/  LDL R23, [R1+0x6a4] ;  /* 0x0006a40001177983 */ /* 0x000ee80000100800 */
[----:B------:R0:W3:Y:S02]  /*23d20*/  @!P2 LDG.E.U16 R5, desc[UR12][R24.64] ;  /* 0x0000000c1805a981 */ /* 0x0000e4000c1e1500 */
[----:B0-----:R-:W-:-:S02]  /*23d30*/  @!P3 IMAD.MOV.U32 R24, RZ, RZ, R0 ;  /* 0x000000ffff18b224 */ /* 0x001fc400078e0000 */
[----:B------:R-:W-:Y:S01]  /*23d40*/  @!P3 IMAD.MOV.U32 R25, RZ, RZ, R2 ;  /* 0x000000ffff19b224 */ /* 0x000fe200078e0002 */
[----:B------:R-:W3:Y:S04]  /*23d50*/  LDL R0, [R1+0x640] ;  /* 0x0006400001007983 */ /* 0x000ee80000100800 */
[----:B------:R-:W3:Y:S01]  /*23d60*/  LDL R2, [R1+0x63c] ;  /* 0x00063c0001027983 */ /* 0x000ee20000100800 */
[----:B------:R-:W-:-:S06]  /*23d70*/  PRMT R4, RZ, 0x7610, R4 ;  /* 0x00007610ff047816 */ /* 0x000fcc0000000004 */
[----:B------:R0:W3:Y:S02]  /*23d80*/  @!P3 LDG.E.U16 R4, desc[UR12][R24.64] ;  /* 0x0000000c1804b981 */ /* 0x0000e4000c1e1500 */
[----:B0-----:R-:W-:Y:S02]  /*23d90*/  @!P0 IMAD.MOV.U32 R24, RZ, RZ, R30 ;  /* 0x000000ffff188224 */ /* 0x001fe400078e001e */
[----:B------:R-:W-:Y:S01]  /*23da0*/  @!P0 IMAD.MOV.U32 R25, RZ, RZ, R31 ;  /* 0x000000ffff198224 */ /* 0x000fe200078e001f */
[----:B------:R-:W3:Y:S04]  /*23db0*/  LDL R30, [R1+0x638] ;  /* 0x00063800011e7983 */ /* 0x000ee80000100800 */
[----:B------:R-:W3:Y:S04]  /*23dc0*/  LDL R31, [R1+0x634] ;  /* 0x00063400011f7983 */ /* 0x000ee80000100800 */
[----:B------:R0:W3:Y:S02]  /*23dd0*/  @!P0 LDG.E.U16 R34, desc[UR12][R24.64] ;  /* 0x0000000c18228981 */ /* 0x0000e4000c1e1500 */
[----:B0-----:R-:W-:-:S02]  /*23de0*/  PRMT R25, RZ, 0x7610, R25 ;  /* 0x00007610ff197816 */ /* 0x001fc40000000019 */
[----:B--2---:R0:W2:Y:S02]  /*23df0*/  @!P1 LDG.E.U16 R32, desc[UR12][R26.64] ;  /* 0x0000000c1a209981 */ /* 0x0040a4000c1e1500 */
[----:B0-----:R-:W-:Y:S02]  /*23e00*/  @!P2 IMAD.MOV.U32 R26, RZ, RZ, R28 ;  /* 0x000000ffff1aa224 */ /* 0x001fe400078e001c */
[----:B------:R-:W-:Y:S02]  /*23e10*/  @!P2 IMAD.MOV.U32 R27, RZ, RZ, R29 ;  /* 0x000000ffff1ba224 */ /* 0x000fe400078e001d */
[----:B----4-:R-:W-:Y:S02]  /*23e20*/  @!P3 IMAD.MOV.U32 R28, RZ, RZ, R22 ;  /* 0x000000ffff1cb224 */ /* 0x010fe400078e0016 */
[----:B---3--:R-:W-:Y:S01]  /*23e30*/  @!P3 IMAD.MOV.U32 R29, RZ, RZ, R23 ;  /* 0x000000ffff1db224 */ /* 0x008fe200078e0017 */
[----:B------:R-:W3:Y:S04]  /*23e40*/  LDL R22, [R1+0x630] ;  /* 0x0006300001167983 */ /* 0x000ee80000100800 */
[----:B------:R-:W4:Y:S04]  /*23e50*/  LDL R23, [R1+0x62c] ;  /* 0x00062c0001177983 */ /* 0x000f280000100800 */
[----:B------:R0:W2:Y:S02]  /*23e60*/  @!P3 LDG.E.U16 R25, desc[UR12][R28.64] ;  /* 0x0000000c1c19b981 */ /* 0x0000a4000c1e1500 */
[----:B0-----:R-:W-:-:S02]  /*23e70*/  @!P0 IMAD.MOV.U32 R28, RZ, RZ, R0 ;  /* 0x000000ffff1c8224 */ /* 0x001fc400078e0000 */
[----:B------:R-:W-:Y:S01]  /*23e80*/  @!P0 IMAD.MOV.U32 R29, RZ, RZ, R2 ;  /* 0x000000ffff1d8224 */ /* 0x000fe200078e0002 */
[----:B------:R-:W2:Y:S04]  /*23e90*/  LDL R0, [R1+0x5b8] ;  /* 0x0005b80001007983 */ /* 0x000ea80000100800 */
[----:B------:R-:W2:Y:S01]  /*23ea0*/  LDL R2, [R1+0x5b4] ;  /* 0x0005b40001027983 */ /* 0x000ea20000100800 */
[----:B------:R-:W-:-:S06]  /*23eb0*/  PRMT R24, RZ, 0x7610, R24 ;  /* 0x00007610ff187816 */ /* 0x000fcc0000000018 */
[----:B------:R0:W2:Y:S02]  /*23ec0*/  @!P2 LDG.E.U16 R24, desc[UR12][R26.64] ;  /* 0x0000000c1a18a981 */ /* 0x0000a4000c1e1500 */
[----:B0-----:R-:W-:Y:S02]  /*23ed0*/  PRMT R26, RZ, 0x7610, R26 ;  /* 0x00007610ff1a7816 */ /* 0x001fe4000000001a */
[----:B------:R-:W-:-:S04]  /*23ee0*/  PRMT R27, RZ, 0x7610, R27 ;  /* 0x00007610ff1b7816 */ /* 0x000fc8000000001b */
[----:B------:R0:W2:Y:S04]  /*23ef0*/  @!P0 LDG.E.U16 R26, desc[UR12][R28.64] ;  /* 0x0000000c1c1a8981 */ /* 0x0000a8000c1e1500 */
[----:B------:R3:W2:Y:S01]  /*23f00*/  @!P1 LDG.E.U16 R27, desc[UR12][R30.64] ;  /* 0x0000000c1e1b9981 */ /* 0x0006a2000c1e1500 */
[----:B0-----:R-:W-:Y:S02]  /*23f10*/  PRMT R28, RZ, 0x7610, R28 ;  /* 0x00007610ff1c7816 */ /* 0x001fe4000000001c */
[----:B------:R-:W-:Y:S01]  /*23f20*/  PRMT R29, RZ, 0x7610, R29 ;  /* 0x00007610ff1d7816 */ /* 0x000fe2000000001d */
[----:B---3--:R-:W-:Y:S02]  /*23f30*/  @!P2 IMAD.MOV.U32 R30, RZ, RZ, R22 ;  /* 0x000000ffff1ea224 */ /* 0x008fe400078e0016 */
[----:B----4-:R-:W-:Y:S01]  /*23f40*/  @!P2 IMAD.MOV.U32 R31, RZ, RZ, R23 ;  /* 0x000000ffff1fa224 */ /* 0x010fe200078e0017 */
[----:B------:R-:W3:Y:S04]  /*23f50*/  LDL R22, [R1+0x5a8] ;  /* 0x0005a80001167983 */ /* 0x000ee80000100800 */
[----:B------:R-:W4:Y:S04]  /*23f60*/  LDL R23, [R1+0x5a4] ;  /* 0x0005a40001177983 */ /* 0x000f280000100800 */
[----:B------:R0:W4:Y:S02]  /*23f70*/  @!P2 LDG.E.U16 R28, desc[UR12][R30.64] ;  /* 0x0000000c1e1ca981 */ /* 0x000124000c1e1500 */
[----:B0-----:R-:W-:-:S02]  /*23f80*/  @!P3 IMAD.MOV.U32 R30, RZ, RZ, R44 ;  /* 0x000000ffff1eb224 */ /* 0x001fc400078e002c */
[----:B------:R-:W-:Y:S01]  /*23f90*/  @!P3 IMAD.MOV.U32 R31, RZ, RZ, R46 ;  /* 0x000000ffff1fb224 */ /* 0x000fe200078e002e */
[----:B------:R-:W4:Y:S04]  /*23fa0*/  LDL R44, [R1+0x143c] ;  /* 0x00143c00012c7983 */ /* 0x000f280000100800 */
[----:B------:R-:W4:Y:S04]  /*23fb0*/  LDL R46, [R1+0x1438] ;  /* 0x00143800012e7983 */ /* 0x000f280000100800 */
[----:B------:R0:W4:Y:S02]  /*23fc0*/  @!P3 LDG.E.U16 R29, desc[UR12][R30.64] ;  /* 0x0000000c1e1db981 */ /* 0x000124000c1e1500 */
[----:B0-----:R-:W-:Y:S01]  /*23fd0*/  @!P0 MOV R30, R40 ;  /* 0x00000028001e8202 */ /* 0x001fe20000000f00 */
[----:B------:R-:W-:Y:S01]  /*23fe0*/  @!P0 IMAD.MOV.U32 R31, RZ, RZ, R42 ;  /* 0x000000ffff1f8224 */ /* 0x000fe200078e002a */
[----:B------:R-:W-:Y:S01]  /*23ff0*/  PRMT R35, RZ, 0x7610, R35 ;  /* 0x00007610ff237816 */ /* 0x000fe20000000023 */
[----:B------:R-:W4:Y:S04]  /*24000*/  LDL R42, [R1+0x1434] ;  /* 0x00143400012a7983 */ /* 0x000f280000100800 */
[----:B------:R2:W4:Y:S04]  /*24010*/  @!P0 LDG.E.U16 R33, desc[UR12][R30.64] ;  /* 0x0000000c1e218981 */ /* 0x000528000c1e1500 */
[----:B------:R-:W4:Y:S01]  /*24020*/  LDL R40, [R1+0x1450] ;  /* 0x0014500001287983 */ /* 0x000f220000100800 */
[----:B--2---:R-:W-:-:S02]  /*24030*/  @!P1 IMAD.MOV.U32 R30, RZ, RZ, R0 ;  /* 0x000000ffff1e9224 */ /* 0x004fc400078e0000 */
[----:B------:R-:W-:Y:S01]  /*24040*/  @!P1 IMAD.MOV.U32 R31, RZ, RZ, R2 ;  /* 0x000000ffff1f9224 */ /* 0x000fe200078e0002 */
[----:B------:R-:W2:Y:S04]  /*24050*/  LDL R0, [R1+0x1448] ;  /* 0x0014480001007983 */ /* 0x000ea80000100800 */
[----:B------:R-:W2:Y:S01]  /*24060*/  LDL R2, [R1+0x1414] ;  /* 0x0014140001027983 */ /* 0x000ea20000100800 */
[----:B------:R-:W-:-:S03]  /*24070*/  PRMT R37, RZ, 0x7610, R37 ;  /* 0x00007610ff257816 */ /* 0x000fc60000000025 */
[----:B------:R0:W2:Y:S02]  /*24080*/  @!P1 LDG.E.U16 R35, desc[UR12][R30.64] ;  /* 0x0000000c1e239981 */ /* 0x0000a4000c1e1500 */
[----:B0-----:R-:W-:Y:S02]  /*24090*/  @!P2 IMAD.MOV.U32 R30, RZ, RZ, R36 ;  /* 0x000000ffff1ea224 */ /* 0x001fe400078e0024 */
[----:B------:R-:W-:Y:S01]  /*240a0*/  @!P2 IMAD.MOV.U32 R31, RZ, RZ, R38 ;  /* 0x000000ffff1fa224 */ /* 0x000fe200078e0026 */
[----:B------:R-:W2:Y:S04]  /*240b0*/  LDL R36, [R1+0x14b8] ;  /* 0x0014b80001247983 */ /* 0x000ea80000100800 */
[----:B------:R-:W2:Y:S04]  /*240c0*/  LDL R38, [R1+0x14ac] ;  /* 0x0014ac0001267983 */ /* 0x000ea80000100800 */
[----:B------:R3:W2:Y:S01]  /*240d0*/  @!P2 LDG.E.U16 R37, desc[UR12][R30.64] ;  /* 0x0000000c1e25a981 */ /* 0x0006a2000c1e1500 */
[----:B------:R-:W-:Y:S01]  /*240e0*/  PRMT R39, RZ, 0x7610, R39 ;  /* 0x00007610ff277816 */ /* 0x000fe20000000027 */
[----:B---3--:R-:W-:-:S02]  /*240f0*/  @!P3 IMAD.MOV.U32 R30, RZ, RZ, R22 ;  /* 0x000000ffff1eb224 */ /* 0x008fc400078e0016 */
[----:B----4-:R-:W-:Y:S01]  /*24100*/  @!P3 IMAD.MOV.U32 R31, RZ, RZ, R23 ;  /* 0x000000ffff1fb224 */ /* 0x010fe200078e0017 */
[----:B------:R-:W3:Y:S04]  /*24110*/  LDL R22, [R1+0x14c0] ;  /* 0x0014c00001167983 */ /* 0x000ee80000100800 */
[----:B------:R-:W4:Y:S04]  /*24120*/  LDL R23, [R1+0x14b4] ;  /* 0x0014b40001177983 */ /* 0x000f280000100800 */
[----:B------:R2:W4:Y:S02]  /*24130*/  @!P3 LDG.E.U16 R39, desc[UR12][R30.64] ;  /* 0x0000000c1e27b981 */ /* 0x000524000c1e1500 */
[----:B--2---:R-:W-:-:S02]  /*24140*/  @!P0 IMAD.MOV.U32 R30, RZ, RZ, R0 ;  /* 0x000000ffff1e8224 */ /* 0x004fc400078e0000 */
[----:B------:R-:W-:Y:S01]  /*24150*/  @!P0 IMAD.MOV.U32 R31, RZ, RZ, R2 ;  /* 0x000000ffff1f8224 */ /* 0x000fe200078e0002 */
[----:B------:R-:W2:Y:S04]  /*24160*/  LDL R0, [R1+0x14c8] ;  /* 0x0014c80001007983 */ /* 0x000ea80000100800 */
[----:B------:R-:W2:Y:S01]  /*24170*/  LDL R2, [R1+0x14bc] ;  /* 0x0014bc0001027983 */ /* 0x000ea20000100800 */
[----:B------:R-:W-:Y:S02]  /*24180*/  PRMT R41, RZ, 0x7610, R41 ;  /* 0x00007610ff297816 */ /* 0x000fe40000000029 */
[----:B------:R-:W-:-:S04]  /*24190*/  PRMT R43, RZ, 0x7610, R43 ;  /* 0x00007610ff2b7816 */ /* 0x000fc8000000002b */
[----:B------:R0:W2:Y:S01]  /*241a0*/  @!P0 LDG.E.U16 R41, desc[UR12][R30.64] ;  /* 0x0000000c1e298981 */ /* 0x0000a2000c1e1500 */
[----:B------:R-:W-:Y:S01]  /*241b0*/  PRMT R45, RZ, 0x7610, R45 ;  /* 0x00007610ff2d7816 */ /* 0x000fe2000000002d */
[----:B0-----:R-:W-:Y:S02]  /*241c0*/  @!P1 IMAD.MOV.U32 R30, RZ, RZ, R48 ;  /* 0x000000ffff1e9224 */ /* 0x001fe400078e0030 */
[----:B------:R-:W-:-:S05]  /*241d0*/  @!P1 IMAD.MOV.U32 R31, RZ, RZ, R50 ;  /* 0x000000ffff1f9224 */ /* 0x000fca00078e0032 */
        /* <DEDUP_REMOVED lines=8> */
[----:B------:R0:W2:Y:S02]  /*24260*/  @!P3 LDG.E.U16 R47, desc[UR12][R30.64] ;  /* 0x0000000c1e2fb981 */ /* 0x0000a4000c1e1500 */
[----:B0-----:R-:W-:Y:S02]  /*24270*/  @!P0 IMAD.MOV.U32 R30, RZ, RZ, R36 ;  /* 0x000000ffff1e8224 */ /* 0x001fe400078e0024 */
[----:B------:R-:W-:-:S05]  /*24280*/  @!P0 IMAD.MOV.U32 R31, RZ, RZ, R38 ;  /* 0x000000ffff1f8224 */ /* 0x000fca00078e0026 */
[----:B------:R3:W2:Y:S01]  /*24290*/  @!P0 LDG.E.U16 R49, desc[UR12][R30.64] ;  /* 0x0000000c1e318981 */ /* 0x0006a2000c1e1500 */
[----:B------:R-:W-:Y:S02]  /*242a0*/  PRMT R51, RZ, 0x7610, R51 ;  /* 0x00007610ff337816 */ /* 0x000fe40000000033 */
[----:B------:R-:W-:Y:S01]  /*242b0*/  PRMT R53, RZ, 0x7610, R53 ;  /* 0x00007610ff357816 */ /* 0x000fe20000000035 */
[----:B---3--:R-:W-:Y:S02]  /*242c0*/  @!P1 IMAD.MOV.U32 R30, RZ, RZ, R22 ;  /* 0x000000ffff1e9224 */ /* 0x008fe400078e0016 */
[----:B----4-:R-:W-:Y:S01]  /*242d0*/  @!P1 IMAD.MOV.U32 R31, RZ, RZ, R23 ;  /* 0x000000ffff1f9224 */ /* 0x010fe200078e0017 */
[----:B------:R-:W3:Y:S04]  /*242e0*/  LDL.LU R22, [R1+0x94] ;  /* 0x0000940001167983 */ /* 0x000ee80000300800 */
[----:B------:R-:W4:Y:S04]  /*242f0*/  LDL.LU R23, [R1+0x90] ;  /* 0x0000900001177983 */ /* 0x000f280000300800 */
        /* <DEDUP_REMOVED lines=9> */
[----:B------:R2:W3:Y:S04]  /*24390*/  @!P1 LDG.E.U16 R51, desc[UR12][R30.64] ;  /* 0x0000000c1e339981 */ /* 0x0004e8000c1e1500 */
[----:B------:R-:W3:Y:S04]  /*243a0*/  LDL.LU R54, [R1+0x48] ;  /* 0x0000480001367983 */ /* 0x000ee80000300800 */
[----:B------:R-:W3:Y:S04]  /*243b0*/  LDL.LU R58, [R1+0x34] ;  /* 0x00003400013a7983 */ /* 0x000ee80000300800 */
[----:B------:R-:W3:Y:S04]  /*243c0*/  LDL.LU R59, [R1+0x30] ;  /* 0x00003000013b7983 */ /* 0x000ee80000300800 */
[----:B------:R-:W3:Y:S04]  /*243d0*/  LDL.LU R60, [R1+0x2c] ;  /* 0x00002c00013c7983 */ /* 0x000ee80000300800 */
[----:B------:R-:W3:Y:S01]  /*243e0*/  LDL.LU R61, [R1+0x28] ;  /* 0x00002800013d7983 */ /* 0x000ee20000300800 */
[----:B--2---:R-:W-:-:S02]  /*243f0*/  @!P2 IMAD.MOV.U32 R30, RZ, RZ, R0 ;  /* 0x000000ffff1ea224 */ /* 0x004fc400078e0000 */
[----:B------:R-:W-:Y:S01]  /*24400*/  @!P2 IMAD.MOV.U32 R31, RZ, RZ, R2 ;  /* 0x000000ffff1fa224 */ /* 0x000fe200078e0002 */
[----:B------:R-:W2:Y:S04]  /*24410*/  LDL.LU R0, [R1+0x14] ;  /* 0x0000140001007983 */ /* 0x000ea80000300800 */
[----:B------:R-:W2:Y:S04]  /*24420*/  LDL.LU R2, [R1+0x8] ;  /* 0x0000080001027983 */ /* 0x000ea80000300800 */
[----:B------:R0:W2:Y:S04]  /*24430*/  @!P2 LDG.E.U16 R53, desc[UR12][R30.64] ;  /* 0x0000000c1e35a981 */ /* 0x0000a8000c1e1500 */
[----:B------:R-:W0:Y:S04]  /*24440*/  LDL R30, [R1+0x14c4] ;  /* 0x0014c400011e7983 */ /* 0x000e280000100800 */
[----:B------:R-:W0:Y:S01]  /*24450*/  LDL R31, [R1+0x14d0] ;  /* 0x0014d000011f7983 */ /* 0x000e220000100800 */
[----:B------:R-:W-:-:S02]  /*24460*/  PRMT R55, RZ, 0x7610, R55 ;  /* 0x00007610ff377816 */ /* 0x000fc40000000037 */
        /* <DEDUP_REMOVED lines=11> */
[----:B------:R-:W0:Y:S01]  /*24520*/  LDL R31, [R1+0x154c] ;  /* 0x00154c00011f7983 */ /* 0x000e220000100800 */
[----:B------:R-:W-:-:S03]  /*24530*/  PRMT R57, RZ, 0x7610, R57 ;  /* 0x00007610ff397816 */ /* 0x000fc60000000039 */
[----:B------:R1:W-:Y:S01]  /*24540*/  STL [R1+0x1564], R3 ;  /* 0x0015640301007387 */ /* 0x0003e20000100800 */
[----:B0-----:R-:W-:Y:S02]  /*24550*/  @!P3 IMAD.MOV.U32 R30, RZ, RZ, R31 ;  /* 0x000000ffff1eb224 */ /* 0x001fe400078e001f */
[----:B------:R-:W-:-:S05]  /*24560*/  @!P3 IMAD.MOV.U32 R31, RZ, RZ, R3 ;  /* 0x000000ffff1fb224 */ /* 0x000fca00078e0003 */
[----:B------:R0:W2:Y:S04]  /*24570*/  @!P3 LDG.E.U16 R57, desc[UR12][R30.64] ;  /* 0x0000000c1e39b981 */ /* 0x0000a8000c1e1500 */
[----:B------:R-:W2:Y:S04]  /*24580*/  LDL.LU R30, [R1+0x10] ;  /* 0x00001000011e7983 */ /* 0x000ea80000300800 */
[----:B------:R-:W2:Y:S01]  /*24590*/  LDL.LU R31, [R1+0xc] ;  /* 0x00000c00011f7983 */ /* 0x000ea20000300800 */
[----:B-1----:R-:W1:Y:S02]  /*245a0*/  S2R R3, SR_TID.X ;  /* 0x0000000000037919 */ /* 0x002e640000002100 */
[----:B-1----:R-:W-:-:S04]  /*245b0*/  LOP3.LUT R3, R3, 0x1f, RZ, 0xc0, !PT ;  /* 0x0000001f03037812 */ /* 0x002fc800078ec0ff */
[----:B------:R-:W-:-:S04]  /*245c0*/  SHF.L.U32 R3, R3, 0x1, RZ ;  /* 0x0000000103037819 */ /* 0x000fc800000006ff */
[----:B------:R-:W-:-:S05]  /*245d0*/  LOP3.LUT R3, R3, 0x20, RZ, 0x3c, !PT ;  /* 0x0000002003037812 */ /* 0x000fca00078e3cff */
[----:B---3--:R1:W-:Y:S04]  /*245e0*/  STS.U16 [R3+UR5+0x5200], R22 ;  /* 0x0052001603007988 */ /* 0x0083e80008000405 */
[----:B----4-:R3:W-:Y:S04]  /*245f0*/  STS.U16 [R3+UR5+0x5240], R23 ;  /* 0x0052401703007988 */ /* 0x0107e80008000405 */
[----:B------:R4:W-:Y:S04]  /*24600*/  STS.U16 [R3+UR5+0x5280], R36 ;  /* 0x0052802403007988 */ /* 0x0009e80008000405 */
[----:B------:R0:W-:Y:S04]  /*24610*/  STS.U16 [R3+UR5+0x52c0], R38 ;  /* 0x0052c02603007988 */ /* 0x0001e80008000405 */
[----:B------:R0:W-:Y:S04]  /*24620*/  STS.U16 [R3+UR5+0x5640], R40 ;  /* 0x0056402803007988 */ /* 0x0001e80008000405 */
[----:B------:R0:W-:Y:S04]  /*24630*/  STS.U16 [R3+UR5+0x5600], R42 ;  /* 0x0056002a03007988 */ /* 0x0001e80008000405 */
[----:B-1----:R-:W2:Y:S04]  /*24640*/  LDL.LU R22, [R1+0x1f6c] ;  /* 0x001f6c0001167983 */ /* 0x002ea80000300800 */
[----:B---3--:R-:W3:Y:S04]  /*24650*/  LDL.LU R23, [R1+0x1f68] ;  /* 0x001f680001177983 */ /* 0x008ee80000300800 */
[----:B----4-:R-:W4:Y:S04]  /*24660*/  LDL.LU R36, [R1+0x1f64] ;  /* 0x001f640001247983 */ /* 0x010f280000300800 */
[----:B0-----:R-:W3:Y:S04]  /*24670*/  LDL.LU R38, [R1+0x1f60] ;  /* 0x001f600001267983 */ /* 0x001ee80000300800 */
        /* <DEDUP_REMOVED lines=20> */
[----:B--2---:R2:W-:Y:S04]  /*247c0*/  STS.U16 [R3+UR5+0x6200], R0 ;  /* 0x0062000003007988 */ /* 0x0045e80008000405 */
[----:B0-----:R-:W4:Y:S04]  /*247d0*/  LDL.LU R60, [R1+0x1f34] ;  /* 0x001f3400013c7983 */ /* 0x001f280000300800 */
[----:B-1----:R-:W4:Y:S04]  /*247e0*/  LDL.LU R61, [R1+0x1f30] ;  /* 0x001f3000013d7983 */ /* 0x002f280000300800 */
[----:B--2---:R-:W2:Y:S04]  /*247f0*/  LDL.LU R0, [R1+0x1f2c] ;  /* 0x001f2c0001007983 */ /* 0x004ea80000300800 */
[----:B------:R-:W-:Y:S04]  /*24800*/  STS.U16 [R3+UR5+0x6240], R30 ;  /* 0x0062401e03007988 */ /* 0x000fe80008000405 */
[----:B------:R-:W-:Y:S04]  /*24810*/  STS.U16 [R3+UR5+0x6280], R31 ;  /* 0x0062801f03007988 */ /* 0x000fe80008000405 */
[----:B------:R0:W-:Y:S04]  /*24820*/  STS.U16 [R3+UR5+0x62c0], R2 ;  /* 0x0062c00203007988 */ /* 0x0001e80008000405 */
[----:B0-----:R-:W2:Y:S01]  /*24830*/  LDL.LU R2, [R1+0xd4] ;  /* 0x0000d40001027983 */ /* 0x001ea20000300800 */
[----:B------:R-:W0:Y:S02]  /*24840*/  S2R R31, SR_TID.X ;  /* 0x00000000001f7919 */ /* 0x000e240000002100 */
[----:B0-----:R-:W-:-:S05]  /*24850*/  LOP3.LUT R31, R31, 0x1f, RZ, 0xc0, !PT ;  /* 0x0000001f1f1f7812 */ /* 0x001fca00078ec0ff */
[----:B------:R-:W-:-:S05]  /*24860*/  IMAD.SHL.U32 R31, R31, 0x2, RZ ;  /* 0x000000021f1f7824 */ /* 0x000fca00078e00ff */
[----:B------:R-:W-:Y:S01]  /*24870*/  LOP3.LUT R31, R31, 0x30, RZ, 0x3c, !PT ;  /* 0x000000301f1f7812 */ /* 0x000fe200078e3cff */
[----:B---3--:R-:W-:Y:S04]  /*24880*/  STS.U16 [R3+UR5+0x6640], R59 ;  /* 0x0066403b03007988 */ /* 0x008fe80008000405 */
[----:B------:R-:W-:Y:S04]  /*24890*/  STS.U16 [R3+UR5+0x6600], R58 ;  /* 0x0066003a03007988 */ /* 0x000fe80008000405 */
[----:B------:R-:W-:Y:S04]  /*248a0*/  STS.U16 [R3+UR5+0x66c0], R54 ;  /* 0x0066c03603007988 */ /* 0x000fe80008000405 */
[----:B------:R-:W-:Y:S04]  /*248b0*/  STS.U16 [R3+UR5+0x6680], R52 ;  /* 0x0066803403007988 */ /* 0x000fe80008000405 */
[----:B------:R-:W-:Y:S04]  /*248c0*/  STS.U16 [R3+UR5+0x6a00], R42 ;  /* 0x006a002a03007988 */ /* 0x000fe80008000405 */
[----:B------:R-:W-:Y:S04]  /*248d0*/  STS.U16 [R3+UR5+0x6a40], R40 ;  /* 0x006a402803007988 */ /* 0x000fe80008000405 */
        /* <DEDUP_REMOVED lines=22> */
[----:B--2---:R0:W-:Y:S04]  /*24a40*/  STS.U16 [R31+UR5+0x4300], R2 ;  /* 0x004300021f007988 */ /* 0x0041e80008000405 */
[----:B0-----:R-:W2:Y:S04]  /*24a50*/  LDL.LU R2, [R1+0xd0] ;  /* 0x0000d00001027983 */ /* 0x001ea80000300800 */
[----:B------:R-:W3:Y:S04]  /*24a60*/  LDL.LU R4, [R1+0xcc] ;  /* 0x0000cc0001047983 */ /* 0x000ee80000300800 */
        /* <DEDUP_REMOVED lines=29> */
[----:B--2---:R0:W-:Y:S04]  /*24c40*/  STS.U16 [R31+UR5+0x4340], R2 ;  /* 0x004340021f007988 */ /* 0x0041e80008000405 */
[----:B---3--:R-:W-:Y:S04]  /*24c50*/  STS.U16 [R31+UR5+0x4380], R4 ;  /* 0x004380041f007988 */ /* 0x008fe80008000405 */
[----:B----4-:R-:W-:Y:S04]  /*24c60*/  STS.U16 [R31+UR5+0x43c0], R5 ;  /* 0x0043c0051f007988 */ /* 0x010fe80008000405 */
[----:B------:R-:W-:Y:S04]  /*24c70*/  STS.U16 [R31+UR5+0x4740], R6 ;  /* 0x004740061f007988 */ /* 0x000fe80008000405 */
[----:B------:R-:W-:Y:S04]  /*24c80*/  STS.U16 [R31+UR5+0x4700], R7 ;  /* 0x004700071f007988 */ /* 0x000fe80008000405 */
[----:B------:R-:W-:Y:S04]  /*24c90*/  STS.U16 [R31+UR5+0x47c0], R8 ;  /* 0x0047c0081f007988 */ /* 0x000fe80008000405 */
[----:B0-----:R-:W2:Y:S04]  /*24ca0*/  LDL.LU R2, [R1+0x1f28] ;  /* 0x001f280001027983 */ /* 0x001ea80000300800 */
        /* <DEDUP_REMOVED lines=23> */
[----:B0-----:R-:W3:Y:S04]  /*24e20*/  LDL.LU R58, [R1+0x164] ;  /* 0x00016400013a7983 */ /* 0x001ee80000300800 */
[----:B-1----:R-:W4:Y:S04]  /*24e30*/  LDL.LU R59, [R1+0x160] ;  /* 0x00016000013b7983 */ /* 0x002f280000300800 */
[----:B------:R-:W3:Y:S04]  /*24e40*/  LDL.LU.64 R12, [R1+0x350] ;  /* 0x00035000010c7983 */ /* 0x000ee80000300a00 */
[----:B------:R-:W3:Y:S04]  /*24e50*/  LDL.LU.64 R14, [R1+0x358] ;  /* 0x00035800010e7983 */ /* 0x000ee80000300a00 */
[----:B------:R-:W4:Y:S04]  /*24e60*/  LDL.LU.64 R8, [R1+0x340] ;  /* 0x0003400001087983 */ /* 0x000f280000300a00 */
[----:B------:R-:W4:Y:S04]  /*24e70*/  LDL.LU.64 R10, [R1+0x348] ;  /* 0x00034800010a7983 */ /* 0x000f280000300a00 */
[----:B------:R-:W-:Y:S04]  /*24e80*/  STS.U16 [R31+UR5+0x5fc0], R30 ;  /* 0x005fc01e1f007988 */ /* 0x000fe80008000405 */
[----:B------:R0:W-:Y:S01]  /*24e90*/  STS.U16 [R31+UR5+0x5f80], R3 ;  /* 0x005f80031f007988 */ /* 0x0001e20008000405 */
[----:B------:R-:W1:Y:S01]  /*24ea0*/  S2R R40, SR_TID.X ;  /* 0x0000000000287919 */ /* 0x000e620000002100 */
[----:B0-----:R-:W0:Y:S01]  /*24eb0*/  S2R R3, SR_TID.X ;  /* 0x0000000000037919 */ /* 0x001e220000002100 */
[C---:B-1----:R-:W-:Y:S01]  /*24ec0*/  IMAD.SHL.U32 R42, R40.reuse, 0x2, RZ ;  /* 0x00000002282a7824 */ /* 0x042fe200078e00ff */
[----:B0-----:R-:W-:Y:S01]  /*24ed0*/  LOP3.LUT R30, R3, 0x7, RZ, 0xc0, !PT ;  /* 0x00000007031e7812 */ /* 0x001fe200078ec0ff */
[----:B------:R-:W-:-:S04]  /*24ee0*/  IMAD.SHL.U32 R3, R40, 0x40, RZ ;  /* 0x0000004028037824 */ /* 0x000fc800078e00ff */
[----:B------:R-:W-:Y:S01]  /*24ef0*/  IMAD R30, R30, 0x110, RZ ;  /* 0x000001101e1e7824 */ /* 0x000fe200078e02ff */
[----:B--2---:R-:W-:Y:S04]  /*24f00*/  STS.U16 [R31+UR5+0x6300], R2 ;  /* 0x006300021f007988 */ /* 0x004fe80008000405 */
[----:B------:R0:W-:Y:S04]  /*24f10*/  STS.U16 [R31+UR5+0x6340], R0 ;  /* 0x006340001f007988 */ /* 0x0001e80008000405 */
[----:B------:R-:W-:Y:S04]  /*24f20*/  STS.U16 [R31+UR5+0x6380], R61 ;  /* 0x0063803d1f007988 */ /* 0x000fe80008000405 */
[----:B------:R-:W-:Y:S04]  /*24f30*/  STS.U16 [R31+UR5+0x63c0], R60 ;  /* 0x0063c03c1f007988 */ /* 0x000fe80008000405 */
[----:B------:R-:W-:Y:S04]  /*24f40*/  STS.U16 [R31+UR5+0x6740], R50 ;  /* 0x006740321f007988 */ /* 0x000fe80008000405 */
[----:B------:R-:W-:Y:S04]  /*24f50*/  STS.U16 [R31+UR5+0x6700], R48 ;  /* 0x006700301f007988 */ /* 0x000fe80008000405 */
[----:B------:R-:W-:Y:S04]  /*24f60*/  STS.U16 [R31+UR5+0x67c0], R46 ;  /* 0x0067c02e1f007988 */ /* 0x000fe80008000405 */
[----:B------:R-:W-:Y:S04]  /*24f70*/  STS.U16 [R31+UR5+0x6780], R44 ;  /* 0x0067802c1f007988 */ /* 0x000fe80008000405 */
[----:B------:R-:W-:Y:S04]  /*24f80*/  STS.U16 [R31+UR5+0x6b00], R34 ;  /* 0x006b00221f007988 */ /* 0x000fe80008000405 */
[----:B------:R-:W-:Y:S01]  /*24f90*/  STS.U16 [R31+UR5+0x6b40], R32 ;  /* 0x006b40201f007988 */ /* 0x000fe20008000405 */
[----:B0-----:R-:W0:Y:S03]  /*24fa0*/  S2R R0, SR_TID.X ;  /* 0x0000000000007919 */ /* 0x001e260000002100 */
        /* <DEDUP_REMOVED lines=19> */
[----:B----4-:R1:W-:Y:S04]  /*250e0*/  STS.U16 [R31+UR5+0x7f00], R59 ;  /* 0x007f003b1f007988 */ /* 0x0103e80008000405 */
[----:B------:R-:W-:Y:S04]  /*250f0*/  STS.U16 [R31+UR5+0x7fc0], R56 ;  /* 0x007fc0381f007988 */ /* 0x000fe80008000405 */
[----:B------:R-:W-:Y:S01]  /*25100*/  STS.U16 [R31+UR5+0x7f80], R57 ;  /* 0x007f80391f007988 */ /* 0x000fe20008000405 */
[C---:B0-----:R-:W-:Y:S01]  /*25110*/  LOP3.LUT R23, R0.reuse, 0x7, RZ, 0xc0, !PT ;  /* 0x0000000700177812 */ /* 0x041fe200078ec0ff */
[----:B-1----:R-:W-:-:S04]  /*25120*/  IMAD.SHL.U32 R59, R0, 0x2, RZ ;  /* 0x00000002003b7824 */ /* 0x002fc800078e00ff */
[----:B------:R-:W-:Y:S01]  /*25130*/  IMAD R2, R23, 0x90, RZ ;  /* 0x0000009017027824 */ /* 0x000fe200078e02ff */
[----:B------:R-:W-:Y:S01]  /*25140*/  LOP3.LUT R4, R30, 0x30, R59, 0x78, !PT ;  /* 0x000000301e047812 */ /* 0x000fe200078e783b */
[----:B------:R-:W-:Y:S03]  /*25150*/  BAR.SYNC.DEFER_BLOCKING 0x0 ;  /* 0x0000000000007b1d */ /* 0x000fe60000010000 */
[----:B------:R-:W-:-:S04]  /*25160*/  LOP3.LUT R0, R2, 0x10, R42, 0x78, !PT ;  /* 0x0000001002007812 */ /* 0x000fc800078e782a */
[----:B------:R-:W-:Y:S01]  /*25170*/  LOP3.LUT R0, R0, 0x400, R3, 0xf8, !PT ;  /* 0x0000040000007812 */ /* 0x000fe200078ef803 */
[----:B------:R-:W0:Y:S04]  /*25180*/  LDSM.16.M88.4 R36, [R4+UR5+0x4000] ;  /* 0x004000050424783b */ /* 0x000e280008000200 */
[----:B------:R-:W1:Y:S04]  /*25190*/  LDSM.16.M88.4 R16, [R4+UR5+0x6000] ;  /* 0x006000050410783b */ /* 0x000e680008000200 */
[----:B------:R-:W-:Y:S04]  /*251a0*/  LDSM.16.MT88.4 R24, [R0+UR5] ;  /* 0x000000050018783b */ /* 0x000fe80008004200 */
[----:B------:R-:W2:Y:S04]  /*251b0*/  LDSM.16.M88.4 R32, [R4+UR5+0x4800] ;  /* 0x004800050420783b */ /* 0x000ea80008000200 */
[----:B------:R-:W3:Y:S04]  /*251c0*/  LDSM.16.M88.4 R28, [R4+UR5+0x5000] ;  /* 0x00500005041c783b */ /* 0x000ee80008000200 */
[----:B------:R-:W4:Y:S04]  /*251d0*/  LDSM.16.M88.4 R56, [R4+UR5+0x6800] ;  /* 0x006800050438783b */ /* 0x000f280008000200 */
[----:B------:R-:W3:Y:S04]  /*251e0*/  LDSM.16.M88.4 R44, [R4+UR5+0x5800] ;  /* 0x00580005042c783b */ /* 0x000ee80008000200 */
[----:B------:R-:W3:Y:S04]  /*251f0*/  LDSM.16.M88.4 R52, [R4+UR5+0x7000] ;  /* 0x007000050434783b */ /* 0x000ee80008000200 */
[----:B0-----:R-:W-:Y:S04]  /*25200*/  STL.64 [R1+0x40], R36 ;  /* 0x0000402401007387 */ /* 0x001fe80000100a00 */
[----:B------:R-:W-:Y:S04]  /*25210*/  STL.64 [R1+0x48], R38 ;  /* 0x0000482601007387 */ /* 0x000fe80000100a00 */
[----:B-1----:R-:W-:Y:S01]  /*25220*/  STL.64 [R1], R16 ;  /* 0x0000001001007387 */ /* 0x002fe20000100a00 */
[----:B------:R-:W-:-:S03]  /*25230*/  IMAD.MOV.U32 R6, RZ, RZ, R16 ;  /* 0x000000ffff067224 */ /* 0x000fc600078e0010 */
[----:B------:R0:W-:Y:S01]  /*25240*/  STL.64 [R1+0x8], R18 ;  /* 0x0000081201007387 */ /* 0x0001e20000100a00 */
[----:B------:R-:W-:-:S03]  /*25250*/  IMAD.MOV.U32 R5, RZ, RZ, R17 ;  /* 0x000000ffff057224 */ /* 0x000fc600078e0011 */
[----:B--2---:R-:W-:Y:S01]  /*25260*/  STL.64 [R1+0x30], R32 ;  /* 0x0000302001007387 */ /* 0x004fe20000100a00 */
[C---:B0-----:R-:W-:Y:S03]  /*25270*/  HMMA.16816.F32.BF16 R16, R24.reuse, R36, R12 ;  /* 0x000000241810723c */ /* 0x041fe6000004180c */
[----:B------:R-:W-:Y:S04]  /*25280*/  STL.64 [R1+0x38], R34 ;  /* 0x0000382201007387 */ /* 0x000fe80000100a00 */
[----:B---3--:R-:W-:Y:S04]  /*25290*/  STL.64 [R1+0x20], R28 ;  /* 0x0000201c01007387 */ /* 0x008fe80000100a00 */
[----:B------:R-:W-:Y:S04]  /*252a0*/  STL.64 [R1+0x28], R30 ;  /* 0x0000281e01007387 */ /* 0x000fe80000100a00 */
[----:B----4-:R-:W-:Y:S04]  /*252b0*/  STL [R1+0x1eac], R58 ;  /* 0x001eac3a01007387 */ /* 0x010fe80000100800 */
[----:B------:R-:W-:Y:S04]  /*252c0*/  STL.64 [R1+0x18], R46 ;  /* 0x0000182e01007387 */ /* 0x000fe80000100a00 */
[----:B------:R-:W-:Y:S04]  /*252d0*/  STL [R1+0x1ea8], R59 ;  /* 0x001ea83b01007387 */ /* 0x000fe80000100800 */
[----:B------:R-:W-:Y:S04]  /*252e0*/  STL.64 [R1+0x1f18], R56 ;  /* 0x001f183801007387 */ /* 0x000fe80000100a00 */
[----:B------:R-:W2:Y:S04]  /*252f0*/  LDL.LU.64 R12, [R1+0x2e0] ;  /* 0x0002e000010c7983 */ /* 0x000ea80000300a00 */
[----:B------:R-:W2:Y:S04]  /*25300*/  LDL.LU.64 R14, [R1+0x2e8] ;  /* 0x0002e800010e7983 */ /* 0x000ea80000300a00 */
[----:B------:R-:W-:Y:S04]  /*25310*/  STL.64 [R1+0xb0], R16 ;  /* 0x0000b01001007387 */ /* 0x000fe80000100a00 */
[----:B------:R0:W-:Y:S02]  /*25320*/  STL.64 [R1+0xb8], R18 ;  /* 0x0000b81201007387 */ /* 0x0001e40000100a00 */
[----:B0-----:R-:W-:Y:S02]  /*25330*/  HMMA.16816.F32.BF16 R16, R24, R32, R8 ;  /* 0x000000201810723c */ /* 0x001fe40000041808 */
[----:B------:R0:W-:Y:S04]  /*25340*/  STL.64 [R1+0x1f20], R36 ;  /* 0x001f202401007387 */ /* 0x0001e80000100a00 */
[----:B------:R-:W-:Y:S04]  /*25350*/  STL [R1+0x1eb4], R54 ;  /* 0x001eb43601007387 */ /* 0x000fe80000100800 */
[----:B------:R-:W-:Y:S04]  /*25360*/  STL [R1+0x1eb0], R55 ;  /* 0x001eb03701007387 */ /* 0x000fe80000100800 */
[----:B------:R-:W3:Y:S04]  /*25370*/  LDL.LU.64 R8, [R1+0x2b0] ;  /* 0x0002b00001087983 */ /* 0x000ee80000300a00 */
[----:B------:R-:W3:Y:S04]  /*25380*/  LDL.LU.64 R10, [R1+0x2b8] ;  /* 0x0002b800010a7983 */ /* 0x000ee80000300a00 */
[----:B------:R1:W-:Y:S04]  /*25390*/  STL.64 [R1+0xa0], R16 ;  /* 0x0000a01001007387 */ /* 0x0003e80000100a00 */
[----:B------:R4:W-:Y:S04]  /*253a0*/  STL.64 [R1+0xa8], R18 ;  /* 0x0000a81201007387 */ /* 0x0009e80000100a00 */
[----:B0-----:R-:W3:Y:S04]  /*253b0*/  LDL.LU.64 R36, [R1+0x290] ;  /* 0x0002900001247983 */ /* 0x001ee80000300a00 */
[----:B------:R-:W3:Y:S01]  /*253c0*/  LDL.LU.64 R38, [R1+0x298] ;  /* 0x0002980001267983 */ /* 0x000ee20000300a00 */
[----:B------:R-:W-:-:S02]  /*253d0*/  IMAD.MOV.U32 R56, RZ, RZ, R6 ;  /* 0x000000ffff387224 */ /* 0x000fc400078e0006 */
[----:B------:R-:W-:Y:S02]  /*253e0*/  IMAD.MOV.U32 R57, RZ, RZ, R5 ;  /* 0x000000ffff397224 */ /* 0x000fe400078e0005 */
[----:B------:R-:W0:Y:S04]  /*253f0*/  LDSM.16.M88.4 R4, [R4+UR5+0x7800] ;  /* 0x007800050404783b */ /* 0x000e280008000200 */
[----:B-1----:R-:W3:Y:S04]  /*25400*/  LDL.LU.64 R16, [R1+0x260] ;  /* 0x0002600001107983 */ /* 0x002ee80000300a00 */
[----:B----4-:R-:W4:Y:S04]  /*25410*/  LDL.LU.64 R18, [R1+0x268] ;  /* 0x0002680001127983 */ /* 0x010f280000300a00 */
[----:B0-----:R-:W-:Y:S04]  /*25420*/  STL [R1+0x1f04], R6 ;  /* 0x001f040601007387 */ /* 0x001fe80000100800 */
[----:B------:R-:W-:Y:S01]  /*25430*/  STL [R1+0x1f00], R7 ;  /* 0x001f000701007387 */ /* 0x000fe20000100800 */
[C---:B--2---:R-:W-:Y:S08]  /*25440*/  HMMA.16816.F32.BF16 R12, R24.reuse, R28, R12 ;  /* 0x0000001c180c723c */ /* 0x044ff0000004180c */
[C---:B---3--:R-:W-:Y:S11]  /*25450*/  HMMA.16816.F32.BF16 R8, R24.reuse, R44, R8 ;  /* 0x0000002c1808723c */ /* 0x048ff60000041808 */
[----:B------:R-:W-:Y:S04]  /*25460*/  STL.64 [R1+0x90], R12 ;  /* 0x0000900c01007387 */ /* 0x000fe80000100a00 */
[----:B------:R0:W-:Y:S04]  /*25470*/  STL.64 [R1+0x98], R14 ;  /* 0x0000980e01007387 */ /* 0x0001e80000100a00 */
[----:B------:R-:W2:Y:S01]  /*25480*/  LDL.LU.64 R20, [R1+0x250] ;  /* 0x0002500001147983 */ /* 0x000ea20000300a00 */
[----:B------:R-:W-:Y:S01]  /*25490*/  HMMA.16816.F32.BF16 R56, R24, R56, R36 ;  /* 0x000000381838723c */ /* 0x000fe20000041824 */
[----:B0-----:R-:W-:-:S02]  /*254a0*/  IMAD R15, R23, 0x90, RZ ;  /* 0x00000090170f7824 */ /* 0x001fc400078e02ff */
[----:B------:R-:W2:Y:S04]  /*254b0*/  LDL.LU.64 R22, [R1+0x258] ;  /* 0x0002580001167983 */ /* 0x000ea80000300a00 */
[----:B------:R-:W-:Y:S04]  /*254c0*/  STL.64 [R1+0x80], R8 ;  /* 0x0000800801007387 */ /* 0x000fe80000100a00 */
[----:B------:R-:W-:Y:S04]  /*254d0*/  STL.64 [R1+0x88], R10 ;  /* 0x0000880a01007387 */ /* 0x000fe80000100a00 */
[----:B------:R-:W3:Y:S04]  /*254e0*/  LDL.LU.64 R36, [R1+0x1f20] ;  /* 0x001f200001247983 */ /* 0x000ee80000300a00 */
[----:B------:R0:W-:Y:S04]  /*254f0*/  STL.64 [R1+0x70], R56 ;  /* 0x0000703801007387 */ /* 0x0001e80000100a00 */
[----:B------:R-:W-:Y:S04]  /*25500*/  STL.64 [R1+0x78], R58 ;  /* 0x0000783a01007387 */ /* 0x000fe80000100a00 */
[----:B0-----:R-:W4:Y:S01]  /*25510*/  LDL.LU.64 R56, [R1+0x1f18] ;  /* 0x001f180001387983 */ /* 0x001f220000300a00 */
[----:B------:R-:W-:-:S02]  /*25520*/  IMAD.SHL.U32 R14, R40, 0x2, RZ ;  /* 0x00000002280e7824 */ /* 0x000fc400078e00ff */
[----:B------:R-:W-:-:S03]  /*25530*/  IMAD.SHL.U32 R40, R40, 0x40, RZ ;  /* 0x0000004028287824 */ /* 0x000fc600078e00ff */
[----:B------:R-:W-:-:S04]  /*25540*/  LOP3.LUT R12, R15, 0x10, R14, 0x78, !PT ;  /* 0x000000100f0c7812 */ /* 0x000fc800078e780e */
[----:B------:R-:W-:-:S04]  /*25550*/  LOP3.LUT R12, R12, 0x400, R40, 0xf8, !PT ;  /* 0x000004000c0c7812 */ /* 0x000fc800078ef828 */
[----:B------:R-:W-:-:S06]  /*25560*/  LOP3.LUT R12, R12, 0x40, RZ, 0x3c, !PT ;  /* 0x000000400c0c7812 */ /* 0x000fcc00078e3cff */
[----:B------:R-:W0:Y:S04]  /*25570*/  LDSM.16.MT88.4 R12, [R12+UR5] ;  /* 0x000000050c0c783b */ /* 0x000e280008004200 */
[----:B0-----:R-:W-:Y:S04]  /*25580*/  STL.64 [R1+0x1f10], R14 ;  /* 0x001f100e01007387 */ /* 0x001fe80000100a00 */
[----:B------:R4:W-:Y:S02]  /*25590*/  STL.64 [R1+0x1f08], R12 ;  /* 0x001f080c01007387 */ /* 0x0009e40000100a00 */
[----:B----4-:R-:W-:-:S15]  /*255a0*/  HMMA.16816.F32.BF16 R12, R24, R56, R16 ;  /* 0x00000038180c723c */ /* 0x010fde0000041810 */
[----:B------:R-:W-:-:S04]  /*255b0*/  NOP ;  /* 0x0000000000007918 */ /* 0x000fc80000000000 */
[----:B------:R-:W-:Y:S02]  /*255c0*/  IMAD.MOV.U32 R54, RZ, RZ, R12 ;  /* 0x000000ffff367224 */ /* 0x000fe400078e000c */
[----:B------:R-:W-:Y:S02]  /*255d0*/  IMAD.MOV.U32 R55, RZ, RZ, R13 ;  /* 0x000000ffff377224 */ /* 0x000fe400078e000d */
[----:B------:R-:W-:Y:S02]  /*255e0*/  IMAD.MOV.U32 R58, RZ, RZ, R14 ;  /* 0x000000ffff3a7224 */ /* 0x000fe400078e000e */
[----:B------:R-:W-:Y:S01]  /*255f0*/  IMAD.MOV.U32 R59, RZ, RZ, R15 ;  /* 0x000000ffff3b7224 */ /* 0x000fe200078e000f */
[----:B------:R-:W4:Y:S04]  /*25600*/  LDL.LU.64 R12, [R1+0x1d0] ;  /* 0x0001d000010c7983 */ /* 0x000f280000300a00 */
[----:B------:R-:W4:Y:S01]  /*25610*/  LDL.LU.64 R14, [R1+0x1d8] ;  /* 0x0001d800010e7983 */ /* 0x000f220000300a00 */
[----:B--2---:R-:W-:Y:S01]  /*25620*/  HMMA.16816.F32.BF16 R20, R24, R52, R20 ;  /* 0x000000341814723c */ /* 0x004fe20000041814 */
[----:B------:R-:W-:-:S02]  /*25630*/  LOP3.LUT R48, R2, 0x10, R42, 0x78, !PT ;  /* 0x0000001002307812 */ /* 0x000fc400078e782a */
[----:B------:R-:W-:-:S04]  /*25640*/  LOP3.LUT R2, R2, 0x10, R42, 0x78, !PT ;  /* 0x0000001002027812 */ /* 0x000fc800078e782a */
[----:B------:R-:W-:-:S04]  /*25650*/  LOP3.LUT R2, R2, 0x400, R3, 0xf8, !PT ;  /* 0x0000040002027812 */ /* 0x000fc800078ef803 */
[----:B------:R-:W-:Y:S02]  /*25660*/  LOP3.LUT R2, R2, 0x60, RZ, 0x3c, !PT ;  /* 0x0000006002027812 */ /* 0x000fe400078e3cff */
[----:B------:R-:W-:-:S03]  /*25670*/  LOP3.LUT R48, R48, 0x400, R3, 0xf8, !PT ;  /* 0x0000040030307812 */ /* 0x000fc600078ef803 */
[----:B------:R0:W1:Y:S03]  /*25680*/  LDSM.16.MT88.4 R16, [R2+UR5] ;  /* 0x000000050210783b */ /* 0x0000660008004200 */
[----:B------:R-:W-:Y:S02]  /*25690*/  IMAD.MOV.U32 R61, RZ, RZ, R20 ;  /* 0x000000ffff3d7224 */ /* 0x000fe400078e0014 */
[----:B------:R-:W-:Y:S02]  /*256a0*/  IMAD.MOV.U32 R60, RZ, RZ, R21 ;  /* 0x000000ffff3c7224 */ /* 0x000fe400078e0015 */
[----:B------:R-:W-:Y:S02]  /*256b0*/  IMAD.MOV.U32 R3, RZ, RZ, R22 ;  /* 0x000000ffff037224 */ /* 0x000fe400078e0016 */
[----:B0-----:R-:W-:Y:S02]  /*256c0*/  IMAD.MOV.U32 R2, RZ, RZ, R23 ;  /* 0x000000ffff027224 */ /* 0x001fe400078e0017 */
[----:B------:R-:W0:Y:S04]  /*256d0*/  LDSM.16.MT88.4 R20, [R0+UR5+0x800] ;  /* 0x000800050014783b */ /* 0x000e280008004200 */
[----:B-1----:R-:W-:Y:S04]  /*256e0*/  STL.64 [R1+0x1ed0], R18 ;  /* 0x001ed01201007387 */ /* 0x002fe80000100a00 */
[----:B------:R1:W-:Y:S04]  /*256f0*/  STL.64 [R1+0x1ec8], R16 ;  /* 0x001ec81001007387 */ /* 0x0003e80000100a00 */
[----:B-1----:R-:W2:Y:S04]  /*25700*/  LDL.LU.64 R16, [R1+0x3a0] ;  /* 0x0003a00001107983 */ /* 0x002ea80000300a00 */
[----:B------:R-:W2:Y:S04]  /*25710*/  LDL.LU.64 R18, [R1+0x3a8] ;  /* 0x0003a80001127983 */ /* 0x000ea80000300a00 */
[----:B0-----:R-:W-:Y:S04]  /*25720*/  STL.64 [R1+0x1e90], R22 ;  /* 0x001e901601007387 */ /* 0x001fe80000100a00 */
[----:B------:R0:W-:Y:S04]  /*25730*/  STL.64 [R1+0x1e88], R20 ;  /* 0x001e881401007387 */ /* 0x0001e80000100a00 */
[----:B0-----:R-:W3:Y:S04]  /*25740*/  LDL.LU.64 R20, [R1+0x3c0] ;  /* 0x0003c00001147983 */ /* 0x001ee80000300a00 */
[----:B------:R-:W3:Y:S04]  /*25750*/  LDL.LU.64 R22, [R1+0x3c8] ;  /* 0x0003c80001167983 */ /* 0x000ee80000300a00 */
[----:B------:R-:W-:Y:S01]  /*25760*/  STL [R1+0x1e08], R0 ;  /* 0x001e080001007387 */ /* 0x000fe20000100800 */
[----:B----4-:R-:W-:Y:S03]  /*25770*/  HMMA.16816.F32.BF16 R40, R24, R4, R12 ;  /* 0x000000041828723c */ /* 0x010fe6000004180c */
[----:B------:R-:W4:Y:S04]  /*25780*/  LDL.LU.64 R12, [R1+0x370] ;  /* 0x00037000010c7983 */ /* 0x000f280000300a00 */
[----:B------:R-:W4:Y:S01]  /*25790*/  LDL.LU.64 R14, [R1+0x378] ;  /* 0x00037800010e7983 */ /* 0x000f220000300a00 */
[----:B------:R-:W-:-:S05]  /*257a0*/  LOP3.LUT R48, R48, 0x20, RZ, 0x3c, !PT ;  /* 0x0000002030307812 */ /* 0x000fca00078e3cff */
[----:B------:R-:W-:Y:S04]  /*257b0*/  LDSM.16.MT88.4 R8, [R48+UR5] ;  /* 0x000000053008783b */ /* 0x000fe80008004200 */
[----:B------:R-:W0:Y:S04]  /*257c0*/  LDSM.16.MT88.4 R48, [R48+UR5+0x800] ;  /* 0x000800053030783b */ /* 0x000e280008004200 */
[----:B------:R-:W-:Y:S04]  /*257d0*/  STL.64 [R1+0x1e20], R42 ;  /* 0x001e202a01007387 */ /* 0x000fe80000100a00 */
[----:B------:R-:W-:Y:S04]  /*257e0*/  STL.64 [R1+0x1e18], R40 ;  /* 0x001e182801007387 */ /* 0x000fe80000100a00 */
[----:B0-----:R-:W-:Y:S04]  /*257f0*/  STL.64 [R1+0x1e30], R50 ;  /* 0x001e303201007387 */ /* 0x001fe80000100a00 */
[----:B------:R0:W-:Y:S04]  /*25800*/  STL.64 [R1+0x1e28], R48 ;  /* 0x001e283001007387 */ /* 0x0001e80000100a00 */
[----:B0-----:R-:W4:Y:S01]  /*25810*/  LDL.LU.64 R48, [R1] ;  /* 0x0000000001307983 */ /* 0x001f220000300a00 */
[C---:B--2---:R-:W-:Y:S08]  /*25820*/  HMMA.16816.F32.BF16 R32, R8.reuse, R32, R16 ;  /* 0x000000200820723c */ /* 0x044ff00000041810 */
[----:B---3--:R-:W-:Y:S01]  /*25830*/  HMMA.16816.F32.BF16 R36, R8, R36, R20 ;  /* 0x000000240824723c */ /* 0x008fe20000041814 */
[----:B------:R-:W2:Y:S04]  /*25840*/  LDL.LU.64 R20, [R1+0x330] ;  /* 0x0003300001147983 */ /* 0x000ea80000300a00 */
[----:B------:R-:W2:-:S14]  /*25850*/  LDL.LU.64 R22, [R1+0x338] ;  /* 0x0003380001167983 */ /* 0x000e9c0000300a00 */
[----:B------:R-:W-:Y:S04]  /*25860*/  STL.64 [R1+0x1e40], R38 ;  /* 0x001e402601007387 */ /* 0x000fe80000100a00 */
[----:B------:R-:W-:Y:S04]  /*25870*/  STL.64 [R1+0x1e38], R36 ;  /* 0x001e382401007387 */ /* 0x000fe80000100a00 */
[----:B------:R-:W3:Y:S04]  /*25880*/  LDL.LU.64 R16, [R1+0x2d0] ;  /* 0x0002d00001107983 */ /* 0x000ee80000300a00 */
[----:B------:R-:W3:Y:S04]  /*25890*/  LDL.LU.64 R18, [R1+0x2d8] ;  /* 0x0002d80001127983 */ /* 0x000ee80000300a00 */
[----:B------:R-:W-:Y:S04]  /*258a0*/  STL [R1+0x1e14], R33 ;  /* 0x001e142101007387 */ /* 0x000fe80000100800 */
[----:B------:R-:W-:Y:S04]  /*258b0*/  STL [R1+0x1e10], R34 ;  /* 0x001e102201007387 */ /* 0x000fe80000100800 */
[----:B------:R-:W-:Y:S01]  /*258c0*/  STL [R1+0x1e0c], R35 ;  /* 0x001e0c2301007387 */ /* 0x000fe20000100800 */
[----:B----4-:R-:W-:Y:S03]  /*258d0*/  HMMA.16816.F32.BF16 R28, R8, R28, R12 ;  /* 0x0000001c081c723c */ /* 0x010fe6000004180c */
[----:B------:R-:W4:Y:S04]  /*258e0*/  LDL.LU.64 R12, [R1+0x280] ;  /* 0x00028000010c7983 */ /* 0x000f280000300a00 */
[----:B------:R-:W4:-:S12]  /*258f0*/  LDL.LU.64 R14, [R1+0x288] ;  /* 0x00028800010e7983 */ /* 0x000f180000300a00 */
[----:B------:R-:W-:Y:S04]  /*25900*/  STL.64 [R1+0x1df0], R30 ;  /* 0x001df01e01007387 */ /* 0x000fe80000100a00 */
[----:B------:R0:W-:Y:S04]  /*25910*/  STL.64 [R1+0x1de8], R28 ;  /* 0x001de81c01007387 */ /* 0x0001e80000100a00 */
[----:B0-----:R-:W4:Y:S04]  /*25920*/  LDL.LU.64 R28, [R1+0x30] ;  /* 0x00003000011c7983 */ /* 0x001f280000300a00 */
[----:B------:R-:W4:Y:S01]  /*25930*/  LDL.LU.64 R30, [R1+0x38] ;  /* 0x00003800011e7983 */ /* 0x000f220000300a00 */
[----:B------:R-:W-:-:S02]  /*25940*/  IMAD.MOV.U32 R6, RZ, RZ, R44 ;  /* 0x000000ffff067224 */ /* 0x000fc400078e002c */
[----:B------:R-:W-:Y:S01]  /*25950*/  IMAD.MOV.U32 R7, RZ, RZ, R45 ;  /* 0x000000ffff077224 */ /* 0x000fe200078e002d */
[C---:B--2---:R-:W-:Y:S08]  /*25960*/  HMMA.16816.F32.BF16 R24, R8.reuse, R44, R20 ;  /* 0x0000002c0818723c */ /* 0x044ff00000041814 */
[C---:B---3--:R-:W-:Y:S08]  /*25970*/  HMMA.16816.F32.BF16 R44, R8.reuse, R48, R16 ;  /* 0x00000030082c723c */ /* 0x048ff00000041810 */
[----:B----4-:R-:W-:Y:S01]  /*25980*/  HMMA.16816.F32.BF16 R12, R8, R56, R12 ;  /* 0x00000038080c723c */ /* 0x010fe2000004180c */
[----:B------:R-:W-:Y:S04]  /*25990*/  STL.64 [R1+0x1ef8], R30 ;  /* 0x001ef81e01007387 */ /* 0x000fe80000100a00 */
[----:B------:R-:W-:Y:S04]  /*259a0*/  STL.64 [R1+0x1ef0], R28 ;  /* 0x001ef01c01007387 */ /* 0x000fe80000100a00 */
[----:B------:R-:W-:Y:S04]  /*259b0*/  STL.64 [R1+0x1e00], R26 ;  /* 0x001e001a01007387 */ /* 0x000fe80000100a00 */
[----:B------:R0:W-:Y:S04]  /*259c0*/  STL.64 [R1+0x1df8], R24 ;  /* 0x001df81801007387 */ /* 0x0001e80000100a00 */
[----:B0-----:R-:W2:Y:S04]  /*259d0*/  LDL.LU.64 R24, [R1+0x40] ;  /* 0x0000400001187983 */ /* 0x001ea80000300a00 */
[----:B------:R-:W3:Y:S04]  /*259e0*/  LDL.LU.64 R26, [R1+0x48] ;  /* 0x00004800011a7983 */ /* 0x000ee80000300a00 */
[----:B------:R-:W4:Y:S04]  /*259f0*/  LDL.LU.64 R36, [R1+0x1f0] ;  /* 0x0001f00001247983 */ /* 0x000f280000300a00 */
[----:B------:R-:W4:Y:S04]  /*25a00*/  LDL.LU.64 R38, [R1+0x1f8] ;  /* 0x0001f80001267983 */ /* 0x000f280000300a00 */
[----:B------:R-:W-:Y:S04]  /*25a10*/  STL.64 [R1+0x1ed8], R48 ;  /* 0x001ed83001007387 */ /* 0x000fe80000100a00 */
[----:B------:R-:W-:Y:S04]  /*25a20*/  STL.64 [R1+0x1e50], R46 ;  /* 0x001e502e01007387 */ /* 0x000fe80000100a00 */
[----:B------:R-:W-:Y:S01]  /*25a30*/  STL.64 [R1+0x1e48], R44 ;  /* 0x001e482c01007387 */ /* 0x000fe20000100a00 */
[----:B------:R-:W-:-:S02]  /*25a40*/  IMAD.MOV.U32 R33, RZ, RZ, R12 ;  /* 0x000000ffff217224 */ /* 0x000fc400078e000c */
[----:B------:R-:W-:Y:S02]  /*25a50*/  IMAD.MOV.U32 R34, RZ, RZ, R13 ;  /* 0x000000ffff227224 */ /* 0x000fe400078e000d */
[----:B------:R-:W-:Y:S01]  /*25a60*/  IMAD.MOV.U32 R35, RZ, RZ, R14 ;  /* 0x000000ffff237224 */ /* 0x000fe200078e000e */
[----:B------:R-:W-:Y:S01]  /*25a70*/  MOV R0, R15 ;  /* 0x0000000f00007202 */ /* 0x000fe20000000f00 */
[----:B------:R-:W2:Y:S04]  /*25a80*/  LDL.LU.64 R12, [R1+0x1c0] ;  /* 0x0001c000010c7983 */ /* 0x000ea80000300a00 */
[----:B------:R-:W2:Y:S04]  /*25a90*/  LDL.LU.64 R14, [R1+0x1c8] ;  /* 0x0001c800010e7983 */ /* 0x000ea80000300a00 */
[----:B------:R-:W3:Y:S04]  /*25aa0*/  LDL.LU.64 R28, [R1+0x3b0] ;  /* 0x0003b000011c7983 */ /* 0x000ee80000300a00 */
[----:B------:R-:W3:Y:S04]  /*25ab0*/  LDL.LU.64 R30, [R1+0x3b8] ;  /* 0x0003b800011e7983 */ /* 0x000ee80000300a00 */
[----:B------:R-:W-:Y:S04]  /*25ac0*/  STL.64 [R1+0x1ee8], R58 ;  /* 0x001ee83a01007387 */ /* 0x000fe80000100a00 */
[----:B------:R0:W-:Y:S04]  /*25ad0*/  STL.64 [R1+0x1ee0], R56 ;  /* 0x001ee03801007387 */ /* 0x0001e80000100a00 */
[----:B0-----:R-:W3:Y:S04]  /*25ae0*/  LDL.LU.64 R56, [R1+0x390] ;  /* 0x0003900001387983 */ /* 0x001ee80000300a00 */
[----:B------:R-:W3:Y:S04]  /*25af0*/  LDL.LU.64 R58, [R1+0x398] ;  /* 0x00039800013a7983 */ /* 0x000ee80000300a00 */
[----:B------:R-:W3:Y:S04]  /*25b00*/  LDL.LU.64 R48, [R1+0x360] ;  /* 0x0003600001307983 */ /* 0x000ee80000300a00 */
[----:B------:R-:W3:Y:S04]  /*25b10*/  LDL.LU.64 R50, [R1+0x368] ;  /* 0x0003680001327983 */ /* 0x000ee80000300a00 */
[----:B------:R-:W3:Y:S04]  /*25b20*/  LDL.LU.64 R16, [R1+0x320] ;  /* 0x0003200001107983 */ /* 0x000ee80000300a00 */
[----:B------:R-:W3:Y:S04]  /*25b30*/  LDL.LU.64 R18, [R1+0x328] ;  /* 0x0003280001127983 */ /* 0x000ee80000300a00 */
[----:B------:R-:W3:Y:S04]  /*25b40*/  LDL.LU.64 R20, [R1+0x2c0] ;  /* 0x0002c00001147983 */ /* 0x000ee80000300a00 */
[----:B------:R-:W3:Y:S04]  /*25b50*/  LDL.LU.64 R22, [R1+0x2c8] ;  /* 0x0002c80001167983 */ /* 0x000ee80000300a00 */
[----:B------:R-:W-:Y:S04]  /*25b60*/  STL.64 [R1+0x1e60], R34 ;  /* 0x001e602201007387 */ /* 0x000fe80000100a00 */
[----:B------:R0:W-:Y:S04]  /*25b70*/  STL.64 [R1+0x1e58], R32 ;  /* 0x001e582001007387 */ /* 0x0001e80000100a00 */
[----:B0-----:R-:W3:Y:S04]  /*25b80*/  LDL.LU.64 R32, [R1+0x20] ;  /* 0x0000200001207983 */ /* 0x001ee80000300a00 */
[----:B------:R-:W3:Y:S04]  /*25b90*/  LDL.64 R34, [R1+0x28] ;  /* 0x0000280001227983 */ /* 0x000ee80000100a00 */
[----:B------:R-:W3:Y:S04]  /*25ba0*/  LDL.LU.64 R44, [R1+0x270] ;  /* 0x00027000012c7983 */ /* 0x000ee80000300a00 */
[----:B------:R-:W3:Y:S01]  /*25bb0*/  LDL.LU.64 R46, [R1+0x278] ;  /* 0x00027800012e7983 */ /* 0x000ee20000300a00 */
[C---:B----4-:R-:W-:Y:S08]  /*25bc0*/  HMMA.16816.F32.BF16 R36, R8.reuse, R52, R36 ;  /* 0x000000340824723c */ /* 0x050ff00000041824 */
[----:B--2---:R-:W-:Y:S11]  /*25bd0*/  HMMA.16816.F32.BF16 R8, R8, R4, R12 ;  /* 0x000000040808723c */ /* 0x004ff6000004180c */
[----:B------:R0:W-:Y:S04]  /*25be0*/  STL.64 [R1+0xf0], R36 ;  /* 0x0000f02401007387 */ /* 0x0001e80000100a00 */
[----:B------:R1:W-:Y:S04]  /*25bf0*/  STL.64 [R1+0xf8], R38 ;  /* 0x0000f82601007387 */ /* 0x0003e80000100a00 */
[----:B------:R-:W2:Y:S04]  /*25c00*/  LDL.LU.64 R40, [R1+0x1e0] ;  /* 0x0001e00001287983 */ /* 0x000ea80000300a00 */
[----:B------:R-:W2:Y:S04]  /*25c10*/  LDL.LU.64 R42, [R1+0x1e8] ;  /* 0x0001e800012a7983 */ /* 0x000ea80000300a00 */
[----:B0-----:R-:W4:Y:S04]  /*25c20*/  LDL.LU.64 R36, [R1+0x1b0] ;  /* 0x0001b00001247983 */ /* 0x001f280000300a00 */
[----:B-1----:R-:W4:Y:S04]  /*25c30*/  LDL.LU.64 R38, [R1+0x1b8] ;  /* 0x0001b80001267983 */ /* 0x002f280000300a00 */
[----:B------:R-:W3:Y:S04]  /*25c40*/  LDL.LU.64 R14, [R1+0x1f10] ;  /* 0x001f1000010e7983 */ /* 0x000ee80000300a00 */
[----:B------:R-:W3:Y:S04]  /*25c50*/  LDL.LU.64 R12, [R1+0x1f08] ;  /* 0x001f0800010c7983 */ /* 0x000ee80000300a00 */
[----:B------:R0:W-:Y:S04]  /*25c60*/  STL.64 [R1+0x140], R8 ;  /* 0x0001400801007387 */ /* 0x0001e80000100a00 */
[----:B------:R1:W-:Y:S01]  /*25c70*/  STL.64 [R1+0x148], R10 ;  /* 0x0001480a01007387 */ /* 0x0003e20000100a00 */
[----:B0-----:R-:W-:-:S02]  /*25c80*/  IMAD.MOV.U32 R8, RZ, RZ, R6 ;  /* 0x000000ffff087224 */ /* 0x001fc400078e0006 */
[----:B------:R-:W-:Y:S01]  /*25c90*/  IMAD.MOV.U32 R9, RZ, RZ, R7 ;  /* 0x000000ffff097224 */ /* 0x000fe200078e0007 */
[----:B------:R-:W2:Y:S04]  /*25ca0*/  LDL.LU R6, [R1+0x1f04] ;  /* 0x001f040001067983 */ /* 0x000ea80000300800 */
[----:B------:R-:W2:Y:S04]  /*25cb0*/  LDL.LU R7, [R1+0x1f00] ;  /* 0x001f000001077983 */ /* 0x000ea80000300800 */
[----:B-1----:R-:W2:Y:S04]  /*25cc0*/  LDL R10, [R1+0x18] ;  /* 0x00001800010a7983 */ /* 0x002ea80000100800 */
[----:B------:R-:W2:Y:S01]  /*25cd0*/  LDL R11, [R1+0x1c] ;  /* 0x00001c00010b7983 */ /* 0x000ea20000100800 */
[----:B---3--:R-:W-:-:S15]  /*25ce0*/  HMMA.16816.F32.BF16 R28, R12, R24, R28 ;  /* 0x000000180c1c723c */ /* 0x008fde000004181c */
[----:B------:R-:W-:-:S04]  /*25cf0*/  NOP ;  /* 0x0000000000007918 */ /* 0x000fc80000000000 */
[----:B------:R-:W-:Y:S04]  /*25d00*/  STL.64 [R1+0x150], R28 ;  /* 0x0001501c01007387 */ /* 0x000fe80000100a00 */
[----:B------:R0:W-:Y:S04]  /*25d10*/  STL.64 [R1+0x158], R30 ;  /* 0x0001581e01007387 */ /* 0x0001e80000100a00 */
[----:B0-----:R-:W3:Y:S04]  /*25d20*/  LDL.LU.64 R30, [R1+0x1ef8] ;  /* 0x001ef800011e7983 */ /* 0x001ee80000300a00 */
[----:B------:R-:W2:Y:S01]  /*25d30*/  LDL.LU.64 R28, [R1+0x1ef0] ;  /* 0x001ef000011c7983 */ /* 0x000ea20000300a00 */
[C---:B------:R-:W-:Y:S08]  /*25d40*/  HMMA.16816.F32.BF16 R48, R12.reuse, R32, R48 ;  /* 0x000000200c30723c */ /* 0x040ff00000041830 */
[----:B--2---:R-:W-:-:S15]  /*25d50*/  HMMA.16816.F32.BF16 R56, R12, R28, R56 ;  /* 0x0000001c0c38723c */ /* 0x004fde0000041838 */
[----:B------:R-:W-:-:S04]  /*25d60*/  NOP ;  /* 0x0000000000007918 */ /* 0x000fc80000000000 */
[----:B------:R-:W-:Y:S04]  /*25d70*/  STL.64 [R1+0x160], R56 ;  /* 0x0001603801007387 */ /* 0x000fe80000100a00 */
[----:B------:R0:W-:Y:S04]  /*25d80*/  STL.64 [R1+0x168], R58 ;  /* 0x0001683a01007387 */ /* 0x0001e80000100a00 */
[----:B0-----:R-:W2:Y:S04]  /*25d90*/  LDL.LU.64 R58, [R1+0x1ee8] ;  /* 0x001ee800013a7983 */ /* 0x001ea80000300a00 */
[----:B------:R-:W2:Y:S04]  /*25da0*/  LDL.LU.64 R56, [R1+0x1ee0] ;  /* 0x001ee00001387983 */ /* 0x000ea80000300a00 */
[----:B------:R0:W-:Y:S04]  /*25db0*/  STL.64 [R1+0x170], R48 ;  /* 0x0001703001007387 */ /* 0x0001e80000100a00 */
[----:B------:R-:W-:Y:S04]  /*25dc0*/  STL.64 [R1+0x178], R50 ;  /* 0x0001783201007387 */ /* 0x000fe80000100a00 */
[----:B0-----:R-:W3:Y:S01]  /*25dd0*/  LDL.LU.64 R48, [R1+0x1ed8] ;  /* 0x001ed80001307983 */ /* 0x001ee20000300a00 */
[----:B------:R-:W-:-:S15]  /*25de0*/  HMMA.16816.F32.BF16 R16, R12, R8, R16 ;  /* 0x000000080c10723c */ /* 0x000fde0000041810 */
[----:B------:R-:W-:-:S04]  /*25df0*/  NOP ;  /* 0x0000000000007918 */ /* 0x000fc80000000000 */
[----:B------:R-:W-:Y:S04]  /*25e00*/  STL.64 [R1+0x180], R16 ;  /* 0x0001801001007387 */ /* 0x000fe80000100a00 */
[----:B------:R0:W-:Y:S04]  /*25e10*/  STL.64 [R1+0x188], R18 ;  /* 0x0001881201007387 */ /* 0x0001e80000100a00 */
[----:B0-----:R-:W4:Y:S04]  /*25e20*/  LDL.LU.64 R18, [R1+0x1ed0] ;  /* 0x001ed00001127983 */ /* 0x001f280000300a00 */
[----:B------:R-:W4:Y:S01]  /*25e30*/  LDL.LU.64 R16, [R1+0x1ec8] ;  /* 0x001ec80001107983 */ /* 0x000f220000300a00 */
[C---:B--2---:R-:W-:Y:S08]  /*25e40*/  HMMA.16816.F32.BF16 R44, R12.reuse, R56, R44 ;  /* 0x000000380c2c723c */ /* 0x044ff0000004182c */
[----:B---3--:R-:W-:-:S15]  /*25e50*/  HMMA.16816.F32.BF16 R20, R12, R48, R20 ;  /* 0x000000300c14723c */ /* 0x008fde0000041814 */
[----:B------:R-:W-:-:S04]  /*25e60*/  NOP ;  /* 0x0000000000007918 */ /* 0x000fc80000000000 */
[----:B------:R-:W-:Y:S04]  /*25e70*/  STL.64 [R1+0x190], R20 ;  /* 0x0001901401007387 */ /* 0x000fe80000100a00 */
[----:B------:R-:W-:Y:S04]  /*25e80*/  STL.64 [R1+0x198], R22 ;  /* 0x0001981601007387 */ /* 0x000fe80000100a00 */
[----:B------:R-:W-:Y:S04]  /*25e90*/  STL.64 [R1+0x1ec0], R58 ;  /* 0x001ec03a01007387 */ /* 0x000fe80000100a00 */
[----:B------:R-:W-:Y:S04]  /*25ea0*/  STL.64 [R1+0x1eb8], R56 ;  /* 0x001eb83801007387 */ /* 0x000fe80000100a00 */
[----:B------:R-:W-:Y:S04]  /*25eb0*/  STL.64 [R1+0x1d0], R44 ;  /* 0x0001d02c01007387 */ /* 0x000fe80000100a00 */
[----:B------:R0:W-:Y:S02]  /*25ec0*/  STL.64 [R1+0x1d8], R46 ;  /* 0x0001d82e01007387 */ /* 0x0001e40000100a00 */
[C---:B0-----:R-:W-:Y:S08]  /*25ed0*/  HMMA.16816.F32.BF16 R44, R12.reuse, R52, R40 ;  /* 0x000000340c2c723c */ /* 0x041ff00000041828 */
[----:B----4-:R-:W-:Y:S01]  /*25ee0*/  HMMA.16816.F32.BF16 R12, R12, R4, R36 ;  /* 0x000000040c0c723c */ /* 0x010fe20000041824 */
[----:B------:R-:W2:Y:S10]  /*25ef0*/  LDL.LU.64 R40, [R1+0x380] ;  /* 0x0003800001287983 */ /* 0x000eb40000300a00 */
[----:B------:R-:W-:Y:S04]  /*25f00*/  STL.64 [R1+0x1f0], R44 ;  /* 0x0001f02c01007387 */ /* 0x000fe80000100a00 */
[----:B------:R-:W-:Y:S04]  /*25f10*/  STL.64 [R1+0x1f8], R46 ;  /* 0x0001f82e01007387 */ /* 0x000fe80000100a00 */
[----:B------:R-:W2:Y:S04]  /*25f20*/  LDL.LU.64 R42, [R1+0x388] ;  /* 0x00038800012a7983 */ /* 0x000ea80000300a00 */
[----:B------:R-:W-:Y:S04]  /*25f30*/  STL.64 [R1+0x1c0], R12 ;  /* 0x0001c00c01007387 */ /* 0x000fe80000100a00 */
[----:B------:R0:W-:Y:S04]  /*25f40*/  STL.64 [R1+0x1c8], R14 ;  /* 0x0001c80e01007387 */ /* 0x0001e80000100a00 */
[----:B------:R-:W-:Y:S04]  /*25f50*/  STL.64 [R1+0x1ea0], R6 ;  /* 0x001ea00601007387 */ /* 0x000fe80000100a00 */
[----:B------:R1:W-:Y:S04]  /*25f60*/  STL.64 [R1+0x1e98], R4 ;  /* 0x001e980401007387 */ /* 0x0003e80000100a00 */
[----:B0-----:R-:W3:Y:S04]  /*25f70*/  LDL R14, [R1+0x8] ;  /* 0x00000800010e7983 */ /* 0x001ee80000100800 */
[----:B------:R-:W3:Y:S04]  /*25f80*/  LDL R15, [R1+0xc] ;  /* 0x00000c00010f7983 */ /* 0x000ee80000100800 */
[----:B------:R-:W4:Y:S04]  /*25f90*/  LDL.LU R44, [R1+0x90] ;  /* 0x00009000012c7983 */ /* 0x000f280000300800 */
[----:B------:R-:W4:Y:S04]  /*25fa0*/  LDL.LU R45, [R1+0x94] ;  /* 0x00009400012d7983 */ /* 0x000f280000300800 */
[----:B------:R-:W2:Y:S04]  /*25fb0*/  LDL.LU R46, [R1+0x98] ;  /* 0x00009800012e7983 */ /* 0x000ea80000300800 */
[----:B------:R-:W2:Y:S01]  /*25fc0*/  LDL.LU R47, [R1+0x9c] ;  /* 0x00009c00012f7983 */ /* 0x000ea20000300800 */
[----:B------:R-:W-:-:S02]  /*25fd0*/  IMAD.MOV.U32 R21, RZ, RZ, R48 ;  /* 0x000000ffff157224 */ /* 0x000fc400078e0030 */
[----:B------:R-:W-:Y:S01]  /*25fe0*/  IMAD.MOV.U32 R20, RZ, RZ, R49 ;  /* 0x000000ffff147224 */ /* 0x000fe200078e0031 */
[----:B------:R-:W3:Y:S01]  /*25ff0*/  LDL.LU.64 R36, [R1+0x2f0] ;  /* 0x0002f00001247983 */ /* 0x000ee20000300a00 */
[----:B------:R-:W-:-:S03]  /*26000*/  IMAD.MOV.U32 R12, RZ, RZ, R21 ;  /* 0x000000ffff0c7224 */ /* 0x000fc600078e0015 */
[----:B------:R-:W3:Y:S01]  /*26010*/  LDL.LU.64 R38, [R1+0x2f8] ;  /* 0x0002f80001267983 */ /* 0x000ee20000300a00 */
[----:B------:R-:W-:-:S03]  /*26020*/  IMAD.MOV.U32 R13, RZ, RZ, R20 ;  /* 0x000000ffff0d7224 */ /* 0x000fc600078e0014 */
[----:B------:R-:W3:Y:S04]  /*26030*/  LDL.LU.64 R20, [R1+0x2a0] ;  /* 0x0002a00001147983 */ /* 0x000ee80000300a00 */
[----:B------:R-:W3:Y:S04]  /*26040*/  LDL.LU.64 R22, [R1+0x2a8] ;  /* 0x0002a80001167983 */ /* 0x000ee80000300a00 */
[----:B-1----:R-:W3:Y:S04]  /*26050*/  LDL.LU.64 R4, [R1+0x210] ;  /* 0x0002100001047983 */ /* 0x002ee80000300a00 */
[----:B------:R-:W3:Y:S04]  /*26060*/  LDL.LU.64 R6, [R1+0x218] ;  /* 0x0002180001067983 */ /* 0x000ee80000300a00 */
[----:B--2---:R-:W-:Y:S04]  /*26070*/  STL.64 [R1+0x1e70], R46 ;  /* 0x001e702e01007387 */ /* 0x004fe80000100a00 */
[----:B----4-:R0:W-:Y:S04]  /*26080*/  STL.64 [R1+0x1e68], R44 ;  /* 0x001e682c01007387 */ /* 0x0101e80000100a00 */
[----:B0-----:R-:W2:Y:S04]  /*26090*/  LDL.LU R44, [R1+0xa0] ;  /* 0x0000a000012c7983 */ /* 0x001ea80000300800 */
[----:B------:R-:W2:Y:S04]  /*260a0*/  LDL.LU R45, [R1+0xa4] ;  /* 0x0000a400012d7983 */ /* 0x000ea80000300800 */
[----:B------:R-:W4:Y:S04]  /*260b0*/  LDL.LU R46, [R1+0xa8] ;  /* 0x0000a800012e7983 */ /* 0x000f280000300800 */
[----:B------:R-:W4:Y:S01]  /*260c0*/  LDL.LU R47, [R1+0xac] ;  /* 0x0000ac00012f7983 */ /* 0x000f220000300800 */
[C---:B------:R-:W-:Y:S08]  /*260d0*/  HMMA.16816.F32.BF16 R40, R16.reuse, R24, R40 ;  /* 0x000000181028723c */ /* 0x040ff00000041828 */
[C---:B---3--:R-:W-:Y:S08]  /*260e0*/  HMMA.16816.F32.BF16 R48, R16.reuse, R28, R36 ;  /* 0x0000001c1030723c */ /* 0x048ff00000041824 */
[C---:B------:R-:W-:Y:S08]  /*260f0*/  HMMA.16816.F32.BF16 R36, R16.reuse, R32, R20 ;  /* 0x000000201024723c */ /* 0x040ff00000041814 */
[C---:B------:R-:W-:Y:S01]  /*26100*/  HMMA.16816.F32.BF16 R20, R16.reuse, R8, R4 ;  /* 0x000000081014723c */ /* 0x040fe20000041804 */
[----:B----4-:R-:W-:Y:S04]  /*26110*/  STL.64 [R1+0x1e80], R46 ;  /* 0x001e802e01007387 */ /* 0x010fe80000100a00 */
[----:B--2---:R0:W-:Y:S04]  /*26120*/  STL.64 [R1+0x1e78], R44 ;  /* 0x001e782c01007387 */ /* 0x0041e80000100a00 */
[----:B0-----:R-:W2:Y:S04]  /*26130*/  LDL.LU R44, [R1+0xb0] ;  /* 0x0000b000012c7983 */ /* 0x001ea80000300800 */
[----:B------:R-:W2:Y:S04]  /*26140*/  LDL.LU R45, [R1+0xb4] ;  /* 0x0000b400012d7983 */ /* 0x000ea80000300800 */
[----:B------:R-:W2:Y:S04]  /*26150*/  LDL.LU R46, [R1+0xb8] ;  /* 0x0000b800012e7983 */ /* 0x000ea80000300800 */
[----:B------:R-:W2:Y:S04]  /*26160*/  LDL.LU R47, [R1+0xbc] ;  /* 0x0000bc00012f7983 */ /* 0x000ea80000300800 */
[----:B------:R-:W3:Y:S04]  /*26170*/  LDL.LU.64 R56, [R1+0x220] ;  /* 0x0002200001387983 */ /* 0x000ee80000300a00 */
[----:B------:R-:W3:Y:S04]  /*26180*/  LDL.LU.64 R58, [R1+0x228] ;  /* 0x00022800013a7983 */ /* 0x000ee80000300a00 */
[----:B------:R0:W-:Y:S04]  /*26190*/  STL.64 [R1+0x1b0], R40 ;  /* 0x0001b02801007387 */ /* 0x0001e80000100a00 */
[----:B------:R1:W-:Y:S04]  /*261a0*/  STL.64 [R1+0x1b8], R42 ;  /* 0x0001b82a01007387 */ /* 0x0003e80000100a00 */
[----:B0-----:R-:W4:Y:S04]  /*261b0*/  LDL.LU.64 R40, [R1+0x240] ;  /* 0x0002400001287983 */ /* 0x001f280000300a00 */
[----:B-1----:R-:W4:Y:S04]  /*261c0*/  LDL.LU.64 R42, [R1+0x248] ;  /* 0x00024800012a7983 */ /* 0x002f280000300a00 */
[----:B------:R-:W-:Y:S04]  /*261d0*/  STL.64 [R1+0x1a0], R48 ;  /* 0x0001a03001007387 */ /* 0x000fe80000100a00 */
[----:B------:R-:W-:Y:S04]  /*261e0*/  STL.64 [R1+0x1a8], R50 ;  /* 0x0001a83201007387 */ /* 0x000fe80000100a00 */
[----:B------:R-:W2:Y:S04]  /*261f0*/  LDL.LU.64 R4, [R1+0x230] ;  /* 0x0002300001047983 */ /* 0x000ea80000300a00 */
[----:B------:R-:W-:Y:S04]  /*26200*/  STL.64 [R1+0x1e0], R36 ;  /* 0x0001e02401007387 */ /* 0x000fe80000100a00 */
[----:B------:R-:W-:Y:S04]  /*26210*/  STL.64 [R1+0x1e8], R38 ;  /* 0x0001e82601007387 */ /* 0x000fe80000100a00 */
[----:B------:R-:W2:Y:S04]  /*26220*/  LDL.LU.64 R6, [R1+0x238] ;  /* 0x0002380001067983 */ /* 0x000ea80000300a00 */
[----:B------:R0:W-:Y:S04]  /*26230*/  STL.64 [R1+0x210], R20 ;  /* 0x0002101401007387 */ /* 0x0001e80000100a00 */
[----:B------:R1:W-:Y:S04]  /*26240*/  STL.64 [R1+0x218], R22 ;  /* 0x0002181601007387 */ /* 0x0003e80000100a00 */
[----:B0-----:R-:W4:Y:S04]  /*26250*/  LDL.LU.64 R20, [R1+0x200] ;  /* 0x0002000001147983 */ /* 0x001f280000300a00 */
[----:B-1----:R-:W4:Y:S04]  /*26260*/  LDL.LU.64 R22, [R1+0x208] ;  /* 0x0002080001167983 */ /* 0x002f280000300a00 */
        /* <DEDUP_REMOVED lines=8> */
[----:B---3--:R-:W-:-:S15]  /*262f0*/  HMMA.16816.F32.BF16 R56, R16, R12, R56 ;  /* 0x0000000c1038723c */ /* 0x008fde0000041838 */
[----:B------:R-:W-:-:S04]  /*26300*/  NOP ;  /* 0x0000000000007918 */ /* 0x000fc80000000000 */
[----:B------:R-:W-:Y:S04]  /*26310*/  STL.64 [R1+0x220], R56 ;  /* 0x0002203801007387 */ /* 0x000fe80000100a00 */
[----:B------:R0:W-:Y:S04]  /*26320*/  STL.64 [R1+0x228], R58 ;  /* 0x0002283a01007387 */ /* 0x0001e80000100a00 */
[----:B0-----:R-:W3:Y:S04]  /*26330*/  LDL.LU.64 R58, [R1+0x1ec0] ;  /* 0x001ec000013a7983 */ /* 0x001ee80000300a00 */
[----:B------:R-:W4:Y:S01]  /*26340*/  LDL.LU.64 R56, [R1+0x1eb8] ;  /* 0x001eb80001387983 */ /* 0x000f220000300a00 */
[C---:B--2---:R-:W-:Y:S08]  /*26350*/  HMMA.16816.F32.BF16 R4, R16.reuse, R52, R4 ;  /* 0x000000341004723c */ /* 0x044ff00000041804 */
[----:B----4-:R-:W-:-:S15]  /*26360*/  HMMA.16816.F32.BF16 R40, R16, R56, R40 ;  /* 0x000000381028723c */ /* 0x010fde0000041828 */
[----:B------:R-:W-:-:S04]  /*26370*/  NOP ;  /* 0x0000000000007918 */ /* 0x000fc80000000000 */
[----:B------:R0:W-:Y:S01]  /*26380*/  STL.64 [R1+0x240], R40 ;  /* 0x0002402801007387 */ /* 0x0001e20000100a00 */
[----:B------:R-:W-:Y:S02]  /*26390*/  IMAD.MOV.U32 R56, RZ, RZ, R43 ;  /* 0x000000ffff387224 */ /* 0x000fe400078e002b */
[----:B------:R-:W-:Y:S02]  /*263a0*/  IMAD.MOV.U32 R57, RZ, RZ, R42 ;  /* 0x000000ffff397224 */ /* 0x000fe400078e002a */
[----:B---3--:R-:W-:Y:S02]  /*263b0*/  IMAD.MOV.U32 R42, RZ, RZ, R58 ;  /* 0x000000ffff2a7224 */ /* 0x008fe400078e003a */
[----:B------:R-:W-:Y:S02]  /*263c0*/  IMAD.MOV.U32 R43, RZ, RZ, R59 ;  /* 0x000000ffff2b7224 */ /* 0x000fe400078e003b */
[----:B0-----:R-:W-:Y:S02]  /*263d0*/  IMAD.MOV.U32 R40, RZ, RZ, R54 ;  /* 0x000000ffff287224 */ /* 0x001fe400078e0036 */
[----:B------:R-:W-:Y:S01]  /*263e0*/  IMAD.MOV.U32 R41, RZ, RZ, R55 ;  /* 0x000000ffff297224 */ /* 0x000fe200078e0037 */
[----:B------:R-:W2:Y:S04]  /*263f0*/  LDL.LU R54, [R1+0x1eb4] ;  /* 0x001eb40001367983 */ /* 0x000ea80000300800 */
[----:B------:R-:W2:Y:S04]  /*26400*/  LDL.LU R55, [R1+0x1eb0] ;  /* 0x001eb00001377983 */ /* 0x000ea80000300800 */
[----:B------:R-:W3:Y:S04]  /*26410*/  LDL.LU R58, [R1+0x1eac] ;  /* 0x001eac00013a7983 */ /* 0x000ee80000300800 */
[----:B------:R-:W3:Y:S04]  /*26420*/  LDL.LU R59, [R1+0x1ea8] ;  /* 0x001ea800013b7983 */ /* 0x000ee80000300800 */
[----:B------:R-:W-:Y:S04]  /*26430*/  STL [R1+0x1de4], R56 ;  /* 0x001de43801007387 */ /* 0x000fe80000100800 */
[----:B------:R-:W-:Y:S04]  /*26440*/  STL [R1+0x1de0], R57 ;  /* 0x001de03901007387 */ /* 0x000fe80000100800 */
[----:B------:R-:W-:Y:S04]  /*26450*/  STL.64 [R1+0x2c0], R4 ;  /* 0x0002c00401007387 */ /* 0x000fe80000100a00 */
[----:B------:R0:W-:Y:S04]  /*26460*/  STL.64 [R1+0x2c8], R6 ;  /* 0x0002c80601007387 */ /* 0x0001e80000100a00 */
[----:B0-----:R-:W4:Y:S04]  /*26470*/  LDL.LU.64 R6, [R1+0x1ea0] ;  /* 0x001ea00001067983 */ /* 0x001f280000300a00 */
[----:B------:R-:W2:Y:S02]  /*26480*/  LDL.LU.64 R4, [R1+0x1e98] ;  /* 0x001e980001047983 */ /* 0x000ea40000300a00 */
[----:B--2---:R-:W-:Y:S02]  /*26490*/  HMMA.16816.F32.BF16 R16, R16, R4, R20 ;  /* 0x000000041010723c */ /* 0x004fe40000041814 */
[----:B------:R-:W2:Y:S04]  /*264a0*/  LDL.LU.64 R22, [R1+0x1e90] ;  /* 0x001e900001167983 */ /* 0x000ea80000300a00 */
[----:B------:R-:W2:-:S13]  /*264b0*/  LDL.LU.64 R20, [R1+0x1e88] ;  /* 0x001e880001147983 */ /* 0x000e9a0000300a00 */
[----:B------:R-:W-:Y:S04]  /*264c0*/  STL.64 [R1+0x2b0], R16 ;  /* 0x0002b01001007387 */ /* 0x000fe80000100a00 */
[----:B------:R-:W-:Y:S01]  /*264d0*/  STL.64 [R1+0x2b8], R18 ;  /* 0x0002b81201007387 */ /* 0x000fe20000100a00 */
[----:B--2---:R-:W-:-:S15]  /*264e0*/  HMMA.16816.F32.BF16 R44, R20, R26, R44 ;  /* 0x0000001a142c723c */ /* 0x004fde000004182c */
[----:B------:R-:W-:-:S04]  /*264f0*/  NOP ;  /* 0x0000000000007918 */ /* 0x000fc80000000000 */
[----:B------:R-:W-:Y:S04]  /*26500*/  STL.64 [R1+0x2a0], R44 ;  /* 0x0002a02c01007387 */ /* 0x000fe80000100a00 */
[----:B------:R0:W-:Y:S04]  /*26510*/  STL.64 [R1+0x2a8], R46 ;  /* 0x0002a82e01007387 */ /* 0x0001e80000100a00 */
[----:B0-----:R-:W2:Y:S04]  /*26520*/  LDL.LU.64 R46, [R1+0x1e80] ;  /* 0x001e8000012e7983 */ /* 0x001ea80000300a00 */
[----:B------:R-:W2:Y:S02]  /*26530*/  LDL.LU.64 R44, [R1+0x1e78] ;  /* 0x001e7800012c7983 */ /* 0x000ea40000300a00 */
[----:B--2---:R-:W-:-:S15]  /*26540*/  HMMA.16816.F32.BF16 R44, R20, R30, R44 ;  /* 0x0000001e142c723c */ /* 0x004fde000004182c */
[----:B------:R-:W-:-:S04]  /*26550*/  NOP ;  /* 0x0000000000007918 */ /* 0x000fc80000000000 */
[----:B------:R-:W-:Y:S04]  /*26560*/  STL.64 [R1+0x290], R44 ;  /* 0x0002902c01007387 */ /* 0x000fe80000100a00 */
[----:B------:R0:W-:Y:S04]  /*26570*/  STL.64 [R1+0x298], R46 ;  /* 0x0002982e01007387 */ /* 0x0001e80000100a00 */
[----:B0-----:R-:W2:Y:S04]  /*26580*/  LDL.LU.64 R46, [R1+0x1e70] ;  /* 0x001e7000012e7983 */ /* 0x001ea80000300a00 */
[----:B------:R-:W2:Y:S01]  /*26590*/  LDL.LU.64 R44, [R1+0x1e68] ;  /* 0x001e6800012c7983 */ /* 0x000ea20000300a00 */
[C---:B------:R-:W-:Y:S08]  /*265a0*/  HMMA.16816.F32.BF16 R36, R20.reuse, R10, R36 ;  /* 0x0000000a1424723c */ /* 0x040ff00000041824 */
[----:B------:R-:W-:Y:S01]  /*265b0*/  HMMA.16816.F32.BF16 R48, R20, R14, R48 ;  /* 0x0000000e1430723c */ /* 0x000fe20000041830 */
[----:B------:R-:W-:-:S07]  /*265c0*/  IMAD.MOV.U32 R19, RZ, RZ, R2 ;  /* 0x000000ffff137224 */ /* 0x000fce00078e0002 */
[C---:B---3--:R-:W-:Y:S01]  /*265d0*/  HMMA.16816.F32.BF16 R40, R20.reuse, R58, R40 ;  /* 0x0000003a1428723c */ /* 0x048fe20000041828 */
[----:B------:R-:W-:Y:S02]  /*265e0*/  IMAD.MOV.U32 R18, RZ, RZ, R3 ;  /* 0x000000ffff127224 */ /* 0x000fe400078e0003 */
[----:B------:R-:W-:Y:S02]  /*265f0*/  IMAD.MOV.U32 R8, RZ, RZ, R34 ;  /* 0x000000ffff087224 */ /* 0x000fe400078e0022 */
[----:B------:R-:W-:Y:S02]  /*26600*/  IMAD.MOV.U32 R5, RZ, RZ, R35 ;  /* 0x000000ffff057224 */ /* 0x000fe400078e0023 */
[----:B------:R-:W-:Y:S02]  /*26610*/  IMAD.MOV.U32 R17, RZ, RZ, R60 ;  /* 0x000000ffff117224 */ /* 0x000fe400078e003c */
[----:B------:R-:W-:Y:S01]  /*26620*/  IMAD.MOV.U32 R16, RZ, RZ, R61 ;  /* 0x000000ffff107224 */ /* 0x000fe200078e003d */
[----:B--2---:R-:W-:Y:S01]  /*26630*/  HMMA.16816.F32.BF16 R44, R20, R34, R44 ;  /* 0x00000022142c723c */ /* 0x004fe2000004182c */
[----:B------:R-:W2:Y:S04]  /*26640*/  LDL.LU.64 R34, [R1+0x1e60] ;  /* 0x001e600001227983 */ /* 0x000ea80000300a00 */
[----:B------:R-:W3:-:S14]  /*26650*/  LDL.LU.64 R32, [R1+0x1e58] ;  /* 0x001e580001207983 */ /* 0x000edc0000300a00 */
[----:B------:R-:W-:Y:S02]  /*26660*/  IMAD.MOV.U32 R2, RZ, RZ, R47 ;  /* 0x000000ffff027224 */ /* 0x000fe400078e002f */
[----:B------:R-:W-:Y:S02]  /*26670*/  IMAD.MOV.U32 R3, RZ, RZ, R46 ;  /* 0x000000ffff037224 */ /* 0x000fe400078e002e */
[----:B------:R-:W-:Y:S02]  /*26680*/  IMAD.MOV.U32 R60, RZ, RZ, R45 ;  /* 0x000000ffff3c7224 */ /* 0x000fe400078e002d */
[----:B------:R-:W-:Y:S01]  /*26690*/  IMAD.MOV.U32 R61, RZ, RZ, R44 ;  /* 0x000000ffff3d7224 */ /* 0x000fe200078e002c */
[----:B------:R-:W2:Y:S04]  /*266a0*/  LDL.LU.64 R46, [R1+0x1e50] ;  /* 0x001e5000012e7983 */ /* 0x000ea80000300a00 */
[----:B------:R-:W2:Y:S04]  /*266b0*/  LDL.LU.64 R44, [R1+0x1e48] ;  /* 0x001e4800012c7983 */ /* 0x000ea80000300a00 */
[----:B------:R0:W-:Y:S04]  /*266c0*/  STL [R1+0x1d54], R2 ;  /* 0x001d540201007387 */ /* 0x0001e80000100800 */
[----:B------:R1:W-:Y:S04]  /*266d0*/  STL [R1+0x1d50], R3 ;  /* 0x001d500301007387 */ /* 0x0003e80000100800 */
[----:B------:R0:W-:Y:S04]  /*266e0*/  STL [R1+0x1d4c], R60 ;  /* 0x001d4c3c01007387 */ /* 0x0001e80000100800 */
[----:B------:R1:W-:Y:S04]  /*266f0*/  STL [R1+0x1d48], R61 ;  /* 0x001d483d01007387 */ /* 0x0003e80000100800 */
[----:B------:R-:W-:Y:S04]  /*26700*/  STL.64 [R1+0x250], R36 ;  /* 0x0002502401007387 */ /* 0x000fe80000100a00 */
[----:B------:R4:W-:Y:S01]  /*26710*/  STL.64 [R1+0x258], R38 ;  /* 0x0002582601007387 */ /* 0x0009e20000100a00 */
[----:B0-----:R-:W-:Y:S01]  /*26720*/  IMAD.MOV.U32 R2, RZ, RZ, R48 ;  /* 0x000000ffff027224 */ /* 0x001fe200078e0030 */
[----:B-1----:R-:W-:Y:S01]  /*26730*/  MOV R3, R49 ;  /* 0x0000003100037202 */ /* 0x002fe20000000f00 */
[----:B------:R-:W-:-:S02]  /*26740*/  IMAD.MOV.U32 R60, RZ, RZ, R50 ;  /* 0x000000ffff3c7224 */ /* 0x000fc400078e0032 */
[----:B------:R-:W-:Y:S01]  /*26750*/  IMAD.MOV.U32 R61, RZ, RZ, R51 ;  /* 0x000000ffff3d7224 */ /* 0x000fe200078e0033 */
[----:B----4-:R-:W4:Y:S04]  /*26760*/  LDL.LU.64 R38, [R1+0x1e40] ;  /* 0x001e400001267983 */ /* 0x010f280000300a00 */
[----:B------:R-:W4:Y:S04]  /*26770*/  LDL.LU.64 R36, [R1+0x1e38] ;  /* 0x001e380001247983 */ /* 0x000f280000300a00 */
[----:B------:R-:W4:Y:S04]  /*26780*/  LDL.LU.64 R50, [R1+0x1e30] ;  /* 0x001e300001327983 */ /* 0x000f280000300a00 */
[----:B------:R-:W4:Y:S04]  /*26790*/  LDL.LU.64 R48, [R1+0x1e28] ;  /* 0x001e280001307983 */ /* 0x000f280000300a00 */
[----:B------:R-:W-:Y:S04]  /*267a0*/  STL [R1+0x1dc0], R60 ;  /* 0x001dc03c01007387 */ /* 0x000fe80000100800 */
[----:B------:R-:W-:Y:S04]  /*267b0*/  STL [R1+0x1dbc], R3 ;  /* 0x001dbc0301007387 */ /* 0x000fe80000100800 */
[----:B------:R-:W-:Y:S04]  /*267c0*/  STL [R1+0x1db8], R2 ;  /* 0x001db80201007387 */ /* 0x000fe80000100800 */
[----:B------:R-:W-:Y:S04]  /*267d0*/  STL.64 [R1+0x260], R40 ;  /* 0x0002602801007387 */ /* 0x000fe80000100a00 */
[----:B------:R0:W-:Y:S04]  /*267e0*/  STL.64 [R1+0x268], R42 ;  /* 0x0002682a01007387 */ /* 0x0001e80000100a00 */
[----:B0-----:R-:W2:Y:S04]  /*267f0*/  LDL.LU.64 R42, [R1+0x1e20] ;  /* 0x001e2000012a7983 */ /* 0x001ea80000300a00 */
[----:B------:R-:W2:Y:S01]  /*26800*/  LDL.LU.64 R40, [R1+0x1e18] ;  /* 0x001e180001287983 */ /* 0x000ea20000300a00 */
[----:B------:R-:W-:-:S15]  /*26810*/  HMMA.16816.F32.BF16 R16, R20, R54, R16 ;  /* 0x000000361410723c */ /* 0x000fde0000041810 */
[----:B------:R-:W-:-:S04]  /*26820*/  NOP ;  /* 0x0000000000007918 */ /* 0x000fc80000000000 */
[----:B------:R-:W-:Y:S02]  /*26830*/  IMAD.MOV.U32 R60, RZ, RZ, R16 ;  /* 0x000000ffff3c7224 */ /* 0x000fe400078e0010 */
[----:B------:R-:W-:Y:S02]  /*26840*/  IMAD.MOV.U32 R3, RZ, RZ, R17 ;  /* 0x000000ffff037224 */ /* 0x000fe400078e0011 */
[----:B------:R-:W-:Y:S02]  /*26850*/  IMAD.MOV.U32 R2, RZ, RZ, R18 ;  /* 0x000000ffff027224 */ /* 0x000fe400078e0012 */
[----:B------:R-:W-:Y:S02]  /*26860*/  IMAD.MOV.U32 R4, RZ, RZ, R19 ;  /* 0x000000ffff047224 */ /* 0x000fe400078e0013 */
[----:B--2---:R-:W-:Y:S01]  /*26870*/  HMMA.16816.F32.BF16 R16, R20, R6, R40 ;  /* 0x000000061410723c */ /* 0x004fe20000041828 */
[----:B---3--:R-:W-:Y:S02]  /*26880*/  IMAD.MOV.U32 R40, RZ, RZ, R33 ;  /* 0x000000ffff287224 */ /* 0x008fe400078e0021 */
[----:B------:R-:W2:Y:S01]  /*26890*/  LDL.LU R33, [R1+0x1e14] ;  /* 0x001e140001217983 */ /* 0x000ea20000300800 */
[----:B------:R-:W-:-:S02]  /*268a0*/  IMAD.MOV.U32 R41, RZ, RZ, R34 ;  /* 0x000000ffff297224 */ /* 0x000fc400078e0022 */
[----:B------:R-:W-:-:S13]  /*268b0*/  IMAD.MOV.U32 R42, RZ, RZ, R35 ;  /* 0x000000ffff2a7224 */ /* 0x000fda00078e0023 */
[----:B------:R-:W-:Y:S04]  /*268c0*/  STL.64 [R1+0x130], R16 ;  /* 0x0001301001007387 */ /* 0x000fe80000100a00 */
[----:B------:R-:W-:Y:S04]  /*268d0*/  STL.64 [R1+0x138], R18 ;  /* 0x0001381201007387 */ /* 0x000fe80000100a00 */
[----:B------:R-:W2:Y:S04]  /*268e0*/  LDL.LU R34, [R1+0x1e10] ;  /* 0x001e100001227983 */ /* 0x000ea80000300800 */
[----:B------:R-:W2:Y:S01]  /*268f0*/  LDL.LU R35, [R1+0x1e0c] ;  /* 0x001e0c0001237983 */ /* 0x000ea20000300800 */
[----:B----4-:R-:W-:Y:S01]  /*26900*/  HMMA.16816.F32.BF16 R20, R48, R26, R36 ;  /* 0x0000001a3014723c */ /* 0x010fe20000041824 */
[----:B------:R-:W-:-:S02]  /*26910*/  IMAD.MOV.U32 R43, RZ, RZ, R0 ;  /* 0x000000ffff2b7224 */ /* 0x000fc400078e0000 */
[----:B------:R-:W3:Y:S01]  /*26920*/  LDL.LU R0, [R1+0x1e08] ;  /* 0x001e080001007983 */ /* 0x000ee20000300800 */
[----:B------:R-:W-:Y:S02]  /*26930*/  IMAD.MOV.U32 R56, RZ, RZ, R26 ;  /* 0x000000ffff387224 */ /* 0x000fe400078e001a */
[----:B------:R-:W-:-:S13]  /*26940*/  IMAD.MOV.U32 R57, RZ, RZ, R27 ;  /* 0x000000ffff397224 */ /* 0x000fda00078e001b */
[----:B------:R-:W-:Y:S04]  /*26950*/  STL.64 [R1+0x120], R20 ;  /* 0x0001201401007387 */ /* 0x000fe80000100a00 */
[----:B------:R-:W-:Y:S04]  /*26960*/  STL.64 [R1+0x128], R22 ;  /* 0x0001281601007387 */ /* 0x000fe80000100a00 */
[----:B------:R-:W4:Y:S04]  /*26970*/  LDL.LU.64 R26, [R1+0x1e00] ;  /* 0x001e0000011a7983 */ /* 0x000f280000300a00 */
[----:B------:R-:W4:Y:S01]  /*26980*/  LDL.LU.64 R24, [R1+0x1df8] ;  /* 0x001df80001187983 */ /* 0x000f220000300a00 */
[----:B--2---:R-:W-:-:S15]  /*26990*/  HMMA.16816.F32.BF16 R32, R48, R30, R32 ;  /* 0x0000001e3020723c */ /* 0x004fde0000041820 */
[----:B------:R-:W-:-:S04]  /*269a0*/  NOP ;  /* 0x0000000000007918 */ /* 0x000fc80000000000 */
[----:B------:R0:W-:Y:S04]  /*269b0*/  STL.64 [R1+0x110], R32 ;  /* 0x0001102001007387 */ /* 0x0001e80000100a00 */
[----:B------:R-:W-:Y:S01]  /*269c0*/  STL.64 [R1+0x118], R34 ;  /* 0x0001182201007387 */ /* 0x000fe20000100a00 */
[----:B0-----:R-:W-:Y:S02]  /*269d0*/  IMAD.MOV.U32 R33, RZ, RZ, R30 ;  /* 0x000000ffff217224 */ /* 0x001fe400078e001e */
[----:B------:R-:W-:Y:S02]  /*269e0*/  IMAD.MOV.U32 R32, RZ, RZ, R31 ;  /* 0x000000ffff207224 */ /* 0x000fe400078e001f */
[----:B------:R-:W2:Y:S04]  /*269f0*/  LDL.LU.64 R30, [R1+0x1df0] ;  /* 0x001df000011e7983 */ /* 0x000ea80000300a00 */
[----:B------:R-:W2:Y:S01]  /*26a00*/  LDL.LU.64 R28, [R1+0x1de8] ;  /* 0x001de800011c7983 */ /* 0x000ea20000300a00 */
[----:B------:R-:W0:Y:S01]  /*26a10*/  S2R R9, SR_TID.X ;  /* 0x0000000000097919 */ /* 0x000e220000002100 */
[----:B------:R-:W-:-:S02]  /*26a20*/  IMAD.MOV.U32 R38, RZ, RZ, R8 ;  /* 0x000000ffff267224 */ /* 0x000fc400078e0008 */
[----:B------:R-:W-:Y:S01]  /*26a30*/  IMAD.MOV.U32 R39, RZ, RZ, R5 ;  /* 0x000000ffff277224 */ /* 0x000fe200078e0005 */
[C---:B0-----:R-:W-:Y:S01]  /*26a40*/  LOP3.LUT R19, R9.reuse, 0x7, RZ, 0xc0, !PT ;  /* 0x0000000709137812 */ /* 0x041fe200078ec0ff */
[----:B------:R-:W-:-:S04]  /*26a50*/  IMAD.SHL.U32 R22, R9, 0x2, RZ ;  /* 0x0000000209167824 */ /* 0x000fc800078e00ff */
[----:B------:R-:W-:Y:S02]  /*26a60*/  IMAD R52, R19, 0x90, RZ ;  /* 0x0000009013347824 */ /* 0x000fe400078e02ff */
[----:B------:R-:W-:-:S03]  /*26a70*/  IMAD.SHL.U32 R9, R9, 0x40, RZ ;  /* 0x0000004009097824 */ /* 0x000fc600078e00ff */
[----:B------:R-:W-:-:S04]  /*26a80*/  LOP3.LUT R5, R52, 0x10, R22, 0x78, !PT ;  /* 0x0000001034057812 */ /* 0x000fc800078e7816 */
[----:B------:R-:W-:-:S04]  /*26a90*/  LOP3.LUT R5, R5, 0x400, R9, 0xf8, !PT ;  /* 0x0000040005057812 */ /* 0x000fc800078ef809 */
[----:B------:R-:W-:Y:S01]  /*26aa0*/  LOP3.LUT R5, R5, 0x60, RZ, 0x3c, !PT ;  /* 0x0000006005057812 */ /* 0x000fe200078e3cff */
[----:B------:R-:W-:Y:S02]  /*26ab0*/  IMAD R23, R19, 0x110, RZ ;  /* 0x0000011013177824 */ /* 0x000fe400078e02ff */
[----:B---3--:R-:W-:Y:S01]  /*26ac0*/  LDSM.16.MT88.4 R16, [R0+UR5+0x1000] ;  /* 0x001000050010783b */ /* 0x008fe20008004200 */
[----:B------:R-:W-:Y:S01]  /*26ad0*/  LOP3.LUT R53, R52, 0x10, R22, 0x78, !PT ;  /* 0x0000001034357812 */ /* 0x000fe200078e7816 */
[----:B--2---:R-:W-:-:S15]  /*26ae0*/  HMMA.16816.F32.BF16 R28, R48, R38, R28 ;  /* 0x00000026301c723c */ /* 0x004fde000004181c */
[----:B------:R-:W-:-:S04]  /*26af0*/  NOP ;  /* 0x0000000000007918 */ /* 0x000fc80000000000 */
[----:B------:R-:W-:Y:S04]  /*26b00*/  STL.64 [R1+0x100], R28 ;  /* 0x0001001c01007387 */ /* 0x000fe80000100a00 */
[----:B------:R4:W-:Y:S02]  /*26b10*/  STL.64 [R1+0x108], R30 ;  /* 0x0001081e01007387 */ /* 0x0009e40000100a00 */
[C---:B----4-:R-:W-:Y:S08]  /*26b20*/  HMMA.16816.F32.BF16 R28, R48.reuse, R10, R24 ;  /* 0x0000000a301c723c */ /* 0x050ff00000041818 */
[----:B------:R-:W-:Y:S01]  /*26b30*/  HMMA.16816.F32.BF16 R24, R48, R14, R44 ;  /* 0x0000000e3018723c */ /* 0x000fe2000004182c */
[----:B------:R-:W0:Y:S10]  /*26b40*/  LDSM.16.MT88.4 R12, [R5+UR5+0x800] ;  /* 0x00080005050c783b */ /* 0x000e340008004200 */
[----:B------:R-:W-:Y:S04]  /*26b50*/  STL.64 [R1+0xd0], R28 ;  /* 0x0000d01c01007387 */ /* 0x000fe80000100a00 */
[----:B------:R-:W-:Y:S04]  /*26b60*/  STL.64 [R1+0xd8], R30 ;  /* 0x0000d81e01007387 */ /* 0x000fe80000100a00 */
[----:B0-----:R-:W-:Y:S04]  /*26b70*/  STL.64 [R1+0x1dd0], R14 ;  /* 0x001dd00e01007387 */ /* 0x001fe80000100a00 */
[----:B------:R-:W-:Y:S04]  /*26b80*/  STL.64 [R1+0xc0], R24 ;  /* 0x0000c01801007387 */ /* 0x000fe80000100a00 */
[----:B------:R-:W-:Y:S04]  /*26b90*/  STL.64 [R1+0xc8], R26 ;  /* 0x0000c81a01007387 */ /* 0x000fe80000100a00 */
[----:B------:R-:W-:Y:S04]  /*26ba0*/  STL.64 [R1+0x1dc8], R12 ;  /* 0x001dc80c01007387 */ /* 0x000fe80000100a00 */
[----:B------:R-:W-:Y:S04]  /*26bb0*/  STL.64 [R1+0x1d40], R18 ;  /* 0x001d401201007387 */ /* 0x000fe80000100a00 */
[----:B------:R0:W-:Y:S02]  /*26bc0*/  STL.64 [R1+0x1d38], R16 ;  /* 0x001d381001007387 */ /* 0x0001e40000100a00 */
[----:B0-----:R-:W-:-:S04]  /*26bd0*/  LOP3.LUT R17, R23, 0x30, R22, 0x78, !PT ;  /* 0x0000003017117812 */ /* 0x001fc800078e7816 */
[----:B------:R-:W-:-:S05]  /*26be0*/  LOP3.LUT R17, R17, 0x40, RZ, 0x3c, !PT ;  /* 0x0000004011117812 */ /* 0x000fca00078e3cff */
[----:B------:R-:W0:Y:S01]  /*26bf0*/  LDSM.16.M88.4 R20, [R17+UR5+0x4000] ;  /* 0x004000051114783b */ /* 0x000e220008000200 */
[----:B------:R-:W-:Y:S03]  /*26c00*/  HMMA.16816.F32.BF16 R12, R48, R58, R40 ;  /* 0x0000003a300c723c */ /* 0x000fe60000041828 */
[----:B------:R-:W-:Y:S04]  /*26c10*/  STL [R1+0x1cc0], R0 ;  /* 0x001cc00001007387 */ /* 0x000fe80000100800 */
[----:B------:R-:W1:Y:S04]  /*26c20*/  LDSM.16.M88.4 R24, [R17+UR5+0x4800] ;  /* 0x004800051118783b */ /* 0x000e680008000200 */
[----:B------:R-:W2:Y:S01]  /*26c30*/  LDSM.16.M88.4 R28, [R17+UR5+0x5000] ;  /* 0x00500005111c783b */ /* 0x000ea20008000200 */
[----:B------:R-:W-:-:S02]  /*26c40*/  IMAD.MOV.U32 R18, RZ, RZ, R33 ;  /* 0x000000ffff127224 */ /* 0x000fc400078e0021 */
[----:B------:R-:W-:Y:S01]  /*26c50*/  IMAD.MOV.U32 R19, RZ, RZ, R32 ;  /* 0x000000ffff137224 */ /* 0x000fe200078e0020 */
[----:B------:R-:W-:Y:S04]  /*26c60*/  LDSM.16.M88.4 R36, [R17+UR5+0x6000] ;  /* 0x006000051124783b */ /* 0x000fe80008000200 */
[----:B------:R-:W3:Y:S04]  /*26c70*/  LDSM.16.M88.4 R32, [R17+UR5+0x5800] ;  /* 0x005800051120783b */ /* 0x000ee80008000200 */
[----:B------:R-:W4:Y:S04]  /*26c80*/  LDSM.16.M88.4 R40, [R17+UR5+0x6800] ;  /* 0x006800051128783b */ /* 0x000f280008000200 */
[----:B0-----:R-:W-:Y:S04]  /*26c90*/  STL [R1+0x1c24], R22 ;  /* 0x001c241601007387 */ /* 0x001fe80000100800 */
[----:B------:R-:W-:Y:S04]  /*26ca0*/  STL [R1+0x1c20], R23 ;  /* 0x001c201701007387 */ /* 0x000fe80000100800 */
[----:B------:R-:W-:Y:S04]  /*26cb0*/  STL.64 [R1+0x1dd8], R20 ;  /* 0x001dd81401007387 */ /* 0x000fe80000100a00 */
[----:B------:R0:W-:Y:S04]  /*26cc0*/  STL.64 [R1+0xb0], R12 ;  /* 0x0000b00c01007387 */ /* 0x0001e80000100a00 */
[----:B------:R1:W-:Y:S04]  /*26cd0*/  STL.64 [R1+0xb8], R14 ;  /* 0x0000b80e01007387 */ /* 0x0003e80000100a00 */
[----:B0-----:R-:W4:Y:S04]  /*26ce0*/  LDL.LU R12, [R1+0x150] ;  /* 0x00015000010c7983 */ /* 0x001f280000300800 */
        /* <DEDUP_REMOVED lines=11> */
[----:B------:R-:W-:Y:S04]  /*26da0*/  STL [R1+0x1c44], R26 ;  /* 0x001c441a01007387 */ /* 0x000fe80000100800 */
[----:B------:R-:W-:Y:S04]  /*26db0*/  STL [R1+0x1c40], R27 ;  /* 0x001c401b01007387 */ /* 0x000fe80000100800 */
[----:B------:R-:W-:Y:S04]  /*26dc0*/  STL.64 [R1+0x1d80], R24 ;  /* 0x001d801801007387 */ /* 0x000fe80000100a00 */
[----:B------:R-:W0:Y:S04]  /*26dd0*/  LDSM.16.M88.4 R24, [R17+UR5+0x7000] ;  /* 0x007000051118783b */ /* 0x000e280008000200 */
[----:B--2---:R-:W-:Y:S04]  /*26de0*/  STL [R1+0x1c2c], R30 ;  /* 0x001c2c1e01007387 */ /* 0x004fe80000100800 */
[----:B------:R-:W-:Y:S04]  /*26df0*/  STL [R1+0x1c28], R31 ;  /* 0x001c281f01007387 */ /* 0x000fe80000100800 */
[----:B---3--:R-:W-:Y:S04]  /*26e00*/  STL [R1+0x1c34], R34 ;  /* 0x001c342201007387 */ /* 0x008fe80000100800 */
[----:B------:R-:W-:Y:S04]  /*26e10*/  STL [R1+0x1c30], R35 ;  /* 0x001c302301007387 */ /* 0x000fe80000100800 */
[----:B------:R-:W-:Y:S04]  /*26e20*/  STL.64 [R1+0x1d28], R32 ;  /* 0x001d282001007387 */ /* 0x000fe80000100a00 */
[----:B------:R-:W-:Y:S04]  /*26e30*/  STL [R1+0x1bdc], R38 ;  /* 0x001bdc2601007387 */ /* 0x000fe80000100800 */
[----:B------:R-:W-:Y:S04]  /*26e40*/  STL [R1+0x1bd8], R39 ;  /* 0x001bd82701007387 */ /* 0x000fe80000100800 */
[----:B------:R-:W-:Y:S04]  /*26e50*/  STL.64 [R1+0x1d30], R36 ;  /* 0x001d302401007387 */ /* 0x000fe80000100a00 */
[----:B----4-:R1:W-:Y:S04]  /*26e60*/  STL [R1+0x1c3c], R42 ;  /* 0x001c3c2a01007387 */ /* 0x0103e80000100800 */
[----:B------:R2:W-:Y:S04]  /*26e70*/  STL [R1+0x1c38], R43 ;  /* 0x001c382b01007387 */ /* 0x0005e80000100800 */
[----:B------:R-:W-:Y:S01]  /*26e80*/  STL.64 [R1+0x1d58], R40 ;  /* 0x001d582801007387 */ /* 0x000fe20000100a00 */
[----:B------:R-:W3:Y:S01]  /*26e90*/  S2R R16, SR_TID.X ;  /* 0x0000000000107919 */ /* 0x000ee20000002100 */
[----:B-1----:R-:W-:-:S02]  /*26ea0*/  IMAD.MOV.U32 R42, RZ, RZ, R56 ;  /* 0x000000ffff2a7224 */ /* 0x002fc400078e0038 */
[----:B--2---:R-:W-:Y:S01]  /*26eb0*/  IMAD.MOV.U32 R43, RZ, RZ, R57 ;  /* 0x000000ffff2b7224 */ /* 0x004fe200078e0039 */
[----:B------:R-:W2:Y:S04]  /*26ec0*/  LDL.LU R56, [R1+0x1de4] ;  /* 0x001de40001387983 */ /* 0x000ea80000300800 */
[----:B------:R-:W4:Y:S04]  /*26ed0*/  LDL.LU R57, [R1+0x1de0] ;  /* 0x001de00001397983 */ /* 0x000f280000300800 */
[----:B------:R-:W2:Y:S04]  /*26ee0*/  LDL.LU R36, [R1+0x170] ;  /* 0x0001700001247983 */ /* 0x000ea80000300800 */
[----:B------:R-:W2:Y:S04]  /*26ef0*/  LDL.LU R37, [R1+0x174] ;  /* 0x0001740001257983 */ /* 0x000ea80000300800 */
[----:B------:R-:W2:Y:S04]  /*26f00*/  LDL.LU R38, [R1+0x178] ;  /* 0x0001780001267983 */ /* 0x000ea80000300800 */
[----:B------:R-:W2:Y:S04]  /*26f10*/  LDL.LU R39, [R1+0x17c] ;  /* 0x00017c0001277983 */ /* 0x000ea80000300800 */
[----:B------:R-:W2:Y:S04]  /*26f20*/  LDL.LU.64 R34, [R1+0x28] ;  /* 0x0000280001227983 */ /* 0x000ea80000300a00 */
[----:B0-----:R-:W-:Y:S04]  /*26f30*/  STL.64 [R1+0x60], R24 ;  /* 0x0000601801007387 */ /* 0x001fe80000100a00 */
[----:B------:R-:W-:Y:S04]  /*26f40*/  STL.64 [R1+0x68], R26 ;  /* 0x0000681a01007387 */ /* 0x000fe80000100a00 */
[----:B------:R-:W0:Y:S01]  /*26f50*/  LDSM.16.M88.4 R24, [R17+UR5+0x7800] ;  /* 0x007800051118783b */ /* 0x000e220008000200 */
[C---:B---3--:R-:W-:Y:S01]  /*26f60*/  IMAD.SHL.U32 R0, R16.reuse, 0x2, RZ ;  /* 0x0000000210007824 */ /* 0x048fe200078e00ff */
[----:B------:R-:W-:-:S04]  /*26f70*/  SHF.L.U32 R16, R16, 0x6, RZ ;  /* 0x0000000610107819 */ /* 0x000fc800000006ff */
[----:B------:R-:W-:-:S04]  /*26f80*/  LOP3.LUT R52, R52, 0x10, R0, 0x78, !PT ;  /* 0x0000001034347812 */ /* 0x000fc800078e7800 */
[----:B------:R-:W-:-:S04]  /*26f90*/  LOP3.LUT R52, R52, 0x400, R16, 0xf8, !PT ;  /* 0x0000040034347812 */ /* 0x000fc800078ef810 */
[----:B------:R-:W-:Y:S01]  /*26fa0*/  LOP3.LUT R52, R52, 0x20, RZ, 0x3c, !PT ;  /* 0x0000002034347812 */ /* 0x000fe200078e3cff */
[----:B0-----:R-:W-:Y:S04]  /*26fb0*/  STL.64 [R1+0x80], R24 ;  /* 0x0000801801007387 */ /* 0x001fe80000100a00 */
[----:B------:R0:W-:Y:S02]  /*26fc0*/  STL.64 [R1+0x88], R26 ;  /* 0x0000881a01007387 */ /* 0x0001e40000100a00 */
[----:B0-----:R-:W-:Y:S02]  /*26fd0*/  HMMA.16816.F32.BF16 R24, R48, R54, R44 ;  /* 0x000000363018723c */ /* 0x001fe4000004182c */
[----:B------:R-:W0:Y:S04]  /*26fe0*/  LDSM.16.MT88.4 R44, [R52+UR5+0x1000] ;  /* 0x00100005342c783b */ /* 0x000e280008004200 */
[----:B0-----:R-:W-:-:S13]  /*26ff0*/  STL.64 [R1+0x1d10], R46 ;  /* 0x001d102e01007387 */ /* 0x001fda0000100a00 */
[----:B------:R-:W-:Y:S04]  /*27000*/  STL.64 [R1+0xa0], R24 ;  /* 0x0000a01801007387 */ /* 0x000fe80000100a00 */
[----:B------:R-:W-:Y:S04]  /*27010*/  STL.64 [R1+0xa8], R26 ;  /* 0x0000a81a01007387 */ /* 0x000fe80000100a00 */
[----:B------:R0:W-:Y:S04]  /*27020*/  STL.64 [R1+0x1d08], R44 ;  /* 0x001d082c01007387 */ /* 0x0001e80000100a00 */
[----:B0-----:R-:W3:Y:S04]  /*27030*/  LDL.LU R44, [R1+0x160] ;  /* 0x00016000012c7983 */ /* 0x001ee80000300800 */
[----:B------:R-:W3:Y:S04]  /*27040*/  LDL.LU R45, [R1+0x164] ;  /* 0x00016400012d7983 */ /* 0x000ee80000300800 */
[----:B------:R-:W3:Y:S04]  /*27050*/  LDL.LU R46, [R1+0x168] ;  /* 0x00016800012e7983 */ /* 0x000ee80000300800 */
[----:B------:R-:W3:Y:S01]  /*27060*/  LDL.LU R47, [R1+0x16c] ;  /* 0x00016c00012f7983 */ /* 0x000ee20000300800 */
[----:B------:R-:W-:Y:S01]  /*27070*/  LOP3.LUT R53, R53, 0x400, R9, 0xf8, !PT ;  /* 0x0000040035357812 */ /* 0x000fe200078ef809 */
[----:B------:R-:W-:Y:S02]  /*27080*/  HMMA.16816.F32.BF16 R20, R48, R6, R20 ;  /* 0x000000063014723c */ /* 0x000fe40000041814 */
[----:B------:R-:W2:Y:S01]  /*27090*/  LDL.LU R24, [R1+0x180] ;  /* 0x0001800001187983 */ /* 0x000ea20000300800 */
[----:B------:R-:W-:-:S05]  /*270a0*/  LOP3.LUT R53, R53, 0x40, RZ, 0x3c, !PT ;  /* 0x0000004035357812 */ /* 0x000fca00078e3cff */
[----:B------:R-:W0:Y:S04]  /*270b0*/  LDSM.16.MT88.4 R48, [R53+UR5+0x1000] ;  /* 0x001000053530783b */ /* 0x000e280008004200 */
[----:B------:R-:W1:Y:S07]  /*270c0*/  LDSM.16.MT88.4 R8, [R53+UR5+0x800] ;  /* 0x000800053508783b */ /* 0x000e6e0008004200 */
[----:B------:R-:W-:Y:S04]  /*270d0*/  STL.64 [R1+0x90], R20 ;  /* 0x0000901401007387 */ /* 0x000fe80000100a00 */
[----:B------:R1:W-:Y:S04]  /*270e0*/  STL.64 [R1+0x98], R22 ;  /* 0x0000981601007387 */ /* 0x0003e80000100a00 */
[----:B------:R-:W2:Y:S04]  /*270f0*/  LDL.LU R25, [R1+0x184] ;  /* 0x0001840001197983 */ /* 0x000ea80000300800 */
[----:B------:R-:W2:Y:S04]  /*27100*/  LDL.LU R26, [R1+0x188] ;  /* 0x00018800011a7983 */ /* 0x000ea80000300800 */
[----:B------:R-:W2:Y:S04]  /*27110*/  LDL.LU R27, [R1+0x18c] ;  /* 0x00018c00011b7983 */ /* 0x000ea80000300800 */
[----:B0-----:R-:W-:Y:S04]  /*27120*/  STL.64 [R1+0x1c90], R50 ;  /* 0x001c903201007387 */ /* 0x001fe80000100a00 */
[----:B------:R-:W-:Y:S01]  /*27130*/  STL.64 [R1+0x1c88], R48 ;  /* 0x001c883001007387 */ /* 0x000fe20000100a00 */
[----:B-1----:R-:W-:Y:S03]  /*27140*/  HMMA.16816.F32.BF16 R20, R8, R42, R12 ;  /* 0x0000002a0814723c */ /* 0x002fe6000004180c */
[----:B------:R-:W4:-:S15]  /*27150*/  LDL.LU R12, [R1+0x190] ;  /* 0x00019000010c7983 */ /* 0x000f1e0000300800 */
[----:B------:R-:W-:Y:S01]  /*27160*/  NOP ;  /* 0x0000000000007918 */ /* 0x000fe20000000000 */
[----:B------:R-:W-:Y:S04]  /*27170*/  STL.64 [R1+0x70], R20 ;  /* 0x0000701401007387 */ /* 0x000fe80000100a00 */
[----:B------:R0:W-:Y:S04]  /*27180*/  STL.64 [R1+0x78], R22 ;  /* 0x0000781601007387 */ /* 0x0001e80000100a00 */
[----:B------:R-:W4:Y:S04]  /*27190*/  LDL.LU R13, [R1+0x194] ;  /* 0x00019400010d7983 */ /* 0x000f280000300800 */
[----:B------:R-:W4:Y:S04]  /*271a0*/  LDL.LU R14, [R1+0x198] ;  /* 0x00019800010e7983 */ /* 0x000f280000300800 */
[----:B------:R-:W4:Y:S04]  /*271b0*/  LDL.LU R15, [R1+0x19c] ;  /* 0x00019c00010f7983 */ /* 0x000f280000300800 */
[----:B0-----:R-:W4:Y:S01]  /*271c0*/  LDL.LU.64 R22, [R1+0x8] ;  /* 0x0000080001167983 */ /* 0x001f220000300a00 */
[----:B---3--:R-:W-:-:S15]  /*271d0*/  HMMA.16816.F32.BF16 R48, R8, R18, R44 ;  /* 0x000000120830723c */ /* 0x008fde000004182c */
[----:B------:R-:W-:-:S04]  /*271e0*/  NOP ;  /* 0x0000000000007918 */ /* 0x000fc80000000000 */
[----:B------:R-:W-:Y:S02]  /*271f0*/  IMAD.MOV.U32 R44, RZ, RZ, R51 ;  /* 0x000000ffff2c7224 */ /* 0x000fe400078e0033 */
[----:B------:R-:W-:Y:S02]  /*27200*/  IMAD.MOV.U32 R45, RZ, RZ, R50 ;  /* 0x000000ffff2d7224 */ /* 0x000fe400078e0032 */
[----:B------:R-:W-:Y:S02]  /*27210*/  IMAD.MOV.U32 R46, RZ, RZ, R49 ;  /* 0x000000ffff2e7224 */ /* 0x000fe400078e0031 */
[----:B------:R-:W-:Y:S01]  /*27220*/  IMAD.MOV.U32 R47, RZ, RZ, R48 ;  /* 0x000000ffff2f7224 */ /* 0x000fe200078e0030 */
[----:B------:R-:W-:Y:S04]  /*27230*/  STL [R1+0x1d24], R44 ;  /* 0x001d242c01007387 */ /* 0x000fe80000100800 */
[----:B------:R-:W-:Y:S04]  /*27240*/  STL [R1+0x1d20], R45 ;  /* 0x001d202d01007387 */ /* 0x000fe80000100800 */
[----:B------:R-:W-:Y:S04]  /*27250*/  STL [R1+0x1d1c], R46 ;  /* 0x001d1c2e01007387 */ /* 0x000fe80000100800 */
[----:B------:R0:W-:Y:S04]  /*27260*/  STL [R1+0x1d18], R47 ;  /* 0x001d182f01007387 */ /* 0x0001e80000100800 */
[----:B0-----:R-:W3:Y:S01]  /*27270*/  LDL.LU.64 R46, [R1+0x18] ;  /* 0x00001800012e7983 */ /* 0x001ee20000300a00 */
[----:B--2---:R-:W-:Y:S01]  /*27280*/  HMMA.16816.F32.BF16 R36, R8, R34, R36 ;  /* 0x000000220824723c */ /* 0x004fe20000041824 */
[----:B------:R-:W-:-:S02]  /*27290*/  IMAD.MOV.U32 R17, RZ, RZ, R34 ;  /* 0x000000ffff117224 */ /* 0x000fc400078e0022 */
[----:B------:R-:W-:-:S15]  /*272a0*/  IMAD.MOV.U32 R16, RZ, RZ, R35 ;  /* 0x000000ffff107224 */ /* 0x000fde00078e0023 */
[----:B------:R-:W-:Y:S01]  /*272b0*/  NOP ;  /* 0x0000000000007918 */ /* 0x000fe20000000000 */
[----:B------:R0:W-:Y:S04]  /*272c0*/  STL.64 [R1+0xe0], R36 ;  /* 0x0000e02401007387 */ /* 0x0001e80000100a00 */
[----:B------:R-:W-:Y:S04]  /*272d0*/  STL.64 [R1+0xe8], R38 ;  /* 0x0000e82601007387 */ /* 0x000fe80000100a00 */
[----:B------:R-:W2:Y:S04]  /*272e0*/  LDL.LU R32, [R1+0x1d0] ;  /* 0x0001d00001207983 */ /* 0x000ea80000300800 */
[----:B------:R-:W2:Y:S04]  /*272f0*/  LDL.LU R33, [R1+0x1d4] ;  /* 0x0001d40001217983 */ /* 0x000ea80000300800 */
[----:B------:R-:W2:Y:S04]  /*27300*/  LDL.LU R34, [R1+0x1d8] ;  /* 0x0001d80001227983 */ /* 0x000ea80000300800 */
[----:B------:R-:W2:Y:S04]  /*27310*/  LDL.LU R35, [R1+0x1dc] ;  /* 0x0001dc0001237983 */ /* 0x000ea80000300800 */
[----:B------:R-:W2:Y:S04]  /*27320*/  LDL.LU R48, [R1+0x1f0] ;  /* 0x0001f00001307983 */ /* 0x000ea80000300800 */
[----:B------:R-:W2:Y:S04]  /*27330*/  LDL.LU R49, [R1+0x1f4] ;  /* 0x0001f40001317983 */ /* 0x000ea80000300800 */
[----:B------:R-:W2:Y:S04]  /*27340*/  LDL.LU R50, [R1+0x1f8] ;  /* 0x0001f80001327983 */ /* 0x000ea80000300800 */
[----:B------:R-:W2:Y:S01]  /*27350*/  LDL.LU R51, [R1+0x1fc] ;  /* 0x0001fc0001337983 */ /* 0x000ea20000300800 */
[----:B---3--:R-:W-:Y:S01]  /*27360*/  HMMA.16816.F32.BF16 R24, R8, R46, R24 ;  /* 0x0000002e0818723c */ /* 0x008fe20000041818 */
[----:B0-----:R-:W-:-:S02]  /*27370*/  IMAD.MOV.U32 R37, RZ, RZ, R46 ;  /* 0x000000ffff257224 */ /* 0x001fc400078e002e */
[----:B------:R-:W-:-:S15]  /*27380*/  IMAD.MOV.U32 R36, RZ, RZ, R47 ;  /* 0x000000ffff247224 */ /* 0x000fde00078e002f */
[----:B------:R-:W-:Y:S01]  /*27390*/  NOP ;  /* 0x0000000000007918 */ /* 0x000fe20000000000 */
[----:B------:R-:W-:Y:S02]  /*273a0*/  IMAD.MOV.U32 R46, RZ, RZ, R26 ;  /* 0x000000ffff2e7224 */ /* 0x000fe400078e001a */
[----:B------:R-:W-:Y:S02]  /*273b0*/  IMAD.MOV.U32 R47, RZ, RZ, R27 ;  /* 0x000000ffff2f7224 */ /* 0x000fe400078e001b */
[----:B------:R-:W-:Y:S02]  /*273c0*/  IMAD.MOV.U32 R44, RZ, RZ, R24 ;  /* 0x000000ffff2c7224 */ /* 0x000fe400078e0018 */
[----:B------:R-:W-:Y:S01]  /*273d0*/  IMAD.MOV.U32 R45, RZ, RZ, R25 ;  /* 0x000000ffff2d7224 */ /* 0x000fe200078e0019 */
[----:B------:R-:W-:Y:S04]  /*273e0*/  STL.64 [R1+0x1d68], R46 ;  /* 0x001d682e01007387 */ /* 0x000fe80000100a00 */
[----:B------:R0:W-:Y:S04]  /*273f0*/  STL.64 [R1+0x1d60], R44 ;  /* 0x001d602c01007387 */ /* 0x0001e80000100a00 */
[----:B0-----:R-:W3:Y:S04]  /*27400*/  LDL.LU R44, [R1+0x1b0] ;  /* 0x0001b000012c7983 */ /* 0x001ee80000300800 */
[----:B------:R-:W3:Y:S04]  /*27410*/  LDL.LU R45, [R1+0x1b4] ;  /* 0x0001b400012d7983 */ /* 0x000ee80000300800 */
[----:B------:R-:W3:Y:S04]  /*27420*/  LDL.LU R46, [R1+0x1b8] ;  /* 0x0001b800012e7983 */ /* 0x000ee80000300800 */
[----:B------:R-:W3:Y:S04]  /*27430*/  LDL.LU R47, [R1+0x1bc] ;  /* 0x0001bc00012f7983 */ /* 0x000ee80000300800 */
[----:B------:R-:W2:Y:S01]  /*27440*/  LDL.LU.64 R20, [R1+0x1dd8] ;  /* 0x001dd80001147983 */ /* 0x000ea20000300a00 */
[----:B----4-:R-:W-:Y:S01]  /*27450*/  HMMA.16816.F32.BF16 R12, R8, R22, R12 ;  /* 0x00000016080c723c */ /* 0x010fe2000004180c */
[----:B------:R-:W-:-:S02]  /*27460*/  IMAD.MOV.U32 R25, RZ, RZ, R22 ;  /* 0x000000ffff197224 */ /* 0x000fc400078e0016 */
[----:B------:R-:W-:-:S15]  /*27470*/  IMAD.MOV.U32 R24, RZ, RZ, R23 ;  /* 0x000000ffff187224 */ /* 0x000fde00078e0017 */
[----:B------:R-:W-:Y:S01]  /*27480*/  NOP ;  /* 0x0000000000007918 */ /* 0x000fe20000000000 */
[----:B------:R-:W-:Y:S02]  /*27490*/  IMAD.MOV.U32 R23, RZ, RZ, R14 ;  /* 0x000000ffff177224 */ /* 0x000fe400078e000e */
[----:B------:R-:W-:Y:S02]  /*274a0*/  IMAD.MOV.U32 R22, RZ, RZ, R15 ;  /* 0x000000ffff167224 */ /* 0x000fe400078e000f */
[----:B------:R-:W-:Y:S02]  /*274b0*/  IMAD.MOV.U32 R31, RZ, RZ, R12 ;  /* 0x000000ffff1f7224 */ /* 0x000fe400078e000c */
[----:B------:R-:W-:Y:S01]  /*274c0*/  IMAD.MOV.U32 R30, RZ, RZ, R13 ;  /* 0x000000ffff1e7224 */ /* 0x000fe200078e000d */
[----:B------:R-:W3:Y:S04]  /*274d0*/  LDL.LU.64 R14, [R1+0x1dd0] ;  /* 0x001dd000010e7983 */ /* 0x000ee80000300a00 */
[----:B------:R-:W3:Y:S04]  /*274e0*/  LDL.LU.64 R12, [R1+0x1dc8] ;  /* 0x001dc800010c7983 */ /* 0x000ee80000300a00 */
[----:B------:R-:W-:Y:S04]  /*274f0*/  STL.64 [R1+0x1d90], R22 ;  /* 0x001d901601007387 */ /* 0x000fe80000100a00 */
[----:B--2---:R0:W-:Y:S04]  /*27500*/  STL.64 [R1+0x1d88], R20 ;  /* 0x001d881401007387 */ /* 0x0041e80000100a00 */
[----:B0-----:R-:W2:Y:S04]  /*27510*/  LDL.LU R20, [R1+0x1c0] ;  /* 0x0001c00001147983 */ /* 0x001ea80000300800 */
[----:B------:R-:W2:Y:S04]  /*27520*/  LDL.LU R21, [R1+0x1c4] ;  /* 0x0001c40001157983 */ /* 0x000ea80000300800 */
[----:B------:R-:W2:Y:S04]  /*27530*/  LDL.LU R22, [R1+0x1c8] ;  /* 0x0001c80001167983 */ /* 0x000ea80000300800 */
[----:B------:R-:W2:Y:S04]  /*27540*/  LDL.LU R23, [R1+0x1cc] ;  /* 0x0001cc0001177983 */ /* 0x000ea80000300800 */
[----:B------:R-:W-:Y:S04]  /*27550*/  STL.64 [R1+0x1d78], R30 ;  /* 0x001d781e01007387 */ /* 0x000fe80000100a00 */
[----:B------:R0:W-:Y:S02]  /*27560*/  STL.64 [R1+0x1d70], R28 ;  /* 0x001d701c01007387 */ /* 0x0001e40000100a00 */
[----:B0-----:R-:W-:Y:S02]  /*27570*/  HMMA.16816.F32.BF16 R28, R8, R58, R32 ;  /* 0x0000003a081c723c */ /* 0x001fe40000041820 */
[----:B------:R-:W4:-:S15]  /*27580*/  LDL.LU R32, [R1+0x1a0] ;  /* 0x0001a00001207983 */ /* 0x000f1e0000300800 */
[----:B------:R-:W-:Y:S02]  /*27590*/  NOP ;  /* 0x0000000000007918 */ /* 0x000fe40000000000 */
[----:B------:R-:W-:Y:S04]  /*275a0*/  STL.64 [R1+0x170], R28 ;  /* 0x0001701c01007387 */ /* 0x000fe80000100a00 */
[----:B------:R0:W-:Y:S04]  /*275b0*/  STL.64 [R1+0x178], R30 ;  /* 0x0001781e01007387 */ /* 0x0001e80000100a00 */
[----:B------:R-:W4:Y:S04]  /*275c0*/  LDL.LU R33, [R1+0x1a4] ;  /* 0x0001a40001217983 */ /* 0x000f280000300800 */
[----:B------:R-:W4:Y:S04]  /*275d0*/  LDL.LU R34, [R1+0x1a8] ;  /* 0x0001a80001227983 */ /* 0x000f280000300800 */
[----:B------:R-:W4:Y:S01]  /*275e0*/  LDL.LU R35, [R1+0x1ac] ;  /* 0x0001ac0001237983 */ /* 0x000f220000300800 */
[----:B0-----:R-:W-:-:S15]  /*275f0*/  HMMA.16816.F32.BF16 R28, R8, R54, R48 ;  /* 0x00000036081c723c */ /* 0x001fde0000041830 */
[----:B------:R-:W-:-:S04]  /*27600*/  NOP ;  /* 0x0000000000007918 */ /* 0x000fc80000000000 */
[----:B------:R-:W-:Y:S02]  /*27610*/  IMAD.MOV.U32 R51, RZ, RZ, R30 ;  /* 0x000000ffff337224 */ /* 0x000fe400078e001e */
[----:B------:R-:W-:Y:S01]  /*27620*/  IMAD.MOV.U32 R50, RZ, RZ, R31 ;  /* 0x000000ffff327224 */ /* 0x000fe200078e001f */
[----:B------:R-:W-:Y:S04]  /*27630*/  STL [R1+0x2f0], R28 ;  /* 0x0002f01c01007387 */ /* 0x000fe80000100800 */
[----:B------:R-:W-:Y:S04]  /*27640*/  STL.64 [R1+0x1db0], R54 ;  /* 0x001db03601007387 */ /* 0x000fe80000100a00 */
[----:B------:R-:W-:Y:S04]  /*27650*/  STL.64 [R1+0x1d98], R50 ;  /* 0x001d983201007387 */ /* 0x000fe80000100a00 */
[----:B------:R-:W-:Y:S04]  /*27660*/  STL.64 [R1+0x1da8], R6 ;  /* 0x001da80601007387 */ /* 0x000fe80000100a00 */
[----:B------:R-:W-:Y:S01]  /*27670*/  STL [R1+0x1da0], R5 ;  /* 0x001da00501007387 */ /* 0x000fe20000100800 */
[----:B------:R-:W-:-:S02]  /*27680*/  IMAD.MOV.U32 R31, RZ, RZ, R24 ;  /* 0x000000ffff1f7224 */ /* 0x000fc400078e0018 */
[----:B------:R-:W-:Y:S01]  /*27690*/  IMAD.MOV.U32 R30, RZ, RZ, R25 ;  /* 0x000000ffff1e7224 */ /* 0x000fe200078e0019 */
[----:B--2---:R-:W-:-:S15]  /*276a0*/  HMMA.16816.F32.BF16 R8, R8, R6, R20 ;  /* 0x000000060808723c */ /* 0x004fde0000041814 */
[----:B------:R-:W-:-:S04]  /*276b0*/  NOP ;  /* 0x0000000000007918 */ /* 0x000fc80000000000 */
[----:B------:R-:W-:Y:S04]  /*276c0*/  STL.64 [R1+0x2e0], R8 ;  /* 0x0002e00801007387 */ /* 0x000fe80000100a00 */
[----:B------:R3:W-:Y:S02]  /*276d0*/  STL.64 [R1+0x2e8], R10 ;  /* 0x0002e80a01007387 */ /* 0x0007e40000100a00 */
[----:B---3--:R-:W-:-:S15]  /*276e0*/  HMMA.16816.F32.BF16 R8, R12, R42, R44 ;  /* 0x0000002a0c08723c */ /* 0x008fde000004182c */
[----:B------:R-:W-:-:S04]  /*276f0*/  NOP ;  /* 0x0000000000007918 */ /* 0x000fc80000000000 */
[----:B------:R-:W-:Y:S04]  /*27700*/  STL.64 [R1+0x2d0], R8 ;  /* 0x0002d00801007387 */ /* 0x000fe80000100a00 */
[----:B------:R4:W-:Y:S04]  /*27710*/  STL.64 [R1+0x2d8], R10 ;  /* 0x0002d80a01007387 */ /* 0x0009e80000100a00 */
[----:B------:R-:W2:Y:S04]  /*27720*/  LDL.LU R24, [R1+0x220] ;  /* 0x0002200001187983 */ /* 0x000ea80000300800 */
[----:B------:R-:W2:Y:S04]  /*27730*/  LDL.LU R25, [R1+0x224] ;  /* 0x0002240001197983 */ /* 0x000ea80000300800 */
[----:B------:R-:W2:Y:S04]  /*27740*/  LDL.LU R26, [R1+0x228] ;  /* 0x00022800011a7983 */ /* 0x000ea80000300800 */
[----:B------:R-:W2:Y:S04]  /*27750*/  LDL.LU R27, [R1+0x22c] ;  /* 0x00022c00011b7983 */ /* 0x000ea80000300800 */
[----:B------:R-:W3:Y:S04]  /*27760*/  LDL.LU R52, [R1+0x1e0] ;  /* 0x0001e00001347983 */ /* 0x000ee80000300800 */
[----:B------:R-:W3:Y:S04]  /*27770*/  LDL.LU R53, [R1+0x1e4] ;  /* 0x0001e40001357983 */ /* 0x000ee80000300800 */
[----:B------:R-:W3:Y:S04]  /*27780*/  LDL.LU R54, [R1+0x1e8] ;  /* 0x0001e80001367983 */ /* 0x000ee80000300800 */
[----:B------:R-:W3:Y:S04]  /*27790*/  LDL.LU R55, [R1+0x1ec] ;  /* 0x0001ec0001377983 */ /* 0x000ee80000300800 */
[----:B------:R-:W2:Y:S04]  /*277a0*/  LDL.LU R48, [R1+0x210] ;  /* 0x0002100001307983 */ /* 0x000ea80000300800 */
[----:B------:R-:W2:Y:S04]  /*277b0*/  LDL.LU R49, [R1+0x214] ;  /* 0x0002140001317983 */ /* 0x000ea80000300800 */
[----:B------:R-:W2:Y:S01]  /*277c0*/  LDL.LU R50, [R1+0x218] ;  /* 0x0002180001327983 */ /* 0x000ea20000300800 */
[----:B----4-:R-:W-:Y:S03]  /*277d0*/  HMMA.16816.F32.BF16 R8, R12, R18, R32 ;  /* 0x000000120c08723c */ /* 0x010fe60000041820 */
[----:B------:R-:W2:Y:S04]  /*277e0*/  LDL.LU R51, [R1+0x21c] ;  /* 0x00021c0001337983 */ /* 0x000ea80000300800 */
[----:B------:R-:W4:Y:S04]  /*277f0*/  LDL.LU R44, [R1+0x240] ;  /* 0x00024000012c7983 */ /* 0x000f280000300800 */
[----:B------:R-:W4:Y:S01]  /*27800*/  LDL.LU R45, [R1+0x244] ;  /* 0x00024400012d7983 */ /* 0x000f220000300800 */
[----:B------:R-:W-:-:S02]  /*27810*/  IMAD.MOV.U32 R7, RZ, RZ, R16 ;  /* 0x000000ffff077224 */ /* 0x000fc400078e0010 */
[----:B------:R-:W-:Y:S02]  /*27820*/  IMAD.MOV.U32 R6, RZ, RZ, R17 ;  /* 0x000000ffff067224 */ /* 0x000fe400078e0011 */
[----:B------:R-:W-:-:S03]  /*27830*/  IMAD.MOV.U32 R23, RZ, RZ, R36 ;  /* 0x000000ffff177224 */ /* 0x000fc600078e0024 */
[----:B------:R0:W-:Y:S04]  /*27840*/  STL.64 [R1+0x208], R10 ;  /* 0x0002080a01007387 */ /* 0x0001e80000100a00 */
        /* <DEDUP_REMOVED lines=12> */
[----:B------:R-:W-:-:S03]  /*27910*/  MOV R22, R37 ;  /* 0x0000002500167202 */ /* 0x000fc60000000f00 */
[----:B------:R-:W4:Y:S01]  /*27920*/  LDL.LU R36, [R1+0x2a0] ;  /* 0x0002a00001247983 */ /* 0x000f220000300800 */
[----:B------:R-:W-:-:S03]  /*27930*/  IMAD.MOV.U32 R47, RZ, RZ, R56 ;  /* 0x000000ffff2f7224 */ /* 0x000fc600078e0038 */
[----:B------:R-:W4:Y:S01]  /*27940*/  LDL.LU R37, [R1+0x2a4] ;  /* 0x0002a40001257983 */ /* 0x000f220000300800 */
[----:B------:R-:W-:Y:S02]  /*27950*/  IMAD.MOV.U32 R46, RZ, RZ, R57 ;  /* 0x000000ffff2e7224 */ /* 0x000fe400078e0039 */
[----:B------:R-:W-:Y:S01]  /*27960*/  IMAD.MOV.U32 R56, RZ, RZ, R8 ;  /* 0x000000ffff387224 */ /* 0x000fe200078e0008 */
[----:B------:R-:W4:Y:S01]  /*27970*/  LDL.LU R38, [R1+0x2a8] ;  /* 0x0002a80001267983 */ /* 0x000f220000300800 */
[----:B------:R-:W-:-:S03]  /*27980*/  IMAD.MOV.U32 R57, RZ, RZ, R9 ;  /* 0x000000ffff397224 */ /* 0x000fc600078e0009 */
[----:B------:R-:W4:Y:S01]  /*27990*/  LDL.LU R39, [R1+0x2ac] ;  /* 0x0002ac0001277983 */ /* 0x000f220000300800 */
[----:B------:R-:W-:-:S03]  /*279a0*/  IMAD.MOV.U32 R8, RZ, RZ, R60 ;  /* 0x000000ffff087224 */ /* 0x000fc600078e003c */
[----:B------:R-:W4:Y:S01]  /*279b0*/  LDL.LU R60, [R1+0x1dc0] ;  /* 0x001dc000013c7983 */ /* 0x000f220000300800 */
[----:B------:R-:W-:Y:S02]  /*279c0*/  IMAD.MOV.U32 R9, RZ, RZ, R3 ;  /* 0x000000ffff097224 */ /* 0x000fe400078e0003 */
[----:B0-----:R-:W-:Y:S01]  /*279d0*/  IMAD.MOV.U32 R10, RZ, RZ, R2 ;  /* 0x000000ffff0a7224 */ /* 0x001fe200078e0002 */
[----:B------:R-:W4:Y:S04]  /*279e0*/  LDL.LU R3, [R1+0x1dbc] ;  /* 0x001dbc0001037983 */ /* 0x000f280000300800 */
[----:B------:R-:W4:Y:S01]  /*279f0*/  LDL.LU R2, [R1+0x1db8] ;  /* 0x001db80001027983 */ /* 0x000f220000300800 */
[----:B------:R-:W-:-:S03]  /*27a00*/  IMAD.MOV.U32 R11, RZ, RZ, R4 ;  /* 0x000000ffff0b7224 */ /* 0x000fc600078e0004 */
[----:B------:R-:W-:Y:S01]  /*27a10*/  STL [R1+0x1c50], R56 ;  /* 0x001c503801007387 */ /* 0x000fe20000100800 */
[----:B---3--:R-:W-:Y:S03]  /*27a20*/  HMMA.16816.F32.BF16 R4, R12, R6, R52 ;  /* 0x000000060c04723c */ /* 0x008fe60000041834 */
[----:B------:R-:W3:-:S15]  /*27a30*/  LDL.LU.64 R54, [R1+0x1db0] ;  /* 0x001db00001367983 */ /* 0x000ede0000300a00 */
[----:B------:R-:W-:Y:S01]  /*27a40*/  NOP ;  /* 0x0000000000007918 */ /* 0x000fe20000000000 */
[----:B------:R0:W-:Y:S04]  /*27a50*/  STL.64 [R1+0x1f8], R6 ;  /* 0x0001f80601007387 */ /* 0x0001e80000100a00 */
[----:B0-----:R-:W3:Y:S01]  /*27a60*/  LDL.LU.64 R6, [R1+0x1da8] ;  /* 0x001da80001067983 */ /* 0x001ee20000300a00 */
[----:B--2---:R-:W-:Y:S01]  /*27a70*/  HMMA.16816.F32.BF16 R20, R12, R22, R48 ;  /* 0x000000160c14723c */ /* 0x004fe20000041830 */
[----:B------:R-:W-:-:S07]  /*27a80*/  IMAD.MOV.U32 R0, RZ, RZ, R29 ;  /* 0x000000ffff007224 */ /* 0x000fce00078e001d */
[C---:B------:R-:W-:Y:S08]  /*27a90*/  HMMA.16816.F32.BF16 R28, R12.reuse, R30, R24 ;  /* 0x0000001e0c1c723c */ /* 0x040ff00000041818 */
[----:B----4-:R-:W-:Y:S01]  /*27aa0*/  HMMA.16816.F32.BF16 R44, R12, R58, R44 ;  /* 0x0000003a0c2c723c */ /* 0x010fe2000004182c */
[----:B------:R-:W-:Y:S02]  /*27ab0*/  IMAD.MOV.U32 R53, RZ, RZ, R5 ;  /* 0x000000ffff357224 */ /* 0x000fe400078e0005 */
[----:B------:R-:W2:Y:S04]  /*27ac0*/  LDL.LU R5, [R1+0x1da0] ;  /* 0x001da00001057983 */ /* 0x000ea80000300800 */
[----:B------:R-:W4:Y:S01]  /*27ad0*/  LDL.LU.64 R50, [R1+0x1d98] ;  /* 0x001d980001327983 */ /* 0x000f220000300a00 */
[----:B------:R-:W-:-:S03]  /*27ae0*/  IMAD.MOV.U32 R52, RZ, RZ, R4 ;  /* 0x000000ffff347224 */ /* 0x000fc600078e0004 */
[----:B------:R-:W-:Y:S04]  /*27af0*/  STL.64 [R1+0x1e0], R20 ;  /* 0x0001e01401007387 */ /* 0x000fe80000100a00 */
[----:B------:R0:W-:Y:S01]  /*27b00*/  STL.64 [R1+0x1e8], R22 ;  /* 0x0001e81601007387 */ /* 0x0001e20000100a00 */
[----:B------:R-:W-:Y:S02]  /*27b10*/  IMAD.MOV.U32 R27, RZ, RZ, R30 ;  /* 0x000000ffff1b7224 */ /* 0x000fe400078e001e */
[----:B------:R-:W-:Y:S02]  /*27b20*/  IMAD.MOV.U32 R4, RZ, RZ, R31 ;  /* 0x000000ffff047224 */ /* 0x000fe400078e001f */
[----:B------:R-:W-:Y:S01]  /*27b30*/  IMAD.MOV.U32 R26, RZ, RZ, R29 ;  /* 0x000000ffff1a7224 */ /* 0x000fe200078e001d */
[----:B0-----:R-:W2:Y:S04]  /*27b40*/  LDL.LU.64 R22, [R1+0x1d90] ;  /* 0x001d900001167983 */ /* 0x001ea80000300a00 */
[----:B------:R-:W2:Y:S04]  /*27b50*/  LDL.LU.64 R20, [R1+0x1d88] ;  /* 0x001d880001147983 */ /* 0x000ea80000300a00 */
[----:B------:R-:W2:Y:S04]  /*27b60*/  LDL.LU.64 R24, [R1+0x1d80] ;  /* 0x001d800001187983 */ /* 0x000ea80000300a00 */
[----:B------:R0:W-:Y:S04]  /*27b70*/  STL [R1+0x1d0], R28 ;  /* 0x0001d01c01007387 */ /* 0x0001e80000100800 */
[----:B------:R-:W2:Y:S04]  /*27b80*/  LDL.LU.64 R30, [R1+0x1d78] ;  /* 0x001d7800011e7983 */ /* 0x000ea80000300a00 */
[----:B0-----:R-:W2:Y:S04]  /*27b90*/  LDL.LU.64 R28, [R1+0x1d70] ;  /* 0x001d7000011c7983 */ /* 0x001ea80000300a00 */
[----:B------:R-:W-:Y:S04]  /*27ba0*/  STL.64 [R1+0x1c0], R44 ;  /* 0x0001c02c01007387 */ /* 0x000fe80000100a00 */
[----:B------:R0:W-:Y:S04]  /*27bb0*/  STL.64 [R1+0x1c8], R46 ;  /* 0x0001c82e01007387 */ /* 0x0001e80000100a00 */
[----:B0-----:R-:W4:Y:S04]  /*27bc0*/  LDL.LU.64 R46, [R1+0x1d68] ;  /* 0x001d6800012e7983 */ /* 0x001f280000300a00 */
[----:B------:R-:W4:Y:S04]  /*27bd0*/  LDL.LU.64 R44, [R1+0x1d60] ;  /* 0x001d6000012c7983 */ /* 0x000f280000300a00 */
[----:B------:R0:W-:Y:S04]  /*27be0*/  STL [R1+0x1cb0], R57 ;  /* 0x001cb03901007387 */ /* 0x0001e80000100800 */
[----:B------:R-:W4:Y:S04]  /*27bf0*/  LDL.LU R56, [R1+0x260] ;  /* 0x0002600001387983 */ /* 0x000f280000300800 */
[----:B0-----:R-:W4:Y:S04]  /*27c00*/  LDL.LU R57, [R1+0x264] ;  /* 0x0002640001397983 */ /* 0x001f280000300800 */
[----:B------:R-:W4:Y:S04]  /*27c10*/  LDL.LU R58, [R1+0x268] ;  /* 0x00026800013a7983 */ /* 0x000f280000300800 */
[----:B------:R-:W4:Y:S01]  /*27c20*/  LDL.LU R59, [R1+0x26c] ;  /* 0x00026c00013b7983 */ /* 0x000f220000300800 */
[----:B---3--:R-:W-:Y:S01]  /*27c30*/  HMMA.16816.F32.BF16 R40, R12, R54, R40 ;  /* 0x000000360c28723c */ /* 0x008fe20000041828 */
[----:B------:R-:W-:-:S02]  /*27c40*/  IMAD.MOV.U32 R54, RZ, RZ, R60 ;  /* 0x000000ffff367224 */ /* 0x000fc400078e003c */
[----:B------:R-:W-:-:S15]  /*27c50*/  IMAD.MOV.U32 R55, RZ, RZ, R61 ;  /* 0x000000ffff377224 */ /* 0x000fde00078e003d */
[----:B------:R-:W-:Y:S01]  /*27c60*/  NOP ;  /* 0x0000000000007918 */ /* 0x000fe20000000000 */
[----:B------:R0:W-:Y:S04]  /*27c70*/  STL.64 [R1+0x1b0], R40 ;  /* 0x0001b02801007387 */ /* 0x0001e80000100a00 */
[----:B------:R-:W-:Y:S04]  /*27c80*/  STL.64 [R1+0x1b8], R42 ;  /* 0x0001b82a01007387 */ /* 0x000fe80000100a00 */
[----:B0-----:R-:W3:Y:S04]  /*27c90*/  LDL.LU.64 R40, [R1+0x1d58] ;  /* 0x001d580001287983 */ /* 0x001ee80000300a00 */
[----:B------:R0:W-:Y:S01]  /*27ca0*/  STL.64 [R1+0x1c48], R52 ;  /* 0x001c483401007387 */ /* 0x0001e20000100a00 */
[----:B------:R-:W-:Y:S01]  /*27cb0*/  HMMA.16816.F32.BF16 R12, R12, R6, R16 ;  /* 0x000000060c0c723c */ /* 0x000fe20000041810 */
[----:B0-----:R-:W-:-:S02]  /*27cc0*/  IMAD.MOV.U32 R52, RZ, RZ, R2 ;  /* 0x000000ffff347224 */ /* 0x001fc400078e0002 */
[----:B------:R-:W-:Y:S01]  /*27cd0*/  IMAD.MOV.U32 R53, RZ, RZ, R3 ;  /* 0x000000ffff357224 */ /* 0x000fe200078e0003 */
[----:B------:R-:W3:Y:S04]  /*27ce0*/  LDL.LU R2, [R1+0x1d54] ;  /* 0x001d540001027983 */ /* 0x000ee80000300800 */
[----:B------:R-:W3:Y:S04]  /*27cf0*/  LDL.LU R3, [R1+0x1d50] ;  /* 0x001d500001037983 */ /* 0x000ee80000300800 */
[----:B------:R-:W3:Y:S04]  /*27d00*/  LDL.LU R60, [R1+0x1d4c] ;  /* 0x001d4c00013c7983 */ /* 0x000ee80000300800 */
[----:B------:R-:W3:Y:S04]  /*27d10*/  LDL.LU R61, [R1+0x1d48] ;  /* 0x001d4800013d7983 */ /* 0x000ee80000300800 */
[----:B------:R-:W3:Y:S04]  /*27d20*/  LDL.LU.64 R18, [R1+0x1d40] ;  /* 0x001d400001127983 */ /* 0x000ee80000300a00 */
[----:B------:R-:W3:Y:S04]  /*27d30*/  LDL.LU.64 R16, [R1+0x1d38] ;  /* 0x001d380001107983 */ /* 0x000ee80000300a00 */
[----:B------:R0:W-:Y:S04]  /*27d40*/  STL.64 [R1+0x190], R12 ;  /* 0x0001900c01007387 */ /* 0x0001e80000100a00 */
[----:B------:R1:W-:Y:S04]  /*27d50*/  STL.64 [R1+0x198], R14 ;  /* 0x0001980e01007387 */ /* 0x0003e80000100a00 */
[----:B0-----:R-:W4:Y:S04]  /*27d60*/  LDL.LU R12, [R1+0x250] ;  /* 0x00025000010c7983 */ /* 0x001f280000300800 */
[----:B------:R-:W4:Y:S04]  /*27d70*/  LDL.LU R13, [R1+0x254] ;  /* 0x00025400010d7983 */ /* 0x000f280000300800 */
[----:B-1----:R-:W4:Y:S04]  /*27d80*/  LDL.LU R14, [R1+0x258] ;  /* 0x00025800010e7983 */ /* 0x002f280000300800 */
[----:B------:R-:W4:Y:S04]  /*27d90*/  LDL.LU R15, [R1+0x25c] ;  /* 0x00025c00010f7983 */ /* 0x000f280000300800 */
[----:B--2---:R0:W-:Y:S04]  /*27da0*/  STL.64 [R1+0x1ca8], R4 ;  /* 0x001ca80401007387 */ /* 0x0041e80000100a00 */
[----:B0-----:R-:W2:Y:S01]  /*27db0*/  LDL.64 R4, [R1+0x60] ;  /* 0x0000600001047983 */ /* 0x001ea20000100a00 */
[C---:B---3--:R-:W-:Y:S08]  /*27dc0*/  HMMA.16816.F32.BF16 R36, R16.reuse, R20, R36 ;  /* 0x000000141024723c */ /* 0x048ff00000041824 */
[----:B------:R-:W-:Y:S11]  /*27dd0*/  HMMA.16816.F32.BF16 R32, R16, R24, R32 ;  /* 0x000000181020723c */ /* 0x000ff60000041820 */
[----:B------:R0:W-:Y:S04]  /*27de0*/  STL.64 [R1+0x1a0], R36 ;  /* 0x0001a02401007387 */ /* 0x0001e80000100a00 */
[----:B------:R-:W-:Y:S04]  /*27df0*/  STL.64 [R1+0x1a8], R38 ;  /* 0x0001a82601007387 */ /* 0x000fe80000100a00 */
[----:B0-----:R-:W3:Y:S04]  /*27e00*/  LDL.LU.64 R36, [R1+0x1d30] ;  /* 0x001d300001247983 */ /* 0x001ee80000300a00 */
[----:B------:R0:W-:Y:S04]  /*27e10*/  STL.64 [R1+0x220], R32 ;  /* 0x0002202001007387 */ /* 0x0001e80000100a00 */
[----:B------:R-:W-:Y:S04]  /*27e20*/  STL.64 [R1+0x228], R34 ;  /* 0x0002282201007387 */ /* 0x000fe80000100a00 */
[----:B0-----:R-:W3:Y:S04]  /*27e30*/  LDL.LU.64 R32, [R1+0x1d28] ;  /* 0x001d280001207983 */ /* 0x001ee80000300a00 */
[----:B------:R0:W-:Y:S04]  /*27e40*/  STL.64 [R1+0x1d00], R26 ;  /* 0x001d001a01007387 */ /* 0x0001e80000100a00 */
[----:B------:R1:W-:Y:S01]  /*27e50*/  STL.64 [R1+0x1cf8], R24 ;  /* 0x001cf81801007387 */ /* 0x0003e20000100a00 */
[----:B0-----:R-:W-:-:S02]  /*27e60*/  IMAD.MOV.U32 R26, RZ, RZ, R3 ;  /* 0x000000ffff1a7224 */ /* 0x001fc400078e0003 */
[----:B-1----:R-:W-:Y:S02]  /*27e70*/  IMAD.MOV.U32 R24, RZ, RZ, R61 ;  /* 0x000000ffff187224 */ /* 0x002fe400078e003d */
[----:B------:R-:W-:Y:S01]  /*27e80*/  IMAD.MOV.U32 R25, RZ, RZ, R60 ;  /* 0x000000ffff197224 */ /* 0x000fe200078e003c */
[----:B------:R-:W-:-:S07]  /*27e90*/  MOV R27, R2 ;  /* 0x00000002001b7202 */ /* 0x000fce0000000f00 */
[----:B------:R-:W-:-:S15]  /*27ea0*/  HMMA.16816.F32.BF16 R24, R16, R28, R24 ;  /* 0x0000001c1018723c */ /* 0x000fde0000041818 */
[----:B------:R-:W-:-:S04]  /*27eb0*/  NOP ;  /* 0x0000000000007918 */ /* 0x000fc80000000000 */
[----:B------:R-:W-:Y:S04]  /*27ec0*/  STL.64 [R1+0x240], R24 ;  /* 0x0002401801007387 */ /* 0x000fe80000100a00 */
[----:B------:R-:W-:Y:S01]  /*27ed0*/  STL.64 [R1+0x248], R26 ;  /* 0x0002481a01007387 */ /* 0x000fe20000100a00 */
[----:B--2---:R-:W-:-:S15]  /*27ee0*/  HMMA.16816.F32.BF16 R8, R16, R4, R8 ;  /* 0x000000041008723c */ /* 0x004fde0000041808 */
[----:B------:R-:W-:-:S04]  /*27ef0*/  NOP ;  /* 0x0000000000007918 */ /* 0x000fc80000000000 */
[----:B------:R-:W-:Y:S02]  /*27f00*/  IMAD.MOV.U32 R34, RZ, RZ, R10 ;  /* 0x000000ffff227224 */ /* 0x000fe400078e000a */
[----:B------:R-:W-:Y:S02]  /*27f10*/  IMAD.MOV.U32 R35, RZ, RZ, R11 ;  /* 0x000000ffff237224 */ /* 0x000fe400078e000b */
[----:B------:R-:W-:Y:S02]  /*27f20*/  IMAD.MOV.U32 R42, RZ, RZ, R8 ;  /* 0x000000ffff2a7224 */ /* 0x000fe400078e0008 */
[----:B------:R-:W-:Y:S02]  /*27f30*/  IMAD.MOV.U32 R43, RZ, RZ, R9 ;  /* 0x000000ffff2b7224 */ /* 0x000fe400078e0009 */
[----:B----4-:R-:W-:Y:S02]  /*27f40*/  IMAD.MOV.U32 R8, RZ, RZ, R44 ;  /* 0x000000ffff087224 */ /* 0x010fe400078e002c */
[----:B------:R-:W-:-:S02]  /*27f50*/  IMAD.MOV.U32 R10, RZ, RZ, R46 ;  /* 0x000000ffff0a7224 */ /* 0x000fc400078e002e */
[----:B------:R-:W-:Y:S02]  /*27f60*/  IMAD.MOV.U32 R11, RZ, RZ, R47 ;  /* 0x000000ffff0b7224 */ /* 0x000fe400078e002f */
[----:B------:R-:W-:Y:S01]  /*27f70*/  IMAD.MOV.U32 R9, RZ, RZ, R45 ;  /* 0x000000ffff097224 */ /* 0x000fe200078e002d */
[----:B---3--:R-:W-:-:S15]  /*27f80*/  HMMA.16816.F32.BF16 R12, R16, R32, R12 ;  /* 0x00000020100c723c */ /* 0x008fde000004180c */
[----:B------:R-:W-:-:S04]  /*27f90*/  NOP ;  /* 0x0000000000007918 */ /* 0x000fc80000000000 */
[----:B------:R-:W-:Y:S01]  /*27fa0*/  IMAD.MOV.U32 R38, RZ, RZ, R12 ;  /* 0x000000ffff267224 */ /* 0x000fe200078e000c */
[----:B------:R0:W-:Y:S01]  /*27fb0*/  STL.64 [R1+0x258], R14 ;  /* 0x0002580e01007387 */ /* 0x0001e20000100a00 */
[----:B------:R-:W-:Y:S02]  /*27fc0*/  IMAD.MOV.U32 R39, RZ, RZ, R13 ;  /* 0x000000ffff277224 */ /* 0x000fe400078e000d */
[----:B0-----:R-:W-:Y:S03]  /*27fd0*/  HMMA.16816.F32.BF16 R12, R16, R36, R52 ;  /* 0x00000024100c723c */ /* 0x001fe60000041834 */
[----:B------:R-:W-:-:S15]  /*27fe0*/  STL.64 [R1+0x1cd0], R38 ;  /* 0x001cd02601007387 */ /* 0x000fde0000100a00 */
[----:B------:R-:W-:Y:S01]  /*27ff0*/  NOP ;  /* 0x0000000000007918 */ /* 0x000fe20000000000 */
[----:B------:R-:W-:Y:S02]  /*28000*/  IMAD.MOV.U32 R61, RZ, RZ, R12 ;  /* 0x000000ffff3d7224 */ /* 0x000fe400078e000c */
[----:B------:R-:W-:Y:S02]  /*28010*/  IMAD.MOV.U32 R60, RZ, RZ, R13 ;  /* 0x000000ffff3c7224 */ /* 0x000fe400078e000d */
[----:B------:R-:W-:Y:S02]  /*28020*/  IMAD.MOV.U32 R3, RZ, RZ, R14 ;  /* 0x000000ffff037224 */ /* 0x000fe400078e000e */
[----:B------:R-:W-:Y:S02]  /*28030*/  IMAD.MOV.U32 R2, RZ, RZ, R15 ;  /* 0x000000ffff027224 */ /* 0x000fe400078e000f */
[----:B------:R-:W-:Y:S01]  /*28040*/  HMMA.16816.F32.BF16 R12, R16, R40, R56 ;  /* 0x00000028100c723c */ /* 0x000fe20000041838 */
[----:B------:R-:W-:Y:S04]  /*28050*/  STL.64 [R1+0x1cc8], R36 ;  /* 0x001cc82401007387 */ /* 0x000fe80000100a00 */
[----:B------:R-:W2:-:S14]  /*28060*/  LDL.64 R48, [R1+0x80] ;  /* 0x0000800001307983 */ /* 0x000e9c0000100a00 */
[----:B------:R-:W-:Y:S04]  /*28070*/  STL.64 [R1+0x280], R12 ;  /* 0x0002800c01007387 */ /* 0x000fe80000100a00 */
[----:B------:R-:W-:Y:S04]  /*28080*/  STL.64 [R1+0x288], R14 ;  /* 0x0002880e01007387 */ /* 0x000fe80000100a00 */
[----:B------:R-:W-:Y:S04]  /*28090*/  STL.64 [R1+0x1cf0], R34 ;  /* 0x001cf02201007387 */ /* 0x000fe80000100a00 */
[----:B------:R-:W-:Y:S04]  /*280a0*/  STL.64 [R1+0x1ce8], R32 ;  /* 0x001ce82001007387 */ /* 0x000fe80000100a00 */
[----:B------:R-:W-:Y:S04]  /*280b0*/  STL.64 [R1+0x1ce0], R42 ;  /* 0x001ce02a01007387 */ /* 0x000fe80000100a00 */
[----:B------:R-:W-:Y:S04]  /*280c0*/  STL.64 [R1+0x1cd8], R40 ;  /* 0x001cd82801007387 */ /* 0x000fe80000100a00 */
[----:B------:R-:W-:Y:S04]  /*280d0*/  STL.64 [R1+0x1cb8], R4 ;  /* 0x001cb80401007387 */ /* 0x000fe80000100a00 */
[----:B------:R-:W3:Y:S04]  /*280e0*/  LDL.LU R44, [R1+0x1d24] ;  /* 0x001d2400012c7983 */ /* 0x000ee80000300800 */
[----:B------:R-:W4:Y:S04]  /*280f0*/  LDL.LU R45, [R1+0x1d20] ;  /* 0x001d2000012d7983 */ /* 0x000f280000300800 */
[----:B------:R-:W2:Y:S04]  /*28100*/  LDL.LU R46, [R1+0x1d1c] ;  /* 0x001d1c00012e7983 */ /* 0x000ea80000300800 */
[----:B------:R-:W2:Y:S04]  /*28110*/  LDL.LU R47, [R1+0x1d18] ;  /* 0x001d1800012f7983 */ /* 0x000ea80000300800 */
[----:B------:R-:W-:Y:S04]  /*28120*/  STL.64 [R1+0x1c60], R10 ;  /* 0x001c600a01007387 */ /* 0x000fe80000100a00 */
[----:B------:R0:W-:Y:S04]  /*28130*/  STL.64 [R1+0x1c58], R8 ;  /* 0x001c580801007387 */ /* 0x0001e80000100a00 */
[----:B0-----:R-:W2:Y:S04]  /*28140*/  LDL.LU R8, [R1+0xe0] ;  /* 0x0000e00001087983 */ /* 0x001ea80000300800 */
[----:B------:R-:W2:Y:S04]  /*28150*/  LDL.LU R9, [R1+0xe4] ;  /* 0x0000e40001097983 */ /* 0x000ea80000300800 */
[----:B------:R-:W2:Y:S04]  /*28160*/  LDL.LU R10, [R1+0xe8] ;  /* 0x0000e800010a7983 */ /* 0x000ea80000300800 */
[----:B------:R-:W2:Y:S04]  /*28170*/  LDL.LU R11, [R1+0xec] ;  /* 0x0000ec00010b7983 */ /* 0x000ea80000300800 */
[----:B--2---:R3:W-:Y:S04]  /*28180*/  STL.64 [R1+0x1c70], R10 ;  /* 0x001c700a01007387 */ /* 0x0047e80000100a00 */
        /* <DEDUP_REMOVED lines=12> */
[----:B---3--:R-:W-:-:S03]  /*28250*/  IMAD.MOV.U32 R11, RZ, RZ, R44 ;  /* 0x000000ffff0b7224 */ /* 0x008fc600078e002c */
[----:B------:R-:W2:Y:S01]  /*28260*/  LDL.LU R39, [R1+0xdc] ;  /* 0x0000dc0001277983 */ /* 0x000ea20000300800 */
[----:B----4-:R-:W-:-:S03]  /*28270*/  IMAD.MOV.U32 R10, RZ, RZ, R45 ;  /* 0x000000ffff0a7224 */ /* 0x010fc600078e002d */
[----:B------:R-:W3:Y:S01]  /*28280*/  LDL.LU R44, [R1+0x130] ;  /* 0x00013000012c7983 */ /* 0x000ee20000300800 */
[----:B0-----:R-:W-:-:S03]  /*28290*/  IMAD.MOV.U32 R9, RZ, RZ, R46 ;  /* 0x000000ffff097224 */ /* 0x001fc600078e002e */
[----:B------:R-:W3:Y:S01]  /*282a0*/  LDL.LU R45, [R1+0x134] ;  /* 0x00013400012d7983 */ /* 0x000ee20000300800 */
[----:B------:R-:W-:-:S03]  /*282b0*/  IMAD.MOV.U32 R8, RZ, RZ, R47 ;  /* 0x000000ffff087224 */ /* 0x000fc600078e002f */
[----:B------:R-:W3:Y:S04]  /*282c0*/  LDL.LU R46, [R1+0x138] ;  /* 0x00013800012e7983 */ /* 0x000ee80000300800 */
[----:B------:R-:W3:Y:S04]  /*282d0*/  LDL.LU R47, [R1+0x13c] ;  /* 0x00013c00012f7983 */ /* 0x000ee80000300800 */
[----:B------:R-:W4:Y:S04]  /*282e0*/  LDL.LU R40, [R1+0x100] ;  /* 0x0001000001287983 */ /* 0x000f280000300800 */
[----:B------:R-:W4:Y:S04]  /*282f0*/  LDL.LU R41, [R1+0x104] ;  /* 0x0001040001297983 */ /* 0x000f280000300800 */
[----:B------:R-:W4:Y:S04]  /*28300*/  LDL.LU R42, [R1+0x108] ;  /* 0x00010800012a7983 */ /* 0x000f280000300800 */
        /* <DEDUP_REMOVED lines=13> */
[----:B------:R-:W-:Y:S04]  /*283e0*/  STL.64 [R1+0x1c80], R10 ;  /* 0x001c800a01007387 */ /* 0x000fe80000100a00 */
[----:B------:R0:W-:Y:S04]  /*283f0*/  STL.64 [R1+0x1c78], R8 ;  /* 0x001c780801007387 */ /* 0x0001e80000100a00 */
[----:B0-----:R-:W2:Y:S04]  /*28400*/  LDL.LU R8, [R1+0x70] ;  /* 0x0000700001087983 */ /* 0x001ea80000300800 */
[----:B------:R-:W2:Y:S04]  /*28410*/  LDL.LU R9, [R1+0x74] ;  /* 0x0000740001097983 */ /* 0x000ea80000300800 */
[----:B------:R-:W2:Y:S04]  /*28420*/  LDL.LU R10, [R1+0x78] ;  /* 0x00007800010a7983 */ /* 0x000ea80000300800 */
[----:B------:R-:W2:Y:S01]  /*28430*/  LDL.LU R11, [R1+0x7c] ;  /* 0x00007c00010b7983 */ /* 0x000ea20000300800 */
[----:B---3--:R-:W-:Y:S03]  /*28440*/  HMMA.16816.F32.BF16 R16, R16, R48, R44 ;  /* 0x000000301010723c */ /* 0x008fe6000004182c */
[----:B--2---:R-:W-:Y:S04]  /*28450*/  STL.64 [R1+0x1ca0], R10 ;  /* 0x001ca00a01007387 */ /* 0x004fe80000100a00 */
[----:B------:R0:W-:Y:S04]  /*28460*/  STL.64 [R1+0x1c98], R8 ;  /* 0x001c980801007387 */ /* 0x0001e80000100a00 */
[----:B0-----:R-:W2:Y:S04]  /*28470*/  LDL.LU R8, [R1+0x90] ;  /* 0x0000900001087983 */ /* 0x001ea80000300800 */
[----:B------:R-:W2:Y:S04]  /*28480*/  LDL.LU R9, [R1+0x94] ;  /* 0x0000940001097983 */ /* 0x000ea80000300800 */
[----:B------:R-:W2:Y:S04]  /*28490*/  LDL.LU R10, [R1+0x98] ;  /* 0x00009800010a7983 */ /* 0x000ea80000300800 */
[----:B------:R-:W2:Y:S04]  /*284a0*/  LDL.LU R11, [R1+0x9c] ;  /* 0x00009c00010b7983 */ /* 0x000ea80000300800 */
[----:B------:R-:W3:Y:S04]  /*284b0*/  LDL.LU.64 R46, [R1+0x1d10] ;  /* 0x001d1000012e7983 */ /* 0x000ee80000300a00 */
[----:B------:R-:W3:Y:S01]  /*284c0*/  LDL.LU.64 R44, [R1+0x1d08] ;  /* 0x001d0800012c7983 */ /* 0x000ee20000300a00 */
[----:B------:R-:W-:-:S02]  /*284d0*/  IMAD.MOV.U32 R13, RZ, RZ, R30 ;  /* 0x000000ffff0d7224 */ /* 0x000fc400078e001e */
[----:B------:R-:W-:Y:S02]  /*284e0*/  IMAD.MOV.U32 R12, RZ, RZ, R31 ;  /* 0x000000ffff0c7224 */ /* 0x000fe400078e001f */
[----:B------:R-:W-:Y:S02]  /*284f0*/  IMAD.MOV.U32 R30, RZ, RZ, R16 ;  /* 0x000000ffff1e7224 */ /* 0x000fe400078e0010 */
[----:B------:R-:W-:Y:S01]  /*28500*/  IMAD.MOV.U32 R15, RZ, RZ, R22 ;  /* 0x000000ffff0f7224 */ /* 0x000fe200078e0016 */
[----:B------:R-:W-:Y:S01]  /*28510*/  MOV R31, R17 ;  /* 0x00000011001f7202 */ /* 0x000fe20000000f00 */
[----:B------:R-:W2:Y:S01]  /*28520*/  LDL.LU R16, [R1+0x170] ;  /* 0x0001700001107983 */ /* 0x000ea20000300800 */
[----:B------:R-:W-:Y:S02]  /*28530*/  IMAD.MOV.U32 R14, RZ, RZ, R23 ;  /* 0x000000ffff0e7224 */ /* 0x000fe400078e0017 */
[----:B------:R-:W-:Y:S01]  /*28540*/  IMAD.MOV.U32 R22, RZ, RZ, R18 ;  /* 0x000000ffff167224 */ /* 0x000fe200078e0012 */
[----:B------:R-:W2:Y:S01]  /*28550*/  LDL.LU R17, [R1+0x174] ;  /* 0x0001740001117983 */ /* 0x000ea20000300800 */
[----:B------:R-:W-:-:S03]  /*28560*/  IMAD.MOV.U32 R23, RZ, RZ, R19 ;  /* 0x000000ffff177224 */ /* 0x000fc600078e0013 */
[----:B------:R-:W2:Y:S04]  /*28570*/  LDL.LU R18, [R1+0x178] ;  /* 0x0001780001127983 */ /* 0x000ea80000300800 */
[----:B------:R-:W2:Y:S01]  /*28580*/  LDL.LU R19, [R1+0x17c] ;  /* 0x00017c0001137983 */ /* 0x000ea20000300800 */
[----:B---3--:R-:W-:-:S15]  /*28590*/  HMMA.16816.F32.BF16 R24, R44, R20, R24 ;  /* 0x000000142c18723c */ /* 0x008fde0000041818 */
[----:B------:R-:W-:-:S04]  /*285a0*/  NOP ;  /* 0x0000000000007918 */ /* 0x000fc80000000000 */
[----:B------:R-:W-:Y:S04]  /*285b0*/  STL.64 [R1+0x210], R24 ;  /* 0x0002101801007387 */ /* 0x000fe80000100a00 */
[----:B------:R0:W-:Y:S04]  /*285c0*/  STL.64 [R1+0x218], R26 ;  /* 0x0002181a01007387 */ /* 0x0001e80000100a00 */
[----:B0-----:R-:W3:Y:S04]  /*285d0*/  LDL.LU.64 R26, [R1+0x1d00] ;  /* 0x001d0000011a7983 */ /* 0x001ee80000300a00 */
[----:B------:R-:W2:Y:S02]  /*285e0*/  LDL.LU.64 R24, [R1+0x1cf8] ;  /* 0x001cf80001187983 */ /* 0x000ea40000300a00 */
[----:B--2---:R-:W-:-:S15]  /*285f0*/  HMMA.16816.F32.BF16 R32, R44, R24, R32 ;  /* 0x000000182c20723c */ /* 0x004fde0000041820 */
[----:B------:R-:W-:-:S04]  /*28600*/  NOP ;  /* 0x0000000000007918 */ /* 0x000fc80000000000 */
[----:B------:R-:W-:Y:S04]  /*28610*/  STL.64 [R1+0x180], R32 ;  /* 0x0001802001007387 */ /* 0x000fe80000100a00 */
[----:B------:R0:W-:Y:S04]  /*28620*/  STL.64 [R1+0x188], R34 ;  /* 0x0001882201007387 */ /* 0x0001e80000100a00 */
[----:B0-----:R-:W2:Y:S04]  /*28630*/  LDL.LU.64 R34, [R1+0x1cf0] ;  /* 0x001cf00001227983 */ /* 0x001ea80000300a00 */
[----:B------:R-:W2:Y:S01]  /*28640*/  LDL.LU.64 R32, [R1+0x1ce8] ;  /* 0x001ce80001207983 */ /* 0x000ea20000300a00 */
[----:B----4-:R-:W-:-:S15]  /*28650*/  HMMA.16816.F32.BF16 R40, R44, R28, R40 ;  /* 0x0000001c2c28723c */ /* 0x010fde0000041828 */
[----:B------:R-:W-:-:S04]  /*28660*/  NOP ;  /* 0x0000000000007918 */ /* 0x000fc80000000000 */
[----:B------:R-:W-:Y:S04]  /*28670*/  STL.64 [R1+0x160], R40 ;  /* 0x0001602801007387 */ /* 0x000fe80000100a00 */
[----:B------:R0:W-:Y:S04]  /*28680*/  STL.64 [R1+0x168], R42 ;  /* 0x0001682a01007387 */ /* 0x0001e80000100a00 */
[----:B0-----:R-:W4:Y:S04]  /*28690*/  LDL.LU.64 R42, [R1+0x1ce0] ;  /* 0x001ce000012a7983 */ /* 0x001f280000300a00 */
[----:B------:R-:W3:Y:S01]  /*286a0*/  LDL.LU.64 R40, [R1+0x1cd8] ;  /* 0x001cd80001287983 */ /* 0x000ee20000300a00 */
[----:B--2---:R-:W-:-:S15]  /*286b0*/  HMMA.16816.F32.BF16 R36, R44, R32, R36 ;  /* 0x000000202c24723c */ /* 0x004fde0000041824 */
[----:B------:R-:W-:-:S04]  /*286c0*/  NOP ;  /* 0x0000000000007918 */ /* 0x000fc80000000000 */
[----:B------:R-:W-:Y:S04]  /*286d0*/  STL.64 [R1+0x140], R36 ;  /* 0x0001402401007387 */ /* 0x000fe80000100a00 */
[----:B------:R0:W-:Y:S04]  /*286e0*/  STL.64 [R1+0x148], R38 ;  /* 0x0001482601007387 */ /* 0x0001e80000100a00 */
[----:B0-----:R-:W2:Y:S04]  /*286f0*/  LDL.LU.64 R38, [R1+0x1cd0] ;  /* 0x001cd00001267983 */ /* 0x001ea80000300a00 */
[----:B------:R-:W2:Y:S01]  /*28700*/  LDL.LU.64 R36, [R1+0x1cc8] ;  /* 0x001cc80001247983 */ /* 0x000ea20000300a00 */
[C---:B---3--:R-:W-:Y:S08]  /*28710*/  HMMA.16816.F32.BF16 R4, R44.reuse, R40, R4 ;  /* 0x000000282c04723c */ /* 0x048ff00000041804 */
[----:B--2---:R-:W-:-:S15]  /*28720*/  HMMA.16816.F32.BF16 R52, R44, R36, R52 ;  /* 0x000000242c34723c */ /* 0x004fde0000041834 */
[----:B------:R-:W-:-:S04]  /*28730*/  NOP ;  /* 0x0000000000007918 */ /* 0x000fc80000000000 */
[----:B------:R0:W-:Y:S04]  /*28740*/  STL.64 [R1+0x130], R52 ;  /* 0x0001303401007387 */ /* 0x0001e80000100a00 */
[----:B------:R-:W-:Y:S04]  /*28750*/  STL.64 [R1+0x138], R54 ;  /* 0x0001383601007387 */ /* 0x000fe80000100a00 */
[----:B0-----:R-:W2:Y:S01]  /*28760*/  LDL.LU R52, [R1+0x2f0] ;  /* 0x0002f00001347983 */ /* 0x001ea20000300800 */
[----:B------:R-:W-:-:S03]  /*28770*/  IMAD.MOV.U32 R53, RZ, RZ, R0 ;  /* 0x000000ffff357224 */ /* 0x000fc600078e0000 */
[----:B------:R-:W3:Y:S04]  /*28780*/  LDL.LU R0, [R1+0x1cc0] ;  /* 0x001cc00001007983 */ /* 0x000ee80000300800 */
[----:B------:R0:W-:Y:S04]  /*28790*/  STL.64 [R1+0x120], R4 ;  /* 0x0001200401007387 */ /* 0x0001e80000100a00 */
[----:B------:R1:W-:Y:S04]  /*287a0*/  STL.64 [R1+0x128], R6 ;  /* 0x0001280601007387 */ /* 0x0003e80000100a00 */
[----:B0-----:R-:W2:Y:S01]  /*287b0*/  LDL.LU.64 R4, [R1+0x1cb8] ;  /* 0x001cb80001047983 */ /* 0x001ea20000300a00 */
[----:B------:R-:W-:-:S02]  /*287c0*/  IMAD.MOV.U32 R54, RZ, RZ, R51 ;  /* 0x000000ffff367224 */ /* 0x000fc400078e0033 */
[----:B------:R-:W-:Y:S02]  /*287d0*/  IMAD.MOV.U32 R55, RZ, RZ, R50 ;  /* 0x000000ffff377224 */ /* 0x000fe400078e0032 */
[----:B-1----:R-:W-:Y:S01]  /*287e0*/  IMAD.MOV.U32 R6, RZ, RZ, R49 ;  /* 0x000000ffff067224 */ /* 0x002fe200078e0031 */
[C---:B--2---:R-:W-:Y:S08]  /*287f0*/  HMMA.16816.F32.BF16 R56, R44.reuse, R4, R56 ;  /* 0x000000042c38723c */ /* 0x044ff00000041838 */
[----:B------:R-:W-:Y:S01]  /*28800*/  HMMA.16816.F32.BF16 R44, R44, R48, R8 ;  /* 0x000000302c2c723c */ /* 0x000fe20000041808 */
[----:B------:R-:W-:-:S10]  /*28810*/  IMAD.MOV.U32 R7, RZ, RZ, R5 ;  /* 0x000000ffff077224 */ /* 0x000fd400078e0005 */
[----:B------:R0:W-:Y:S04]  /*28820*/  STL.64 [R1+0x100], R56 ;  /* 0x0001003801007387 */ /* 0x0001e80000100a00 */
[----:B------:R1:W-:Y:S04]  /*28830*/  STL.64 [R1+0x108], R58 ;  /* 0x0001083a01007387 */ /* 0x0003e80000100a00 */
[----:B0-----:R-:W2:Y:S01]  /*28840*/  LDL.LU R57, [R1+0x1cb0] ;  /* 0x001cb00001397983 */ /* 0x001ea20000300800 */
[----:B-1----:R-:W-:-:S03]  /*28850*/  IMAD.MOV.U32 R58, RZ, RZ, R4 ;  /* 0x000000ffff3a7224 */ /* 0x002fc600078e0004 */
[----:B------:R-:W2:Y:S04]  /*28860*/  LDL.LU.64 R4, [R1+0x1ca8] ;  /* 0x001ca80001047983 */ /* 0x000ea80000300a00 */
[----:B------:R-:W2:Y:S04]  /*28870*/  LDL.LU.64 R10, [R1+0x1ca0] ;  /* 0x001ca000010a7983 */ /* 0x000ea80000300a00 */
[----:B------:R-:W2:Y:S04]  /*28880*/  LDL.LU.64 R8, [R1+0x1c98] ;  /* 0x001c980001087983 */ /* 0x000ea80000300a00 */
[----:B------:R-:W-:Y:S04]  /*28890*/  STL.64 [R1+0xd0], R44 ;  /* 0x0000d02c01007387 */ /* 0x000fe80000100a00 */
[----:B------:R-:W-:Y:S01]  /*288a0*/  STL.64 [R1+0xd8], R46 ;  /* 0x0000d82e01007387 */ /* 0x000fe20000100a00 */
[----:B------:R-:W-:-:S03]  /*288b0*/  IMAD.MOV.U32 R56, RZ, RZ, R48 ;  /* 0x000000ffff387224 */ /* 0x000fc600078e0030 */
[----:B------:R-:W2:Y:S04]  /*288c0*/  LDL.LU.64 R50, [R1+0x1c90] ;  /* 0x001c900001327983 */ /* 0x000ea80000300a00 */
[----:B------:R-:W2:Y:S02]  /*288d0*/  LDL.LU.64 R48, [R1+0x1c88] ;  /* 0x001c880001307983 */ /* 0x000ea40000300a00 */
        /* <DEDUP_REMOVED lines=18> */
[----:B------:R-:W-:Y:S01]  /*28a00*/  HMMA.16816.F32.BF16 R12, R48, R36, R12 ;  /* 0x00000024300c723c */ /* 0x000fe2000004180c */
[----:B------:R-:W0:Y:S01]  /*28a10*/  S2R R59, SR_TID.X ;  /* 0x00000000003b7919 */ /* 0x000e220000002100 */
[----:B------:R-:W-:-:S06]  /*28a20*/  IMAD.MOV.U32 R44, RZ, RZ, R58 ;  /* 0x000000ffff2c7224 */ /* 0x000fcc00078e003a */
[----:B------:R-:W-:Y:S01]  /*28a30*/  HMMA.16816.F32.BF16 R16, R48, R40, R16 ;  /* 0x000000283010723c */ /* 0x000fe20000041810 */
        /* <DEDUP_REMOVED lines=8> */
[----:B--2---:R-:W-:-:S15]  /*28ac0*/  HMMA.16816.F32.BF16 R8, R48, R32, R8 ;  /* 0x000000203008723c */ /* 0x004fde0000041808 */
[----:B------:R-:W-:-:S04]  /*28ad0*/  NOP ;  /* 0x0000000000007918 */ /* 0x000fc80000000000 */
[----:B------:R-:W-:Y:S04]  /*28ae0*/  STL.64 [R1+0x50], R8 ;  /* 0x0000500801007387 */ /* 0x000fe80000100a00 */
[----:B------:R-:W-:Y:S04]  /*28af0*/  STL.64 [R1+0x58], R10 ;  /* 0x0000580a01007387 */ /* 0x000fe80000100a00 */
[----:B------:R-:W-:Y:S04]  /*28b00*/  STL.64 [R1+0x40], R12 ;  /* 0x0000400c01007387 */ /* 0x000fe80000100a00 */
[----:B------:R-:W-:Y:S04]  /*28b10*/  STL.64 [R1+0x48], R14 ;  /* 0x0000480e01007387 */ /* 0x000fe80000100a00 */
[----:B---3--:R-:W0:Y:S01]  /*28b20*/  LDSM.16.MT88.4 R12, [R0+UR5+0x1800] ;  /* 0x00180005000c783b */ /* 0x008e220008004200 */
[----:B------:R-:W1:Y:S01]  /*28b30*/  S2R R59, SR_TID.X ;  /* 0x00000000003b7919 */ /* 0x000e620000002100 */
[----:B------:R-:W-:Y:S02]  /*28b40*/  HMMA.16816.F32.BF16 R44, R48, R44, R52 ;  /* 0x0000002c302c723c */ /* 0x000fe40000041834 */
[----:B------:R-:W-:Y:S04]  /*28b50*/  LDSM.16.MT88.4 R8, [R5+UR5+0x1000] ;  /* 0x001000050508783b */ /* 0x000fe80008004200 */
[----:B0-----:R-:W-:Y:S04]  /*28b60*/  STL.64 [R1+0x1c08], R14 ;  /* 0x001c080e01007387 */ /* 0x001fe80000100a00 */
[----:B------:R0:W-:Y:S02]  /*28b70*/  STL.64 [R1+0x1c00], R12 ;  /* 0x001c000c01007387 */ /* 0x0001e40000100a00 */
[----:B0-----:R-:W-:-:S02]  /*28b80*/  IMAD.MOV.U32 R12, RZ, RZ, R56 ;  /* 0x000000ffff0c7224 */ /* 0x001fc400078e0038 */
[----:B------:R-:W2:Y:S04]  /*28b90*/  LDL.LU R56, [R1+0x1c50] ;  /* 0x001c500001387983 */ /* 0x000ea80000300800 */
[----:B------:R-:W-:Y:S04]  /*28ba0*/  STL [R1+0x1ab8], R0 ;  /* 0x001ab80001007387 */ /* 0x000fe80000100800 */
[----:B------:R-:W-:Y:S04]  /*28bb0*/  STL.64 [R1+0x30], R16 ;  /* 0x0000301001007387 */ /* 0x000fe80000100a00 */
[----:B------:R-:W-:Y:S04]  /*28bc0*/  STL.64 [R1+0x38], R18 ;  /* 0x0000381201007387 */ /* 0x000fe80000100a00 */
[----:B------:R-:W0:Y:S04]  /*28bd0*/  LDSM.16.MT88.4 R16, [R58+UR5+0x1800] ;  /* 0x001800053a10783b */ /* 0x000e280008004200 */
[----:B0-----:R0:W-:Y:S04]  /*28be0*/  STL [R1+0x1bd4], R16 ;  /* 0x001bd41001007387 */ /* 0x0011e80000100800 */
[----:B------:R3:W-:Y:S04]  /*28bf0*/  STL [R1+0x1bd0], R17 ;  /* 0x001bd01101007387 */ /* 0x0007e80000100800 */
[----:B------:R1:W-:Y:S04]  /*28c00*/  STL [R1+0x1bcc], R18 ;  /* 0x001bcc1201007387 */ /* 0x0003e80000100800 */
[----:B------:R1:W-:Y:S04]  /*28c10*/  STL [R1+0x1bc8], R19 ;  /* 0x001bc81301007387 */ /* 0x0003e80000100800 */
[----:B0-----:R-:W2:Y:S04]  /*28c20*/  LDL.LU R16, [R1+0x2e0] ;  /* 0x0002e00001107983 */ /* 0x001ea80000300800 */
[----:B---3--:R-:W2:Y:S04]  /*28c30*/  LDL.LU R17, [R1+0x2e4] ;  /* 0x0002e40001117983 */ /* 0x008ea80000300800 */
[----:B-1----:R-:W2:Y:S04]  /*28c40*/  LDL.LU R18, [R1+0x2e8] ;  /* 0x0002e80001127983 */ /* 0x002ea80000300800 */
[----:B------:R-:W2:Y:S01]  /*28c50*/  LDL.LU R19, [R1+0x2ec] ;  /* 0x0002ec0001137983 */ /* 0x000ea20000300800 */
[----:B------:R-:W0:Y:S01]  /*28c60*/  S2R R58, SR_TID.X ;  /* 0x00000000003a7919 */ /* 0x000e220000002100 */
[----:B------:R-:W-:-:S02]  /*28c70*/  LOP3.LUT R59, R59, 0x7, RZ, 0xc0, !PT ;  /* 0x000000073b3b7812 */ /* 0x000fc400078ec0ff */
[----:B------:R-:W3:Y:S03]  /*28c80*/  LDL.LU.64 R52, [R1+0x1c48] ;  /* 0x001c480001347983 */ /* 0x000ee60000300a00 */
[----:B------:R-:W-:Y:S01]  /*28c90*/  IMAD R59, R59, 0x90, RZ ;  /* 0x000000903b3b7824 */ /* 0x000fe200078e02ff */
[----:B------:R-:W-:Y:S04]  /*28ca0*/  STL.64 [R1+0x20], R44 ;  /* 0x0000202c01007387 */ /* 0x000fe80000100a00 */
[----:B------:R-:W-:Y:S01]  /*28cb0*/  STL.64 [R1+0x28], R46 ;  /* 0x0000282e01007387 */ /* 0x000fe20000100a00 */
[----:B------:R-:W-:Y:S02]  /*28cc0*/  IMAD.MOV.U32 R13, RZ, RZ, R6 ;  /* 0x000000ffff0d7224 */ /* 0x000fe400078e0006 */
[----:B0-----:R-:W-:-:S02]  /*28cd0*/  IMAD.SHL.U32 R7, R58, 0x2, RZ ;  /* 0x000000023a077824 */ /* 0x001fc400078e00ff */
[----:B------:R-:W-:-:S03]  /*28ce0*/  IMAD.SHL.U32 R58, R58, 0x40, RZ ;  /* 0x000000403a3a7824 */ /* 0x000fc600078e00ff */
[----:B------:R-:W-:-:S04]  /*28cf0*/  LOP3.LUT R59, R59, 0x10, R7, 0x78, !PT ;  /* 0x000000103b3b7812 */ /* 0x000fc800078e7807 */
[----:B------:R-:W-:Y:S02]  /*28d00*/  LOP3.LUT R59, R59, 0x400, R58, 0xf8, !PT ;  /* 0x000004003b3b7812 */ /* 0x000fe400078ef83a */
[----:B------:R-:W3:Y:S02]  /*28d10*/  LDL.LU R58, [R1+0x208] ;  /* 0x00020800013a7983 */ /* 0x000ee40000300800 */
[----:B------:R-:W-:-:S05]  /*28d20*/  LOP3.LUT R59, R59, 0x40, RZ, 0x3c, !PT ;  /* 0x000000403b3b7812 */ /* 0x000fca00078e3cff */
[----:B------:R0:W1:Y:S04]  /*28d30*/  LDSM.16.MT88.4 R44, [R59+UR5+0x1800] ;  /* 0x001800053b2c783b */ /* 0x0000680008004200 */
[----:B0-----:R-:W3:Y:S04]  /*28d40*/  LDL.LU R59, [R1+0x20c] ;  /* 0x00020c00013b7983 */ /* 0x001ee80000300800 */
[----:B------:R-:W3:Y:S04]  /*28d50*/  LDL.LU R54, [R1+0x1f8] ;  /* 0x0001f80001367983 */ /* 0x000ee80000300800 */
[----:B------:R-:W3:Y:S04]  /*28d60*/  LDL.LU R55, [R1+0x1fc] ;  /* 0x0001fc0001377983 */ /* 0x000ee80000300800 */
[----:B-1----:R-:W-:Y:S04]  /*28d70*/  STL.64 [R1+0x1b60], R46 ;  /* 0x001b602e01007387 */ /* 0x002fe80000100a00 */
[----:B------:R0:W-:Y:S04]  /*28d80*/  STL.64 [R1+0x1b58], R44 ;  /* 0x001b582c01007387 */ /* 0x0001e80000100a00 */
[----:B0-----:R-:W4:Y:S04]  /*28d90*/  LDL.LU R44, [R1+0x1e0] ;  /* 0x0001e000012c7983 */ /* 0x001f280000300800 */
[----:B------:R-:W4:Y:S04]  /*28da0*/  LDL.LU R45, [R1+0x1e4] ;  /* 0x0001e400012d7983 */ /* 0x000f280000300800 */
[----:B------:R-:W4:Y:S04]  /*28db0*/  LDL.LU R46, [R1+0x1e8] ;  /* 0x0001e800012e7983 */ /* 0x000f280000300800 */
[----:B------:R-:W4:Y:S01]  /*28dc0*/  LDL.LU R47, [R1+0x1ec] ;  /* 0x0001ec00012f7983 */ /* 0x000f220000300800 */
[----:B--2---:R-:W-:-:S15]  /*28dd0*/  HMMA.16816.F32.BF16 R12, R48, R12, R16 ;  /* 0x0000000c300c723c */ /* 0x004fde0000041810 */
[----:B------:R-:W-:-:S04]  /*28de0*/  NOP ;  /* 0x0000000000007918 */ /* 0x000fc80000000000 */
[----:B------:R-:W-:Y:S02]  /*28df0*/  IMAD.MOV.U32 R16, RZ, RZ, R15 ;  /* 0x000000ffff107224 */ /* 0x000fe400078e000f */
[----:B------:R-:W-:Y:S02]  /*28e00*/  IMAD.MOV.U32 R15, RZ, RZ, R4 ;  /* 0x000000ffff0f7224 */ /* 0x000fe400078e0004 */
[----:B------:R-:W0:Y:S04]  /*28e10*/  LDSM.16.MT88.4 R4, [R5+UR5+0x1800] ;  /* 0x001800050504783b */ /* 0x000e280008004200 */
[----:B------:R-:W-:Y:S04]  /*28e20*/  STL.64 [R1+0x10], R12 ;  /* 0x0000100c01007387 */ /* 0x000fe80000100a00 */
[----:B------:R1:W-:Y:S04]  /*28e30*/  STL [R1+0x18], R14 ;  /* 0x0000180e01007387 */ /* 0x0003e80000100800 */
[----:B------:R-:W2:Y:S04]  /*28e40*/  LDL.LU R48, [R1+0x2d0] ;  /* 0x0002d00001307983 */ /* 0x000ea80000300800 */
[----:B------:R-:W2:Y:S04]  /*28e50*/  LDL.LU R49, [R1+0x2d4] ;  /* 0x0002d40001317983 */ /* 0x000ea80000300800 */
[----:B------:R-:W2:Y:S04]  /*28e60*/  LDL.LU R50, [R1+0x2d8] ;  /* 0x0002d80001327983 */ /* 0x000ea80000300800 */
[----:B------:R-:W2:Y:S01]  /*28e70*/  LDL.LU R51, [R1+0x2dc] ;  /* 0x0002dc0001337983 */ /* 0x000ea20000300800 */
[----:B-1----:R-:W-:-:S03]  /*28e80*/  IMAD.MOV.U32 R14, RZ, RZ, R27 ;  /* 0x000000ffff0e7224 */ /* 0x002fc600078e001b */
[----:B------:R-:W4:Y:S01]  /*28e90*/  LDL.LU R12, [R1+0x1d0] ;  /* 0x0001d000010c7983 */ /* 0x000f220000300800 */
[----:B------:R-:W-:-:S03]  /*28ea0*/  IMAD.MOV.U32 R13, RZ, RZ, R26 ;  /* 0x000000ffff0d7224 */ /* 0x000fc600078e001a */
[----:B------:R-:W4:Y:S04]  /*28eb0*/  LDL.LU R26, [R1+0x1c44] ;  /* 0x001c4400011a7983 */ /* 0x000f280000300800 */
[----:B------:R-:W4:Y:S04]  /*28ec0*/  LDL.LU R27, [R1+0x1c40] ;  /* 0x001c4000011b7983 */ /* 0x000f280000300800 */
[----:B0-----:R-:W-:Y:S04]  /*28ed0*/  STL.64 [R1+0x1ae0], R6 ;  /* 0x001ae00601007387 */ /* 0x001fe80000100a00 */
[----:B------:R0:W-:Y:S04]  /*28ee0*/  STL.64 [R1+0x1ad8], R4 ;  /* 0x001ad80401007387 */ /* 0x0001e80000100a00 */
[----:B0-----:R-:W4:Y:S04]  /*28ef0*/  LDL.LU.64 R4, [R1+0x80] ;  /* 0x0000800001047983 */ /* 0x001f280000300a00 */
[----:B------:R-:W4:Y:S01]  /*28f00*/  LDL.LU.64 R6, [R1+0x88] ;  /* 0x0000880001067983 */ /* 0x000f220000300a00 */
[C---:B---3--:R-:W-:Y:S08]  /*28f10*/  HMMA.16816.F32.BF16 R56, R8.reuse, R24, R56 ;  /* 0x000000180838723c */ /* 0x048ff00000041838 */
[C---:B------:R-:W-:Y:S08]  /*28f20*/  HMMA.16816.F32.BF16 R52, R8.reuse, R28, R52 ;  /* 0x0000001c0834723c */ /* 0x040ff00000041834 */
[----:B--2---:R-:W-:-:S15]  /*28f30*/  HMMA.16816.F32.BF16 R48, R8, R20, R48 ;  /* 0x000000140830723c */ /* 0x004fde0000041830 */
[----:B------:R-:W-:-:S04]  /*28f40*/  NOP ;  /* 0x0000000000007918 */ /* 0x000fc80000000000 */
[----:B------:R-:W-:Y:S02]  /*28f50*/  IMAD.MOV.U32 R17, RZ, RZ, R48 ;  /* 0x000000ffff117224 */ /* 0x000fe400078e0030 */
[----:B------:R-:W-:Y:S01]  /*28f60*/  IMAD.MOV.U32 R18, RZ, RZ, R49 ;  /* 0x000000ffff127224 */ /* 0x000fe200078e0031 */
[----:B------:R-:W-:Y:S01]  /*28f70*/  MOV R19, R50 ;  /* 0x0000003200137202 */ /* 0x000fe20000000f00 */
[----:B------:R-:W-:Y:S02]  /*28f80*/  IMAD.MOV.U32 R20, RZ, RZ, R51 ;  /* 0x000000ffff147224 */ /* 0x000fe400078e0033 */
[C---:B----4-:R-:W-:Y:S01]  /*28f90*/  HMMA.16816.F32.BF16 R48, R8.reuse, R32, R44 ;  /* 0x000000200830723c */ /* 0x050fe2000004182c */
[----:B------:R-:W-:Y:S04]  /*28fa0*/  STL.64 [R1+0x1c18], R6 ;  /* 0x001c180601007387 */ /* 0x000fe80000100a00 */
[----:B------:R0:W-:Y:S04]  /*28fb0*/  STL.64 [R1+0x1c10], R4 ;  /* 0x001c100401007387 */ /* 0x0001e80000100a00 */
[----:B------:R-:W-:Y:S04]  /*28fc0*/  STL.64 [R1+0x1be8], R18 ;  /* 0x001be81201007387 */ /* 0x000fe80000100a00 */
[----:B------:R-:W-:Y:S04]  /*28fd0*/  STL.64 [R1+0x1be0], R16 ;  /* 0x001be01001007387 */ /* 0x000fe80000100a00 */
[----:B------:R-:W-:Y:S04]  /*28fe0*/  STL.64 [R1+0x1bf8], R26 ;  /* 0x001bf81a01007387 */ /* 0x000fe80000100a00 */
[----:B------:R-:W-:Y:S01]  /*28ff0*/  STL.64 [R1+0x1ad0], R58 ;  /* 0x001ad03a01007387 */ /* 0x000fe20000100a00 */
[----:B0-----:R-:W-:Y:S03]  /*29000*/  HMMA.16816.F32.BF16 R4, R8, R36, R12 ;  /* 0x000000240804723c */ /* 0x001fe6000004180c */
[----:B------:R-:W-:Y:S04]  /*29010*/  STL.64 [R1+0x1ac8], R56 ;  /* 0x001ac83801007387 */ /* 0x000fe80000100a00 */
[----:B------:R-:W-:Y:S04]  /*29020*/  STL.64 [R1+0x1af0], R54 ;  /* 0x001af03601007387 */ /* 0x000fe80000100a00 */
[----:B------:R-:W-:Y:S04]  /*29030*/  STL.64 [R1+0x1ae8], R52 ;  /* 0x001ae83401007387 */ /* 0x000fe80000100a00 */
[----:B------:R-:W2:Y:S04]  /*29040*/  LDL.LU R44, [R1+0x1c0] ;  /* 0x0001c000012c7983 */ /* 0x000ea80000300800 */
[----:B------:R-:W2:Y:S04]  /*29050*/  LDL.LU R45, [R1+0x1c4] ;  /* 0x0001c400012d7983 */ /* 0x000ea80000300800 */
[----:B------:R-:W2:Y:S04]  /*29060*/  LDL.LU R46, [R1+0x1c8] ;  /* 0x0001c800012e7983 */ /* 0x000ea80000300800 */
[----:B------:R-:W2:Y:S04]  /*29070*/  LDL.LU R47, [R1+0x1cc] ;  /* 0x0001cc00012f7983 */ /* 0x000ea80000300800 */
[----:B------:R-:W-:Y:S04]  /*29080*/  STL.64 [R1+0x1b00], R50 ;  /* 0x001b003201007387 */ /* 0x000fe80000100a00 */
[----:B------:R0:W-:Y:S04]  /*29090*/  STL.64 [R1+0x1af8], R48 ;  /* 0x001af83001007387 */ /* 0x0001e80000100a00 */
[----:B0-----:R-:W3:Y:S04]  /*290a0*/  LDL.LU.64 R48, [R1+0x60] ;  /* 0x0000600001307983 */ /* 0x001ee80000300a00 */
[----:B------:R-:W4:Y:S04]  /*290b0*/  LDL.LU.64 R50, [R1+0x68] ;  /* 0x0000680001327983 */ /* 0x000f280000300a00 */
[----:B------:R0:W-:Y:S04]  /*290c0*/  STL.64 [R1+0xa0], R4 ;  /* 0x0000a00401007387 */ /* 0x0001e80000100a00 */
[----:B------:R-:W3:Y:S04]  /*290d0*/  LDL.LU R12, [R1+0x190] ;  /* 0x00019000010c7983 */ /* 0x000ee80000300800 */
[----:B------:R-:W3:Y:S04]  /*290e0*/  LDL.LU R13, [R1+0x194] ;  /* 0x00019400010d7983 */ /* 0x000ee80000300800 */
[----:B------:R-:W3:Y:S04]  /*290f0*/  LDL.LU R14, [R1+0x198] ;  /* 0x00019800010e7983 */ /* 0x000ee80000300800 */
[----:B------:R-:W3:Y:S01]  /*29100*/  LDL.LU R15, [R1+0x19c] ;  /* 0x00019c00010f7983 */ /* 0x000ee20000300800 */
[----:B------:R-:W-:-:S02]  /*29110*/  IMAD.MOV.U32 R33, RZ, RZ, R6 ;  /* 0x000000ffff217224 */ /* 0x000fc400078e0006 */
[----:B------:R-:W-:Y:S01]  /*29120*/  IMAD.MOV.U32 R32, RZ, RZ, R7 ;  /* 0x000000ffff207224 */ /* 0x000fe200078e0007 */
[----:B0-----:R-:W3:Y:S04]  /*29130*/  LDL.LU R4, [R1+0x1b0] ;  /* 0x0001b00001047983 */ /* 0x001ee80000300800 */
[----:B------:R-:W3:Y:S04]  /*29140*/  LDL.LU R5, [R1+0x1b4] ;  /* 0x0001b40001057983 */ /* 0x000ee80000300800 */
[----:B------:R-:W3:Y:S04]  /*29150*/  LDL.LU R6, [R1+0x1b8] ;  /* 0x0001b80001067983 */ /* 0x000ee80000300800 */
        /* <DEDUP_REMOVED lines=14> */
[----:B------:R-:W-:Y:S04]  /*29240*/  STL [R1+0x1ac0], R32 ;  /* 0x001ac02001007387 */ /* 0x000fe80000100800 */
[----:B------:R-:W-:Y:S01]  /*29250*/  STL [R1+0x1abc], R33 ;  /* 0x001abc2101007387 */ /* 0x000fe20000100800 */
[----:B------:R-:W-:-:S02]  /*29260*/  IMAD.MOV.U32 R56, RZ, RZ, R42 ;  /* 0x000000ffff387224 */ /* 0x000fc400078e002a */
[----:B------:R-:W-:Y:S02]  /*29270*/  IMAD.MOV.U32 R57, RZ, RZ, R43 ;  /* 0x000000ffff397224 */ /* 0x000fe400078e002b */
[----:B------:R-:W-:Y:S02]  /*29280*/  IMAD.MOV.U32 R58, RZ, RZ, R34 ;  /* 0x000000ffff3a7224 */ /* 0x000fe400078e0022 */
[----:B------:R-:W-:Y:S01]  /*29290*/  IMAD.MOV.U32 R59, RZ, RZ, R35 ;  /* 0x000000ffff3b7224 */ /* 0x000fe200078e0023 */
[----:B--2---:R-:W-:-:S15]  /*292a0*/  HMMA.16816.F32.BF16 R44, R8, R40, R44 ;  /* 0x00000028082c723c */ /* 0x004fde000004182c */
[----:B------:R-:W-:-:S04]  /*292b0*/  NOP ;  /* 0x0000000000007918 */ /* 0x000fc80000000000 */
        /* <DEDUP_REMOVED lines=11> */
[----:B------:R-:W-:Y:S01]  /*29370*/  IMAD.MOV.U32 R29, RZ, RZ, R46 ;  /* 0x000000ffff1d7224 */ /* 0x000fe200078e002e */
[----:B------:R-:W3:Y:S01]  /*29380*/  LDL.LU R30, [R1+0x1c2c] ;  /* 0x001c2c00011e7983 */ /* 0x000ee20000300800 */
[----:B------:R-:W-:Y:S02]  /*29390*/  IMAD.MOV.U32 R45, RZ, RZ, R31 ;  /* 0x000000ffff2d7224 */ /* 0x000fe400078e001f */
[----:B------:R-:W-:Y:S01]  /*293a0*/  IMAD.MOV.U32 R28, RZ, RZ, R47 ;  /* 0x000000ffff1c7224 */ /* 0x000fe200078e002f */
[----:B------:R-:W3:Y:S01]  /*293b0*/  LDL.LU R31, [R1+0x1c28] ;  /* 0x001c2800011f7983 */ /* 0x000ee20000300800 */
[----:B------:R-:W-:Y:S02]  /*293c0*/  IMAD.MOV.U32 R46, RZ, RZ, R22 ;  /* 0x000000ffff2e7224 */ /* 0x000fe400078e0016 */
[----:B------:R-:W-:Y:S01]  /*293d0*/  IMAD.MOV.U32 R47, RZ, RZ, R23 ;  /* 0x000000ffff2f7224 */ /* 0x000fe200078e0017 */
[----:B------:R-:W4:Y:S04]  /*293e0*/  LDL.LU R22, [R1+0x1c24] ;  /* 0x001c240001167983 */ /* 0x000f280000300800 */
[----:B------:R-:W4:Y:S04]  /*293f0*/  LDL.LU R23, [R1+0x1c20] ;  /* 0x001c200001177983 */ /* 0x000f280000300800 */
[----:B------:R0:W-:Y:S01]  /*29400*/  STL [R1+0xfc], R7 ;  /* 0x0000fc0701007387 */ /* 0x0001e20000100800 */
[----:B------:R-:W-:-:S02]  /*29410*/  IMAD.MOV.U32 R0, RZ, RZ, R6 ;  /* 0x000000ffff007224 */ /* 0x000fc400078e0006 */
[----:B------:R-:W-:Y:S02]  /*29420*/  IMAD.MOV.U32 R32, RZ, RZ, R4 ;  /* 0x000000ffff207224 */ /* 0x000fe400078e0004 */
[----:B------:R-:W-:Y:S01]  /*29430*/  IMAD.MOV.U32 R33, RZ, RZ, R5 ;  /* 0x000000ffff217224 */ /* 0x000fe200078e0005 */
[----:B0-----:R-:W2:Y:S04]  /*29440*/  LDL.LU.64 R6, [R1+0x1c18] ;  /* 0x001c180001067983 */ /* 0x001ea80000300a00 */
[----:B------:R-:W2:Y:S02]  /*29450*/  LDL.LU.64 R4, [R1+0x1c10] ;  /* 0x001c100001047983 */ /* 0x000ea40000300a00 */
[----:B--2---:R-:W-:-:S15]  /*29460*/  HMMA.16816.F32.BF16 R12, R8, R4, R12 ;  /* 0x00000004080c723c */ /* 0x004fde000004180c */
[----:B------:R-:W-:-:S04]  /*29470*/  NOP ;  /* 0x0000000000007918 */ /* 0x000fc80000000000 */
[----:B------:R-:W-:Y:S02]  /*29480*/  IMAD.MOV.U32 R9, RZ, RZ, R14 ;  /* 0x000000ffff097224 */ /* 0x000fe400078e000e */
[----:B------:R-:W-:Y:S02]  /*29490*/  IMAD.MOV.U32 R8, RZ, RZ, R15 ;  /* 0x000000ffff087224 */ /* 0x000fe400078e000f */
[----:B------:R-:W-:Y:S02]  /*294a0*/  IMAD.MOV.U32 R11, RZ, RZ, R12 ;  /* 0x000000ffff0b7224 */ /* 0x000fe400078e000c */
[----:B------:R-:W-:Y:S01]  /*294b0*/  IMAD.MOV.U32 R10, RZ, RZ, R13 ;  /* 0x000000ffff0a7224 */ /* 0x000fe200078e000d */
[----:B------:R-:W4:Y:S04]  /*294c0*/  LDL.LU.64 R14, [R1+0x1c08] ;  /* 0x001c0800010e7983 */ /* 0x000f280000300a00 */
[----:B------:R-:W4:Y:S04]  /*294d0*/  LDL.LU.64 R12, [R1+0x1c00] ;  /* 0x001c0000010c7983 */ /* 0x000f280000300a00 */
[----:B------:R-:W-:Y:S04]  /*294e0*/  STL.64 [R1+0x1b10], R10 ;  /* 0x001b100a01007387 */ /* 0x000fe80000100a00 */
[----:B------:R-:W-:Y:S01]  /*294f0*/  STL.64 [R1+0x1b08], R8 ;  /* 0x001b080801007387 */ /* 0x000fe20000100a00 */
[----:B----4-:R-:W-:-:S15]  /*29500*/  HMMA.16816.F32.BF16 R24, R12, R22, R24 ;  /* 0x000000160c18723c */ /* 0x010fde0000041818 */
[----:B------:R-:W-:-:S04]  /*29510*/  NOP ;  /* 0x0000000000007918 */ /* 0x000fc80000000000 */
[----:B------:R-:W-:Y:S04]  /*29520*/  STL.64 [R1+0x170], R24 ;  /* 0x0001701801007387 */ /* 0x000fe80000100a00 */
[----:B------:R0:W-:Y:S04]  /*29530*/  STL.64 [R1+0x178], R26 ;  /* 0x0001781a01007387 */ /* 0x0001e80000100a00 */
[----:B0-----:R-:W2:Y:S01]  /*29540*/  LDL.LU.64 R26, [R1+0x1bf8] ;  /* 0x001bf800011a7983 */ /* 0x001ea20000300a00 */
[C---:B---3--:R-:W-:Y:S08]  /*29550*/  HMMA.16816.F32.BF16 R16, R12.reuse, R30, R16 ;  /* 0x0000001e0c10723c */ /* 0x048ff00000041810 */
[----:B--2---:R-:W-:-:S15]  /*29560*/  HMMA.16816.F32.BF16 R36, R12, R26, R36 ;  /* 0x0000001a0c24723c */ /* 0x004fde0000041824 */
[----:B------:R-:W-:-:S04]  /*29570*/  NOP ;  /* 0x0000000000007918 */ /* 0x000fc80000000000 */
[----:B------:R-:W-:Y:S04]  /*29580*/  STL.64 [R1+0x190], R36 ;  /* 0x0001902401007387 */ /* 0x000fe80000100a00 */
[----:B------:R0:W-:Y:S04]  /*29590*/  STL.64 [R1+0x198], R38 ;  /* 0x0001982601007387 */ /* 0x0001e80000100a00 */
[----:B0-----:R-:W2:Y:S01]  /*295a0*/  LDL.LU.64 R38, [R1+0x1bf0] ;  /* 0x001bf00001267983 */ /* 0x001ea20000300a00 */
[----:B------:R-:W-:Y:S01]  /*295b0*/  IMAD.MOV.U32 R10, RZ, RZ, R3 ;  /* 0x000000ffff0a7224 */ /* 0x000fe200078e0003 */
[----:B------:R-:W-:Y:S01]  /*295c0*/  MOV R11, R2 ;  /* 0x00000002000b7202 */ /* 0x000fe20000000f00 */
[----:B------:R-:W-:-:S02]  /*295d0*/  IMAD.MOV.U32 R8, RZ, RZ, R61 ;  /* 0x000000ffff087224 */ /* 0x000fc400078e003d */
[----:B------:R-:W-:Y:S02]  /*295e0*/  IMAD.MOV.U32 R9, RZ, RZ, R60 ;  /* 0x000000ffff097224 */ /* 0x000fe400078e003c */
[----:B------:R-:W-:Y:S02]  /*295f0*/  IMAD.MOV.U32 R3, RZ, RZ, R18 ;  /* 0x000000ffff037224 */ /* 0x000fe400078e0012 */
[----:B------:R-:W-:Y:S02]  /*29600*/  IMAD.MOV.U32 R2, RZ, RZ, R19 ;  /* 0x000000ffff027224 */ /* 0x000fe400078e0013 */
[----:B------:R-:W-:Y:S02]  /*29610*/  IMAD.MOV.U32 R61, RZ, RZ, R16 ;  /* 0x000000ffff3d7224 */ /* 0x000fe400078e0010 */
[----:B------:R-:W-:Y:S01]  /*29620*/  IMAD.MOV.U32 R60, RZ, RZ, R17 ;  /* 0x000000ffff3c7224 */ /* 0x000fe200078e0011 */
[----:B------:R-:W3:Y:S04]  /*29630*/  LDL.LU.64 R18, [R1+0x1be8] ;  /* 0x001be80001127983 */ /* 0x000ee80000300a00 */
[----:B------:R-:W4:Y:S04]  /*29640*/  LDL.LU.64 R16, [R1+0x1be0] ;  /* 0x001be00001107983 */ /* 0x000f280000300a00 */
[----:B------:R-:W-:Y:S04]  /*29650*/  STL.64 [R1+0x1bb0], R30 ;  /* 0x001bb01e01007387 */ /* 0x000fe80000100a00 */
[----:B------:R2:W-:Y:S02]  /*29660*/  STL.64 [R1+0x1ba8], R28 ;  /* 0x001ba81c01007387 */ /* 0x0005e40000100a00 */
[----:B--2---:R-:W-:-:S02]  /*29670*/  IMAD.MOV.U32 R28, RZ, RZ, R38 ;  /* 0x000000ffff1c7224 */ /* 0x004fc400078e0026 */
[----:B------:R-:W-:Y:S01]  /*29680*/  IMAD.MOV.U32 R29, RZ, RZ, R39 ;  /* 0x000000ffff1d7224 */ /* 0x000fe200078e0027 */
[----:B------:R-:W2:Y:S04]  /*29690*/  LDL.LU R38, [R1+0x1bdc] ;  /* 0x001bdc0001267983 */ /* 0x000ea80000300800 */
[----:B------:R-:W2:Y:S04]  /*296a0*/  LDL.LU R39, [R1+0x1bd8] ;  /* 0x001bd80001277983 */ /* 0x000ea80000300800 */
[----:B------:R-:W2:Y:S04]  /*296b0*/  LDL.LU R30, [R1+0x258] ;  /* 0x00025800011e7983 */ /* 0x000ea80000300800 */
[----:B------:R-:W2:Y:S02]  /*296c0*/  LDL.LU R31, [R1+0x25c] ;  /* 0x00025c00011f7983 */ /* 0x000ea40000300800 */
[----:B--2---:R-:W-:-:S15]  /*296d0*/  HMMA.16816.F32.BF16 R28, R12, R34, R28 ;  /* 0x000000220c1c723c */ /* 0x004fde000004181c */
[----:B------:R-:W-:-:S04]  /*296e0*/  NOP ;  /* 0x0000000000007918 */ /* 0x000fc80000000000 */
[----:B------:R-:W-:Y:S04]  /*296f0*/  STL [R1+0x1c4], R29 ;  /* 0x0001c41d01007387 */ /* 0x000fe80000100800 */
[----:B------:R0:W-:Y:S01]  /*29700*/  STL.64 [R1+0x1c8], R30 ;  /* 0x0001c81e01007387 */ /* 0x0001e20000100a00 */
[----:B------:R-:W-:Y:S02]  /*29710*/  IMAD.MOV.U32 R40, RZ, RZ, R28 ;  /* 0x000000ffff287224 */ /* 0x000fe400078e001c */
[C---:B0-----:R-:W-:Y:S08]  /*29720*/  HMMA.16816.F32.BF16 R28, R12.reuse, R38, R8 ;  /* 0x000000260c1c723c */ /* 0x041ff00000041808 */
[----:B------:R-:W-:Y:S01]  /*29730*/  HMMA.16816.F32.BF16 R8, R12, R42, R52 ;  /* 0x0000002a0c08723c */ /* 0x000fe20000041834 */
[----:B------:R-:W-:Y:S04]  /*29740*/  STL.64 [R1+0x1ba0], R34 ;  /* 0x001ba02201007387 */ /* 0x000fe80000100a00 */
[----:B------:R-:W-:-:S14]  /*29750*/  STL.64 [R1+0x1b98], R32 ;  /* 0x001b982001007387 */ /* 0x000fdc0000100a00 */
[----:B------:R-:W-:Y:S04]  /*29760*/  STL [R1+0x254], R9 ;  /* 0x0002540901007387 */ /* 0x000fe80000100800 */
[----:B------:R-:W-:Y:S04]  /*29770*/  STL.64 [R1+0x220], R28 ;  /* 0x0002201c01007387 */ /* 0x000fe80000100a00 */
[----:B------:R-:W-:Y:S04]  /*29780*/  STL.64 [R1+0x228], R30 ;  /* 0x0002281e01007387 */ /* 0x000fe80000100a00 */
[----:B------:R0:W-:Y:S01]  /*29790*/  STL.64 [R1+0x258], R10 ;  /* 0x0002580a01007387 */ /* 0x0001e20000100a00 */
[----:B------:R-:W-:-:S02]  /*297a0*/  IMAD.MOV.U32 R21, RZ, RZ, R8 ;  /* 0x000000ffff157224 */ /* 0x000fc400078e0008 */
[----:B0-----:R-:W-:-:S15]  /*297b0*/  HMMA.16816.F32.BF16 R8, R12, R50, R56 ;  /* 0x000000320c08723c */ /* 0x001fde0000041838 */
[----:B------:R-:W-:-:S04]  /*297c0*/  NOP ;  /* 0x0000000000007918 */ /* 0x000fc80000000000 */
[----:B------:R-:W-:Y:S01]  /*297d0*/  IMAD.MOV.U32 R24, RZ, RZ, R8 ;  /* 0x000000ffff187224 */ /* 0x000fe200078e0008 */
[----:B------:R0:W-:Y:S01]  /*297e0*/  STL.64 [R1+0x278], R10 ;  /* 0x0002780a01007387 */ /* 0x0001e20000100a00 */
[----:B------:R-:W-:Y:S02]  /*297f0*/  IMAD.MOV.U32 R25, RZ, RZ, R9 ;  /* 0x000000ffff197224 */ /* 0x000fe400078e0009 */
[----:B0-----:R-:W-:Y:S01]  /*29800*/  HMMA.16816.F32.BF16 R8, R12, R6, R44 ;  /* 0x000000060c08723c */ /* 0x001fe2000004182c */
[----:B------:R-:W-:Y:S04]  /*29810*/  STL.64 [R1+0x1bc0], R26 ;  /* 0x001bc01a01007387 */ /* 0x000fe80000100a00 */
[----:B------:R-:W-:Y:S04]  /*29820*/  STL.64 [R1+0x1bb8], R24 ;  /* 0x001bb81801007387 */ /* 0x000fe80000100a00 */
[----:B------:R-:W-:Y:S10]  /*29830*/  STL.64 [R1+0x1b70], R50 ;  /* 0x001b703201007387 */ /* 0x000ff40000100a00 */
[----:B------:R-:W-:Y:S01]  /*29840*/  IMAD.MOV.U32 R41, RZ, RZ, R9 ;  /* 0x000000ffff297224 */ /* 0x000fe200078e0009 */
[----:B------:R0:W-:Y:S04]  /*29850*/  STL [R1+0x268], R10 ;  /* 0x0002680a01007387 */ /* 0x0001e80000100800 */
[----:B------:R-:W-:Y:S01]  /*29860*/  STL.64 [R1+0x1b80], R42 ;  /* 0x001b802a01007387 */ /* 0x000fe20000100a00 */
[----:B------:R-:W-:-:S03]  /*29870*/  IMAD.MOV.U32 R13, RZ, RZ, R8 ;  /* 0x000000ffff0d7224 */ /* 0x000fc600078e0008 */
[----:B------:R-:W-:Y:S04]  /*29880*/  STL.64 [R1+0x1b78], R40 ;  /* 0x001b782801007387 */ /* 0x000fe80000100a00 */
[----:B------:R-:W-:Y:S04]  /*29890*/  STL.64 [R1+0x1b68], R6 ;  /* 0x001b680601007387 */ /* 0x000fe80000100a00 */
[----:B------:R-:W2:Y:S04]  /*298a0*/  LDL.LU R8, [R1+0x30] ;  /* 0x0000300001087983 */ /* 0x000ea80000300800 */
[----:B------:R-:W2:Y:S01]  /*298b0*/  LDL.LU R9, [R1+0x34] ;  /* 0x0000340001097983 */ /* 0x000ea20000300800 */
[----:B------:R-:W-:-:S03]  /*298c0*/  IMAD.MOV.U32 R12, RZ, RZ, R11 ;  /* 0x000000ffff0c7224 */ /* 0x000fc600078e000b */
[----:B0-----:R-:W2:Y:S04]  /*298d0*/  LDL.LU R10, [R1+0x38] ;  /* 0x00003800010a7983 */ /* 0x001ea80000300800 */
[----:B------:R-:W2:Y:S04]  /*298e0*/  LDL.LU R11, [R1+0x3c] ;  /* 0x00003c00010b7983 */ /* 0x000ea80000300800 */
[----:B--2---:R-:W-:Y:S04]  /*298f0*/  STL.64 [R1+0x1b20], R10 ;  /* 0x001b200a01007387 */ /* 0x004fe80000100a00 */
[----:B------:R0:W-:Y:S04]  /*29900*/  STL.64 [R1+0x1b18], R8 ;  /* 0x001b180801007387 */ /* 0x0001e80000100a00 */
[----:B0-----:R-:W2:Y:S04]  /*29910*/  LDL.LU R8, [R1+0x40] ;  /* 0x0000400001087983 */ /* 0x001ea80000300800 */
[----:B------:R-:W2:Y:S04]  /*29920*/  LDL.LU R9, [R1+0x44] ;  /* 0x0000440001097983 */ /* 0x000ea80000300800 */
[----:B------:R-:W2:Y:S04]  /*29930*/  LDL.LU R10, [R1+0x48] ;  /* 0x00004800010a7983 */ /* 0x000ea80000300800 */
[----:B------:R-:W2:Y:S04]  /*29940*/  LDL.LU R11, [R1+0x4c] ;  /* 0x00004c00010b7983 */ /* 0x000ea80000300800 */
[----:B--2---:R-:W-:Y:S04]  /*29950*/  STL.64 [R1+0x1b30], R10 ;  /* 0x001b300a01007387 */ /* 0x004fe80000100a00 */
[----:B------:R0:W-:Y:S04]  /*29960*/  STL.64 [R1+0x1b28], R8 ;  /* 0x001b280801007387 */ /* 0x0001e80000100a00 */
[----:B0-----:R-:W2:Y:S04]  /*29970*/  LDL.LU R8, [R1+0x50] ;  /* 0x0000500001087983 */ /* 0x001ea80000300800 */
[----:B------:R-:W2:Y:S04]  /*29980*/  LDL.LU R9, [R1+0x54] ;  /* 0x0000540001097983 */ /* 0x000ea80000300800 */
[----:B------:R-:W2:Y:S04]  /*29990*/  LDL.LU R10, [R1+0x58] ;  /* 0x00005800010a7983 */ /* 0x000ea80000300800 */
[----:B------:R-:W2:Y:S04]  /*299a0*/  LDL.LU R11, [R1+0x5c] ;  /* 0x00005c00010b7983 */ /* 0x000ea80000300800 */
[----:B------:R-:W2:Y:S04]  /*299b0*/  LDL.LU R44, [R1+0xd0] ;  /* 0x0000d000012c7983 */ /* 0x000ea80000300800 */
[----:B------:R-:W2:Y:S04]  /*299c0*/  LDL.LU R45, [R1+0xd4] ;  /* 0x0000d400012d7983 */ /* 0x000ea80000300800 */
[----:B------:R-:W2:Y:S04]  /*299d0*/  LDL.LU R46, [R1+0xd8] ;  /* 0x0000d800012e7983 */ /* 0x000ea80000300800 */
[----:B------:R-:W2:Y:S04]  /*299e0*/  LDL.LU R47, [R1+0xdc] ;  /* 0x0000dc00012f7983 */ /* 0x000ea80000300800 */
[----:B--2---:R-:W-:Y:S04]  /*299f0*/  STL.64 [R1+0x1b90], R46 ;  /* 0x001b902e01007387 */ /* 0x004fe80000100a00 */
        /* <DEDUP_REMOVED lines=35> */
[----:B----4-:R-:W-:-:S02]  /*29c30*/  IMAD.MOV.U32 R55, RZ, RZ, R16 ;  /* 0x000000ffff377224 */ /* 0x010fc400078e0010 */
[----:B------:R-:W-:Y:S02]  /*29c40*/  IMAD.MOV.U32 R56, RZ, RZ, R17 ;  /* 0x000000ffff387224 */ /* 0x000fe400078e0011 */
[----:B---3--:R-:W-:Y:S02]  /*29c50*/  IMAD.MOV.U32 R57, RZ, RZ, R18 ;  /* 0x000000ffff397224 */ /* 0x008fe400078e0012 */
[----:B------:R-:W-:Y:S01]  /*29c60*/  IMAD.MOV.U32 R58, RZ, RZ, R19 ;  /* 0x000000ffff3a7224 */ /* 0x000fe200078e0013 */
[----:B--2---:R-:W-:Y:S04]  /*29c70*/  STL.64 [R1+0x1b50], R10 ;  /* 0x001b500a01007387 */ /* 0x004fe80000100a00 */
[----:B------:R0:W-:Y:S04]  /*29c80*/  STL.64 [R1+0x1b48], R8 ;  /* 0x001b480801007387 */ /* 0x0001e80000100a00 */
[----:B0-----:R-:W2:Y:S04]  /*29c90*/  LDL.LU R8, [R1+0xb0] ;  /* 0x0000b00001087983 */ /* 0x001ea80000300800 */
[----:B------:R-:W2:Y:S04]  /*29ca0*/  LDL.LU R9, [R1+0xb4] ;  /* 0x0000b40001097983 */ /* 0x000ea80000300800 */
[----:B------:R-:W2:Y:S04]  /*29cb0*/  LDL.LU R10, [R1+0xb8] ;  /* 0x0000b800010a7983 */ /* 0x000ea80000300800 */
[----:B------:R-:W2:Y:S04]  /*29cc0*/  LDL.LU R11, [R1+0xbc] ;  /* 0x0000bc00010b7983 */ /* 0x000ea80000300800 */
[----:B------:R-:W3:Y:S04]  /*29cd0*/  LDL.LU R52, [R1+0x10] ;  /* 0x0000100001347983 */ /* 0x000ee80000300800 */
[----:B------:R-:W3:Y:S04]  /*29ce0*/  LDL.LU R53, [R1+0x14] ;  /* 0x0000140001357983 */ /* 0x000ee80000300800 */
[----:B------:R-:W3:Y:S04]  /*29cf0*/  LDL.LU R54, [R1+0x18] ;  /* 0x0000180001367983 */ /* 0x000ee80000300800 */
[----:B------:R-:W4:Y:S04]  /*29d00*/  LDL.LU R16, [R1+0x1bd4] ;  /* 0x001bd40001107983 */ /* 0x000f280000300800 */
[----:B------:R-:W4:Y:S04]  /*29d10*/  LDL.LU R17, [R1+0x1bd0] ;  /* 0x001bd00001117983 */ /* 0x000f280000300800 */
[----:B------:R-:W4:Y:S04]  /*29d20*/  LDL.LU R18, [R1+0x1bcc] ;  /* 0x001bcc0001127983 */ /* 0x000f280000300800 */
[----:B------:R-:W4:Y:S04]  /*29d30*/  LDL.LU R19, [R1+0x1bc8] ;  /* 0x001bc80001137983 */ /* 0x000f280000300800 */
[----:B------:R0:W-:Y:S04]  /*29d40*/  STL.64 [R1+0x1ab0], R12 ;  /* 0x001ab00c01007387 */ /* 0x0001e80000100a00 */
[----:B0-----:R-:W2:Y:S04]  /*29d50*/  LDL.LU R12, [R1+0x20] ;  /* 0x00002000010c7983 */ /* 0x001ea80000300800 */
[----:B------:R-:W2:Y:S04]  /*29d60*/  LDL.LU R13, [R1+0x24] ;  /* 0x00002400010d7983 */ /* 0x000ea80000300800 */
[----:B------:R-:W2:Y:S04]  /*29d70*/  LDL.LU R14, [R1+0x28] ;  /* 0x00002800010e7983 */ /* 0x000ea80000300800 */
[----:B------:R-:W2:Y:S01]  /*29d80*/  LDL.LU R15, [R1+0x2c] ;  /* 0x00002c00010f7983 */ /* 0x000ea20000300800 */
[----:B----4-:R-:W-:-:S15]  /*29d90*/  HMMA.16816.F32.BF16 R24, R16, R22, R24 ;  /* 0x000000161018723c */ /* 0x010fde0000041818 */
[----:B------:R-:W-:-:S04]  /*29da0*/  NOP ;  /* 0x0000000000007918 */ /* 0x000fc80000000000 */
[----:B------:R0:W-:Y:S04]  /*29db0*/  STL.64 [R1+0x2d8], R26 ;  /* 0x0002d81a01007387 */ /* 0x0001e80000100a00 */
[----:B0-----:R-:W4:Y:S01]  /*29dc0*/  LDL.LU.64 R26, [R1+0x1bc0] ;  /* 0x001bc000011a7983 */ /* 0x001f220000300a00 */
[----:B------:R-:W-:Y:S02]  /*29dd0*/  IMAD.MOV.U32 R36, RZ, RZ, R24 ;  /* 0x000000ffff247224 */ /* 0x000fe400078e0018 */
[----:B------:R-:W-:Y:S02]  /*29de0*/  IMAD.MOV.U32 R37, RZ, RZ, R25 ;  /* 0x000000ffff257224 */ /* 0x000fe400078e0019 */
[----:B------:R-:W-:Y:S01]  /*29df0*/  IMAD.MOV.U32 R59, RZ, RZ, R20 ;  /* 0x000000ffff3b7224 */ /* 0x000fe200078e0014 */
[----:B------:R-:W2:Y:S01]  /*29e00*/  LDL.LU.64 R24, [R1+0x1bb8] ;  /* 0x001bb80001187983 */ /* 0x000ea20000300a00 */
[----:B----4-:R-:W-:-:S15]  /*29e10*/  HMMA.16816.F32.BF16 R28, R16, R26, R28 ;  /* 0x0000001a101c723c */ /* 0x010fde000004181c */
[----:B------:R-:W-:-:S04]  /*29e20*/  NOP ;  /* 0x0000000000007918 */ /* 0x000fc80000000000 */
[----:B------:R-:W-:Y:S04]  /*29e30*/  STL.64 [R1+0x2c0], R28 ;  /* 0x0002c01c01007387 */ /* 0x000fe80000100a00 */
[----:B------:R0:W-:Y:S01]  /*29e40*/  STL [R1+0x2c8], R30 ;  /* 0x0002c81e01007387 */ /* 0x0001e20000100800 */
[----:B------:R-:W-:-:S03]  /*29e50*/  IMAD.MOV.U32 R20, RZ, RZ, R31 ;  /* 0x000000ffff147224 */ /* 0x000fc600078e001f */
[----:B0-----:R-:W4:Y:S04]  /*29e60*/  LDL.LU.64 R30, [R1+0x1bb0] ;  /* 0x001bb000011e7983 */ /* 0x001f280000300a00 */
[----:B------:R-:W2:Y:S01]  /*29e70*/  LDL.LU.64 R28, [R1+0x1ba8] ;  /* 0x001ba800011c7983 */ /* 0x000ea20000300a00 */
[----:B----4-:R-:W-:-:S15]  /*29e80*/  HMMA.16816.F32.BF16 R32, R16, R30, R32 ;  /* 0x0000001e1020723c */ /* 0x010fde0000041820 */
[----:B------:R-:W-:-:S04]  /*29e90*/  NOP ;  /* 0x0000000000007918 */ /* 0x000fc80000000000 */
[----:B------:R-:W-:Y:S04]  /*29ea0*/  STL.64 [R1+0x2b0], R32 ;  /* 0x0002b02001007387 */ /* 0x000fe80000100a00 */
[----:B------:R0:W-:Y:S04]  /*29eb0*/  STL.64 [R1+0x2b8], R34 ;  /* 0x0002b82201007387 */ /* 0x0001e80000100a00 */
[----:B0-----:R-:W4:Y:S01]  /*29ec0*/  LDL.LU.64 R34, [R1+0x1ba0] ;  /* 0x001ba00001227983 */ /* 0x001f220000300a00 */
[C---:B------:R-:W-:Y:S03]  /*29ed0*/  HMMA.16816.F32.BF16 R40, R16.reuse, R38, R40 ;  /* 0x000000261028723c */ /* 0x040fe60000041828 */
[----:B------:R-:W2:Y:S05]  /*29ee0*/  LDL.LU.64 R32, [R1+0x1b98] ;  /* 0x001b980001207983 */ /* 0x000eaa0000300a00 */
[----:B----4-:R-:W-:-:S15]  /*29ef0*/  HMMA.16816.F32.BF16 R44, R16, R34, R44 ;  /* 0x00000022102c723c */ /* 0x010fde000004182c */
[----:B------:R-:W-:-:S04]  /*29f00*/  NOP ;  /* 0x0000000000007918 */ /* 0x000fc80000000000 */
[----:B------:R-:W-:Y:S04]  /*29f10*/  STL.64 [R1+0x2a0], R44 ;  /* 0x0002a02c01007387 */ /* 0x000fe80000100a00 */
[----:B------:R0:W-:Y:S04]  /*29f20*/  STL.64 [R1+0x2a8], R46 ;  /* 0x0002a82e01007387 */ /* 0x0001e80000100a00 */
[----:B0-----:R-:W4:Y:S04]  /*29f30*/  LDL.LU.64 R46, [R1+0x1b90] ;  /* 0x001b9000012e7983 */ /* 0x001f280000300a00 */
[----:B------:R-:W4:Y:S04]  /*29f40*/  LDL.LU.64 R44, [R1+0x1b88] ;  /* 0x001b8800012c7983 */ /* 0x000f280000300a00 */
[----:B------:R-:W-:Y:S04]  /*29f50*/  STL.64 [R1+0x290], R40 ;  /* 0x0002902801007387 */ /* 0x000fe80000100a00 */
[----:B------:R0:W-:Y:S04]  /*29f60*/  STL.64 [R1+0x298], R42 ;  /* 0x0002982a01007387 */ /* 0x0001e80000100a00 */
[----:B0-----:R-:W2:Y:S04]  /*29f70*/  LDL.LU.64 R42, [R1+0x1b80] ;  /* 0x001b8000012a7983 */ /* 0x001ea80000300a00 */
[----:B------:R-:W3:Y:S01]  /*29f80*/  LDL.LU.64 R40, [R1+0x1b78] ;  /* 0x001b780001287983 */ /* 0x000ee20000300a00 */
[----:B--2---:R-:W-:-:S15]  /*29f90*/  HMMA.16816.F32.BF16 R48, R16, R42, R48 ;  /* 0x0000002a1030723c */ /* 0x004fde0000041830 */
[----:B------:R-:W-:-:S04]  /*29fa0*/  NOP ;  /* 0x0000000000007918 */ /* 0x000fc80000000000 */
[----:B------:R-:W-:Y:S04]  /*29fb0*/  STL.64 [R1+0x140], R48 ;  /* 0x0001403001007387 */ /* 0x000fe80000100a00 */
[----:B------:R0:W-:Y:S04]  /*29fc0*/  STL.64 [R1+0x148], R50 ;  /* 0x0001483201007387 */ /* 0x0001e80000100a00 */
[----:B0-----:R-:W2:Y:S02]  /*29fd0*/  LDL.LU.64 R50, [R1+0x1b70] ;  /* 0x001b700001327983 */ /* 0x001ea40000300a00 */
[----:B--2---:R-:W-:-:S15]  /*29fe0*/  HMMA.16816.F32.BF16 R4, R16, R50, R4 ;  /* 0x000000321004723c */ /* 0x004fde0000041804 */
[----:B------:R-:W-:-:S04]  /*29ff0*/  NOP ;  /* 0x0000000000007918 */ /* 0x000fc80000000000 */
[----:B------:R-:W-:Y:S04]  /*2a000*/  STL.64 [R1+0x280], R4 ;  /* 0x0002800401007387 */ /* 0x000fe80000100a00 */
[----:B------:R0:W-:Y:S04]  /*2a010*/  STL.64 [R1+0x288], R6 ;  /* 0x0002880601007387 */ /* 0x0001e80000100a00 */
[----:B0-----:R-:W4:Y:S02]  /*2a020*/  LDL.LU.64 R6, [R1+0x1b68] ;  /* 0x001b680001067983 */ /* 0x001f240000300a00 */
[----:B----4-:R-:W-:Y:S02]  /*2a030*/  HMMA.16816.F32.BF16 R16, R16, R6, R44 ;  /* 0x000000061010723c */ /* 0x010fe4000004182c */
[----:B------:R-:W2:Y:S04]  /*2a040*/  LDL.LU.64 R46, [R1+0x1b60] ;  /* 0x001b6000012e7983 */ /* 0x000ea80000300a00 */
[----:B------:R-:W2:-:S13]  /*2a050*/  LDL.LU.64 R44, [R1+0x1b58] ;  /* 0x001b5800012c7983 */ /* 0x000e9a0000300a00 */
[----:B------:R0:W-:Y:S04]  /*2a060*/  STL.64 [R1+0x240], R16 ;  /* 0x0002401001007387 */ /* 0x0001e80000100a00 */
[----:B------:R1:W-:Y:S04]  /*2a070*/  STL.64 [R1+0x248], R18 ;  /* 0x0002481201007387 */ /* 0x0003e80000100a00 */
[----:B0-----:R-:W4:Y:S04]  /*2a080*/  LDL.LU R16, [R1+0x90] ;  /* 0x0000900001107983 */ /* 0x001f280000300800 */
[----:B------:R-:W4:Y:S04]  /*2a090*/  LDL.LU R17, [R1+0x94] ;  /* 0x0000940001117983 */ /* 0x000f280000300800 */
[----:B-1----:R-:W4:Y:S04]  /*2a0a0*/  LDL.LU R18, [R1+0x98] ;  /* 0x0000980001127983 */ /* 0x002f280000300800 */
[----:B------:R-:W4:Y:S01]  /*2a0b0*/  LDL.LU R19, [R1+0x9c] ;  /* 0x00009c0001137983 */ /* 0x000f220000300800 */
        /* <DEDUP_REMOVED lines=8> */
[----:B------:R0:W-:Y:S04]  /*2a140*/  STL.64 [R1+0x210], R16 ;  /* 0x0002101001007387 */ /* 0x0001e80000100a00 */
[----:B------:R-:W-:Y:S04]  /*2a150*/  STL.64 [R1+0x218], R18 ;  /* 0x0002181201007387 */ /* 0x000fe80000100a00 */
[----:B0-----:R-:W4:Y:S04]  /*2a160*/  LDL.LU R16, [R1+0xc0] ;  /* 0x0000c00001107983 */ /* 0x001f280000300800 */
[----:B------:R-:W4:Y:S01]  /*2a170*/  LDL.LU R17, [R1+0xc4] ;  /* 0x0000c40001117983 */ /* 0x000f220000300800 */
        /* <DEDUP_REMOVED lines=18> */
[----:B------:R-:W-:-:S02]  /*2a2a0*/  IMAD.MOV.U32 R18, RZ, RZ, R29 ;  /* 0x000000ffff127224 */ /* 0x000fc400078e001d */
[----:B------:R-:W0:Y:S01]  /*2a2b0*/  S2R R29, SR_TID.X ;  /* 0x00000000001d7919 */ /* 0x000e220000002100 */
[----:B------:R-:W-:Y:S01]  /*2a2c0*/  HMMA.16816.F32.BF16 R12, R44, R50, R12 ;  /* 0x000000322c0c723c */ /* 0x000fe2000004180c */
[----:B------:R-:W-:Y:S02]  /*2a2d0*/  IMAD.MOV.U32 R19, RZ, RZ, R28 ;  /* 0x000000ffff137224 */ /* 0x000fe400078e001c */
[----:B------:R-:W-:-:S05]  /*2a2e0*/  IMAD.MOV.U32 R28, RZ, RZ, R7 ;  /* 0x000000ffff1c7224 */ /* 0x000fca00078e0007 */
[C---:B--2---:R-:W-:Y:S08]  /*2a2f0*/  HMMA.16816.F32.BF16 R8, R44.reuse, R42, R8 ;  /* 0x0000002a2c08723c */ /* 0x044ff00000041808 */
[----:B---3--:R-:W-:Y:S11]  /*2a300*/  HMMA.16816.F32.BF16 R44, R44, R6, R52 ;  /* 0x000000062c2c723c */ /* 0x008ff60000041834 */
[----:B------:R-:W-:Y:S04]  /*2a310*/  STL.64 [R1+0x1d0], R8 ;  /* 0x0001d00801007387 */ /* 0x000fe80000100a00 */
[----:B------:R1:W-:Y:S04]  /*2a320*/  STL.64 [R1+0x1d8], R10 ;  /* 0x0001d80a01007387 */ /* 0x0003e80000100a00 */
[----:B-1----:R-:W2:Y:S04]  /*2a330*/  LDL.LU.64 R10, [R1+0x1b10] ;  /* 0x001b1000010a7983 */ /* 0x002ea80000300a00 */
[----:B------:R-:W3:Y:S04]  /*2a340*/  LDL.LU.64 R8, [R1+0x1b08] ;  /* 0x001b080001087983 */ /* 0x000ee80000300a00 */
[----:B------:R1:W-:Y:S04]  /*2a350*/  STL.64 [R1+0x1b0], R12 ;  /* 0x0001b00c01007387 */ /* 0x0003e80000100a00 */
[----:B------:R0:W-:Y:S01]  /*2a360*/  STL.64 [R1+0x1b8], R14 ;  /* 0x0001b80e01007387 */ /* 0x0001e20000100a00 */
[----:B-1----:R-:W-:Y:S01]  /*2a370*/  MOV R13, R50 ;  /* 0x00000032000d7202 */ /* 0x002fe20000000f00 */
[----:B------:R-:W-:-:S02]  /*2a380*/  IMAD.MOV.U32 R12, RZ, RZ, R51 ;  /* 0x000000ffff0c7224 */ /* 0x000fc400078e0033 */
[----:B------:R-:W2:Y:S04]  /*2a390*/  LDL.LU.64 R50, [R1+0x1b00] ;  /* 0x001b000001327983 */ /* 0x000ea80000300a00 */
[----:B------:R-:W2:Y:S04]  /*2a3a0*/  LDL.LU.64 R48, [R1+0x1af8] ;  /* 0x001af80001307983 */ /* 0x000ea80000300a00 */
[----:B------:R-:W2:Y:S04]  /*2a3b0*/  LDL.LU.64 R54, [R1+0x1af0] ;  /* 0x001af00001367983 */ /* 0x000ea80000300a00 */
[----:B------:R-:W2:Y:S01]  /*2a3c0*/  LDL.LU.64 R52, [R1+0x1ae8] ;  /* 0x001ae80001347983 */ /* 0x000ea20000300a00 */
[----:B0-----:R-:W-:-:S03]  /*2a3d0*/  LOP3.LUT R15, R29, 0x7, RZ, 0xc0, !PT ;  /* 0x000000071d0f7812 */ /* 0x001fc600078ec0ff */
[----:B------:R-:W-:Y:S01]  /*2a3e0*/  STL.64 [R1+0x180], R44 ;  /* 0x0001802c01007387 */ /* 0x000fe20000100a00 */
[----:B------:R-:W-:-:S03]  /*2a3f0*/  IMAD.MOV.U32 R29, RZ, RZ, R6 ;  /* 0x000000ffff1d7224 */ /* 0x000fc600078e0006 */
[----:B------:R-:W-:Y:S04]  /*2a400*/  STL.64 [R1+0x188], R46 ;  /* 0x0001882e01007387 */ /* 0x000fe80000100a00 */
[----:B------:R-:W2:Y:S04]  /*2a410*/  LDL.LU.64 R6, [R1+0x1ae0] ;  /* 0x001ae00001067983 */ /* 0x000ea80000300a00 */
[----:B------:R-:W2:Y:S01]  /*2a420*/  LDL.LU.64 R4, [R1+0x1ad8] ;  /* 0x001ad80001047983 */ /* 0x000ea20000300a00 */
[----:B------:R-:W0:Y:S01]  /*2a430*/  S2R R14, SR_TID.X ;  /* 0x00000000000e7919 */ /* 0x000e220000002100 */
[----:B--2---:R-:W-:-:S15]  /*2a440*/  HMMA.16816.F32.BF16 R56, R4, R22, R56 ;  /* 0x000000160438723c */ /* 0x004fde0000041838 */
[----:B------:R-:W-:-:S04]  /*2a450*/  NOP ;  /* 0x0000000000007918 */ /* 0x000fc80000000000 */
[----:B------:R-:W-:Y:S04]  /*2a460*/  STL.64 [R1+0x160], R56 ;  /* 0x0001603801007387 */ /* 0x000fe80000100a00 */
[----:B------:R1:W-:Y:S04]  /*2a470*/  STL.64 [R1+0x168], R58 ;  /* 0x0001683a01007387 */ /* 0x0003e80000100a00 */
[----:B-1----:R-:W2:Y:S04]  /*2a480*/  LDL.LU.64 R58, [R1+0x1ad0] ;  /* 0x001ad000013a7983 */ /* 0x002ea80000300a00 */
[----:B------:R-:W2:Y:S01]  /*2a490*/  LDL.LU.64 R56, [R1+0x1ac8] ;  /* 0x001ac80001387983 */ /* 0x000ea20000300a00 */
[----:B------:R-:W-:-:S02]  /*2a4a0*/  IMAD R15, R15, 0x110, RZ ;  /* 0x000001100f0f7824 */ /* 0x000fc400078e02ff */
[----:B0-----:R-:W-:Y:S02]  /*2a4b0*/  IMAD.SHL.U32 R14, R14, 0x2, RZ ;  /* 0x000000020e0e7824 */ /* 0x001fe400078e00ff */
[----:B------:R-:W-:Y:S02]  /*2a4c0*/  IMAD.MOV.U32 R46, RZ, RZ, R13 ;  /* 0x000000ffff2e7224 */ /* 0x000fe400078e000d */
[----:B------:R-:W-:Y:S02]  /*2a4d0*/  IMAD.MOV.U32 R47, RZ, RZ, R12 ;  /* 0x000000ffff2f7224 */ /* 0x000fe400078e000c */
[----:B------:R-:W-:Y:S02]  /*2a4e0*/  IMAD.MOV.U32 R12, RZ, RZ, R11 ;  /* 0x000000ffff0c7224 */ /* 0x000fe400078e000b */
[----:B------:R-:W-:Y:S01]  /*2a4f0*/  IMAD.MOV.U32 R13, RZ, RZ, R10 ;  /* 0x000000ffff0d7224 */ /* 0x000fe200078e000a */
[----:B--2---:R-:W-:Y:S01]  /*2a500*/  HMMA.16816.F32.BF16 R56, R4, R26, R56 ;  /* 0x0000001a0438723c */ /* 0x004fe20000041838 */
[----:B------:R-:W-:Y:S01]  /*2a510*/  LOP3.LUT R27, R15, 0x30, R14, 0x78, !PT ;  /* 0x000000300f1b7812 */ /* 0x000fe200078e780e */
[----:B---3--:R-:W-:-:S02]  /*2a520*/  IMAD.MOV.U32 R14, RZ, RZ, R9 ;  /* 0x000000ffff0e7224 */ /* 0x008fc400078e0009 */
[----:B------:R-:W-:-:S04]  /*2a530*/  IMAD.MOV.U32 R15, RZ, RZ, R8 ;  /* 0x000000ffff0f7224 */ /* 0x000fc800078e0008 */
[----:B------:R-:W-:Y:S01]  /*2a540*/  HMMA.16816.F32.BF16 R8, R4, R30, R52 ;  /* 0x0000001e0408723c */ /* 0x000fe20000041834 */
[----:B------:R-:W-:-:S10]  /*2a550*/  IMAD.MOV.U32 R52, RZ, RZ, R32 ;  /* 0x000000ffff347224 */ /* 0x000fd400078e0020 */
[----:B------:R-:W-:Y:S04]  /*2a560*/  STL.64 [R1+0x150], R56 ;  /* 0x0001503801007387 */ /* 0x000fe80000100a00 */
[----:B------:R-:W-:Y:S04]  /*2a570*/  STL.64 [R1+0x158], R58 ;  /* 0x0001583a01007387 */ /* 0x000fe80000100a00 */
[----:B------:R-:W2:Y:S01]  /*2a580*/  LDL.LU R32, [R1+0x1ac0] ;  /* 0x001ac00001207983 */ /* 0x000ea20000300800 */
[----:B------:R-:W-:-:S03]  /*2a590*/  IMAD.MOV.U32 R53, RZ, RZ, R33 ;  /* 0x000000ffff357224 */ /* 0x000fc600078e0021 */
[----:B------:R-:W-:Y:S04]  /*2a5a0*/  STL.64 [R1+0x130], R8 ;  /* 0x0001300801007387 */ /* 0x000fe80000100a00 */
[----:B------:R0:W-:Y:S04]  /*2a5b0*/  STL.64 [R1+0x138], R10 ;  /* 0x0001380a01007387 */ /* 0x0001e80000100a00 */
[----:B------:R-:W3:Y:S01]  /*2a5c0*/  LDL.LU R33, [R1+0x1abc] ;  /* 0x001abc0001217983 */ /* 0x000ee20000300800 */
[----:B------:R-:W-:-:S03]  /*2a5d0*/  IMAD.MOV.U32 R54, RZ, RZ, R0 ;  /* 0x000000ffff367224 */ /* 0x000fc600078e0000 */
[----:B------:R-:W1:Y:S04]  /*2a5e0*/  LDSM.16.M88.4 R56, [R27+UR5+0x4080] ;  /* 0x004080051b38783b */ /* 0x000e680008000200 */
[----:B------:R-:W3:Y:S04]  /*2a5f0*/  LDL.LU R0, [R1+0x1ab8] ;  /* 0x001ab80001007983 */ /* 0x000ee80000300800 */
[----:B------:R-:W3:Y:S01]  /*2a600*/  LDL.LU R55, [R1+0xfc] ;  /* 0x0000fc0001377983 */ /* 0x000ee20000300800 */
[----:B0-----:R-:W-:Y:S03]  /*2a610*/  HMMA.16816.F32.BF16 R8, R4, R34, R48 ;  /* 0x000000220408723c */ /* 0x001fe60000041830 */
[----:B------:R-:W3:-:S15]  /*2a620*/  LDL.LU R48, [R1+0xa0] ;  /* 0x0000a00001307983 */ /* 0x000ede0000300800 */
[----:B------:R-:W-:Y:S01]  /*2a630*/  NOP ;  /* 0x0000000000007918 */ /* 0x000fe20000000000 */
[----:B------:R-:W-:Y:S04]  /*2a640*/  STL.64 [R1+0x120], R8 ;  /* 0x0001200801007387 */ /* 0x000fe80000100a00 */
[----:B------:R-:W-:Y:S04]  /*2a650*/  STL.64 [R1+0x128], R10 ;  /* 0x0001280a01007387 */ /* 0x000fe80000100a00 */
[----:B------:R-:W3:Y:S01]  /*2a660*/  LDL.LU R49, [R1+0xa4] ;  /* 0x0000a40001317983 */ /* 0x000ee20000300800 */
[----:B----4-:R-:W-:Y:S03]  /*2a670*/  HMMA.16816.F32.BF16 R16, R4, R42, R16 ;  /* 0x0000002a0410723c */ /* 0x010fe60000041810 */
[----:B------:R-:W-:Y:S01]  /*2a680*/  STL.64 [R1+0x1aa0], R36 ;  /* 0x001aa02401007387 */ /* 0x000fe20000100a00 */
[----:B--2---:R-:W-:-:S02]  /*2a690*/  IMAD.MOV.U32 R51, RZ, RZ, R32 ;  /* 0x000000ffff337224 */ /* 0x004fc400078e0020 */
[----:B---3--:R-:W-:Y:S01]  /*2a6a0*/  IMAD.MOV.U32 R50, RZ, RZ, R33 ;  /* 0x000000ffff327224 */ /* 0x008fe200078e0021 */
[----:B------:R-:W-:Y:S06]  /*2a6b0*/  LDSM.16.MT88.4 R8, [R0+UR5+0x2000] ;  /* 0x002000050008783b */ /* 0x000fec0008004200 */
[----:B------:R-:W-:Y:S01]  /*2a6c0*/  HMMA.16816.F32.BF16 R32, R4, R38, R48 ;  /* 0x000000260420723c */ /* 0x000fe20000041830 */
[----:B------:R-:W-:Y:S02]  /*2a6d0*/  IMAD.MOV.U32 R38, RZ, RZ, R29 ;  /* 0x000000ffff267224 */ /* 0x000fe400078e001d */
[----:B------:R-:W-:-:S02]  /*2a6e0*/  IMAD.MOV.U32 R39, RZ, RZ, R28 ;  /* 0x000000ffff277224 */ /* 0x000fc400078e001c */
[----:B------:R-:W-:-:S14]  /*2a6f0*/  LDSM.16.M88.4 R28, [R27+UR5+0x5080] ;  /* 0x005080051b1c783b */ /* 0x000fdc0008000200 */
[----:B------:R-:W-:Y:S04]  /*2a700*/  STL.64 [R1+0x100], R32 ;  /* 0x0001002001007387 */ /* 0x000fe80000100a00 */
[----:B------:R-:W-:Y:S04]  /*2a710*/  STL.64 [R1+0x108], R34 ;  /* 0x0001082201007387 */ /* 0x000fe80000100a00 */
[----:B------:R-:W0:Y:S04]  /*2a720*/  LDSM.16.M88.4 R32, [R27+UR5+0x4880] ;  /* 0x004880051b20783b */ /* 0x000e280008000200 */
[----:B-1----:R-:W-:Y:S04]  /*2a730*/  STL.64 [R1+0x70], R56 ;  /* 0x0000703801007387 */ /* 0x002fe80000100a00 */
[----:B------:R-:W-:Y:S04]  /*2a740*/  STL.64 [R1+0x78], R58 ;  /* 0x0000783a01007387 */ /* 0x000fe80000100a00 */
[----:B------:R-:W-:Y:S04]  /*2a750*/  STL [R1+0x1aa8], R41 ;  /* 0x001aa82901007387 */ /* 0x000fe80000100800 */
[----:B------:R-:W-:Y:S04]  /*2a760*/  STL.64 [R1+0xe0], R16 ;  /* 0x0000e01001007387 */ /* 0x000fe80000100a00 */
[----:B------:R-:W-:Y:S04]  /*2a770*/  STL.64 [R1+0xe8], R18 ;  /* 0x0000e81201007387 */ /* 0x000fe80000100a00 */
[----:B------:R-:W1:Y:S01]  /*2a780*/  LDSM.16.M88.4 R16, [R27+UR5+0x5880] ;  /* 0x005880051b10783b */ /* 0x000e620008000200 */
[C---:B------:R-:W-:Y:S08]  /*2a790*/  HMMA.16816.F32.BF16 R44, R4.reuse, R46, R52 ;  /* 0x0000002e042c723c */ /* 0x040ff00000041834 */
[----:B------:R-:W-:Y:S01]  /*2a7a0*/  HMMA.16816.F32.BF16 R4, R4, R38, R12 ;  /* 0x000000260404723c */ /* 0x000fe2000004180c */
[----:B------:R-:W-:-:S02]  /*2a7b0*/  IMAD.MOV.U32 R52, RZ, RZ, R61 ;  /* 0x000000ffff347224 */ /* 0x000fc400078e003d */
[----:B------:R-:W-:Y:S02]  /*2a7c0*/  IMAD.MOV.U32 R53, RZ, RZ, R60 ;  /* 0x000000ffff357224 */ /* 0x000fe400078e003c */
[----:B------:R-:W-:Y:S02]  /*2a7d0*/  IMAD.MOV.U32 R54, RZ, RZ, R3 ;  /* 0x000000ffff367224 */ /* 0x000fe400078e0003 */
[----:B------:R-:W-:Y:S01]  /*2a7e0*/  IMAD.MOV.U32 R55, RZ, RZ, R2 ;  /* 0x000000ffff377224 */ /* 0x000fe200078e0002 */
[----:B------:R-:W-:Y:S04]  /*2a7f0*/  LDSM.16.M88.4 R36, [R27+UR5+0x6880] ;  /* 0x006880051b24783b */ /* 0x000fe80008000200 */
[----:B0-----:R-:W-:Y:S04]  /*2a800*/  STL.64 [R1+0x50], R32 ;  /* 0x0000502001007387 */ /* 0x001fe80000100a00 */
[----:B------:R-:W-:Y:S04]  /*2a810*/  STL.64 [R1+0x58], R34 ;  /* 0x0000582201007387 */ /* 0x000fe80000100a00 */
[----:B------:R-:W2:Y:S04]  /*2a820*/  LDL.LU R48, [R1+0x170] ;  /* 0x0001700001307983 */ /* 0x000ea80000300800 */
[----:B------:R-:W-:Y:S04]  /*2a830*/  STL.64 [R1+0xd0], R44 ;  /* 0x0000d02c01007387 */ /* 0x000fe80000100a00 */
[----:B------:R-:W-:Y:S04]  /*2a840*/  STL.64 [R1+0xd8], R46 ;  /* 0x0000d82e01007387 */ /* 0x000fe80000100a00 */
[----:B------:R-:W2:Y:S04]  /*2a850*/  LDL.LU R49, [R1+0x174] ;  /* 0x0001740001317983 */ /* 0x000ea80000300800 */
[----:B------:R-:W2:Y:S04]  /*2a860*/  LDL.LU R50, [R1+0x178] ;  /* 0x0001780001327983 */ /* 0x000ea80000300800 */
[----:B------:R-:W2:Y:S04]  /*2a870*/  LDL.LU R51, [R1+0x17c] ;  /* 0x00017c0001337983 */ /* 0x000ea80000300800 */
[----:B-1----:R-:W-:Y:S04]  /*2a880*/  STL.64 [R1+0x28], R18 ;  /* 0x0000281201007387 */ /* 0x002fe80000100a00 */
[----:B------:R-:W-:Y:S04]  /*2a890*/  STL.64 [R1+0x30], R28 ;  /* 0x0000301c01007387 */ /* 0x000fe80000100a00 */
[----:B------:R-:W-:Y:S04]  /*2a8a0*/  STL.64 [R1+0x38], R30 ;  /* 0x0000381e01007387 */ /* 0x000fe80000100a00 */
[----:B------:R-:W3:Y:S01]  /*2a8b0*/  LDL.LU.64 R12, [R1+0x1ab0] ;  /* 0x001ab000010c7983 */ /* 0x000ee20000300a00 */
[----:B------:R-:W-:-:S02]  /*2a8c0*/  IMAD.MOV.U32 R61, RZ, RZ, R4 ;  /* 0x000000ffff3d7224 */ /* 0x000fc400078e0004 */
[----:B------:R-:W-:Y:S01]  /*2a8d0*/  IMAD.MOV.U32 R60, RZ, RZ, R5 ;  /* 0x000000ffff3c7224 */ /* 0x000fe200078e0005 */
[----:B------:R-:W4:Y:S01]  /*2a8e0*/  LDL.LU R4, [R1+0x190] ;  /* 0x0001900001047983 */ /* 0x000f220000300800 */
[----:B------:R-:W-:-:S03]  /*2a8f0*/  MOV R3, R6 ;  /* 0x0000000600037202 */ /* 0x000fc60000000f00 */
[----:B------:R-:W4:Y:S01]  /*2a900*/  LDL.LU R5, [R1+0x194] ;  /* 0x0001940001057983 */ /* 0x000f220000300800 */
[----:B------:R-:W-:-:S03]  /*2a910*/  IMAD.MOV.U32 R2, RZ, RZ, R7 ;  /* 0x000000ffff027224 */ /* 0x000fc600078e0007 */
[----:B------:R-:W4:Y:S04]  /*2a920*/  LDL.LU R6, [R1+0x198] ;  /* 0x0001980001067983 */ /* 0x000f280000300800 */
[----:B------:R-:W4:Y:S04]  /*2a930*/  LDL.LU R7, [R1+0x19c] ;  /* 0x00019c0001077983 */ /* 0x000f280000300800 */
[----:B------:R-:W3:Y:S04]  /*2a940*/  LDL.LU R41, [R1+0x1c4] ;  /* 0x0001c40001297983 */ /* 0x000ee80000300800 */
[----:B------:R-:W3:Y:S04]  /*2a950*/  LDL.LU R42, [R1+0x1c8] ;  /* 0x0001c800012a7983 */ /* 0x000ee80000300800 */
[----:B------:R-:W3:Y:S04]  /*2a960*/  LDL.LU R43, [R1+0x1cc] ;  /* 0x0001cc00012b7983 */ /* 0x000ee80000300800 */
[----:B------:R-:W0:Y:S04]  /*2a970*/  LDSM.16.M88.4 R44, [R27+UR5+0x6080] ;  /* 0x006080051b2c783b */ /* 0x000e280008000200 */
[----:B0-----:R-:W-:Y:S04]  /*2a980*/  STL.64 [R1+0x10], R44 ;  /* 0x0000102c01007387 */ /* 0x001fe80000100a00 */
[----:B------:R-:W-:Y:S04]  /*2a990*/  STL.64 [R1+0x18], R46 ;  /* 0x0000182e01007387 */ /* 0x000fe80000100a00 */
[----:B------:R-:W-:Y:S04]  /*2a9a0*/  STL [R1+0x1a84], R2 ;  /* 0x001a840201007387 */ /* 0x000fe80000100800 */
[----:B------:R-:W-:Y:S04]  /*2a9b0*/  STL [R1+0x1a80], R3 ;  /* 0x001a800301007387 */ /* 0x000fe80000100800 */
[----:B------:R-:W-:Y:S04]  /*2a9c0*/  STL [R1+0x1a7c], R60 ;  /* 0x001a7c3c01007387 */ /* 0x000fe80000100800 */
[----:B------:R-:W-:Y:S04]  /*2a9d0*/  STL [R1+0x1a78], R61 ;  /* 0x001a783d01007387 */ /* 0x000fe80000100800 */
[----:B------:R0:W-:Y:S04]  /*2a9e0*/  STL.64 [R1], R36 ;  /* 0x0000002401007387 */ /* 0x0001e80000100a00 */
[----:B------:R1:W-:Y:S04]  /*2a9f0*/  STL.64 [R1+0x8], R38 ;  /* 0x0000082601007387 */ /* 0x0003e80000100a00 */
[----:B0-----:R-:W3:Y:S04]  /*2aa00*/  LDL.LU R36, [R1+0x220] ;  /* 0x0002200001247983 */ /* 0x001ee80000300800 */
[----:B------:R-:W3:Y:S04]  /*2aa10*/  LDL.LU R37, [R1+0x224] ;  /* 0x0002240001257983 */ /* 0x000ee80000300800 */
[----:B-1----:R-:W3:Y:S04]  /*2aa20*/  LDL.LU R38, [R1+0x228] ;  /* 0x0002280001267983 */ /* 0x002ee80000300800 */
[----:B------:R-:W3:Y:S01]  /*2aa30*/  LDL.LU R39, [R1+0x22c] ;  /* 0x00022c0001277983 */ /* 0x000ee20000300800 */
[----:B------:R-:W0:Y:S01]  /*2aa40*/  S2R R15, SR_TID.X ;  /* 0x00000000000f7919 */ /* 0x000e220000002100 */
[----:B------:R-:W-:Y:S01]  /*2aa50*/  HMMA.16816.F32.BF16 R52, R8, R28, R52 ;  /* 0x0000001c0834723c */ /* 0x000fe20000041834 */
[----:B------:R-:W-:-:S02]  /*2aa60*/  IMAD.MOV.U32 R31, RZ, RZ, R16 ;  /* 0x000000ffff1f7224 */ /* 0x000fc400078e0010 */
[----:B------:R-:W-:Y:S02]  /*2aa70*/  IMAD.MOV.U32 R30, RZ, RZ, R17 ;  /* 0x000000ffff1e7224 */ /* 0x000fe400078e0011 */
[C---:B0-----:R-:W-:Y:S02]  /*2aa80*/  IMAD.SHL.U32 R22, R15.reuse, 0x2, RZ ;  /* 0x000000020f167824 */ /* 0x041fe400078e00ff */
[----:B------:R-:W-:Y:S01]  /*2aa90*/  IMAD.SHL.U32 R23, R15, 0x40, RZ ;  /* 0x000000400f177824 */ /* 0x000fe200078e00ff */
[C---:B--2---:R-:W-:Y:S01]  /*2aaa0*/  HMMA.16816.F32.BF16 R56, R8.reuse, R56, R48 ;  /* 0x000000380838723c */ /* 0x044fe20000041830 */
[----:B------:R-:W-:Y:S02]  /*2aab0*/  IMAD.MOV.U32 R48, RZ, RZ, R21 ;  /* 0x000000ffff307224 */ /* 0x000fe400078e0015 */
[----:B------:R-:W0:Y:S05]  /*2aac0*/  S2R R21, SR_TID.X ;  /* 0x0000000000157919 */ /* 0x000e2a0000002100 */
[C---:B----4-:R-:W-:Y:S08]  /*2aad0*/  HMMA.16816.F32.BF16 R4, R8.reuse, R32, R4 ;  /* 0x000000200804723c */ /* 0x050ff00000041804 */
[----:B---3--:R-:W-:Y:S03]  /*2aae0*/  HMMA.16816.F32.BF16 R40, R8, R16, R40 ;  /* 0x000000100828723c */ /* 0x008fe60000041828 */
[----:B------:R-:W-:Y:S04]  /*2aaf0*/  STL.64 [R1+0xb0], R56 ;  /* 0x0000b03801007387 */ /* 0x000fe80000100a00 */
[----:B------:R-:W-:Y:S04]  /*2ab00*/  STL.64 [R1+0xb8], R58 ;  /* 0x0000b83a01007387 */ /* 0x000fe80000100a00 */
[----:B------:R-:W2:Y:S04]  /*2ab10*/  LDL.LU R49, [R1+0x254] ;  /* 0x0002540001317983 */ /* 0x000ea80000300800 */
[----:B------:R-:W2:Y:S04]  /*2ab20*/  LDL.LU R50, [R1+0x258] ;  /* 0x0002580001327983 */ /* 0x000ea80000300800 */
[----:B------:R-:W2:Y:S04]  /*2ab30*/  LDL.LU R51, [R1+0x25c] ;  /* 0x00025c0001337983 */ /* 0x000ea80000300800 */
[----:B------:R-:W-:Y:S04]  /*2ab40*/  LDSM.16.M88.4 R56, [R27+UR5+0x7080] ;  /* 0x007080051b38783b */ /* 0x000fe80008000200 */
[----:B------:R-:W-:Y:S04]  /*2ab50*/  STL.64 [R1+0xa0], R4 ;  /* 0x0000a00401007387 */ /* 0x000fe80000100a00 */
[----:B------:R-:W-:Y:S04]  /*2ab60*/  STL.64 [R1+0xa8], R6 ;  /* 0x0000a80601007387 */ /* 0x000fe80000100a00 */
[----:B------:R-:W-:Y:S04]  /*2ab70*/  STL.64 [R1+0x90], R52 ;  /* 0x0000903401007387 */ /* 0x000fe80000100a00 */
[----:B------:R-:W-:Y:S01]  /*2ab80*/  STL.64 [R1+0x98], R54 ;  /* 0x0000983601007387 */ /* 0x000fe20000100a00 */
[----:B0-----:R-:W-:-:S03]  /*2ab90*/  LOP3.LUT R14, R21, 0x7, RZ, 0xc0, !PT ;  /* 0x00000007150e7812 */ /* 0x001fc600078ec0ff */
[----:B------:R0:W-:Y:S04]  /*2aba0*/  LDSM.16.M88.4 R4, [R27+UR5+0x7880] ;  /* 0x007880051b04783b */ /* 0x0001e80008000200 */
[----:B------:R-:W3:Y:S01]  /*2abb0*/  LDL.LU R26, [R1+0x278] ;  /* 0x00027800011a7983 */ /* 0x000ee20000300800 */
[C---:B------:R-:W-:Y:S02]  /*2abc0*/  IMAD R21, R14.reuse, 0x90, RZ ;  /* 0x000000900e157824 */ /* 0x040fe400078e02ff */
[----:B------:R-:W-:Y:S01]  /*2abd0*/  IMAD R14, R14, 0x90, RZ ;  /* 0x000000900e0e7824 */ /* 0x000fe200078e02ff */
[----:B0-----:R-:W3:Y:S04]  /*2abe0*/  LDL.LU R27, [R1+0x27c] ;  /* 0x00027c00011b7983 */ /* 0x001ee80000300800 */
[----:B------:R0:W-:Y:S02]  /*2abf0*/  STL.64 [R1+0x80], R40 ;  /* 0x0000802801007387 */ /* 0x0001e40000100a00 */
[----:B0-----:R-:W-:-:S02]  /*2ac00*/  IMAD.MOV.U32 R40, RZ, RZ, R13 ;  /* 0x000000ffff287224 */ /* 0x001fc400078e000d */
[C---:B------:R-:W-:Y:S02]  /*2ac10*/  IMAD.SHL.U32 R13, R15.reuse, 0x2, RZ ;  /* 0x000000020f0d7824 */ /* 0x040fe400078e00ff */
[----:B------:R-:W-:-:S03]  /*2ac20*/  IMAD.SHL.U32 R15, R15, 0x40, RZ ;  /* 0x000000400f0f7824 */ /* 0x000fc600078e00ff */
[----:B------:R-:W-:-:S04]  /*2ac30*/  LOP3.LUT R19, R14, 0x10, R13, 0x78, !PT ;  /* 0x000000100e137812 */ /* 0x000fc800078e780d */
[----:B------:R-:W-:-:S04]  /*2ac40*/  LOP3.LUT R19, R19, 0x400, R15, 0xf8, !PT ;  /* 0x0000040013137812 */ /* 0x000fc800078ef80f */
[----:B------:R-:W-:-:S06]  /*2ac50*/  LOP3.LUT R19, R19, 0x40, RZ, 0x3c, !PT ;  /* 0x0000004013137812 */ /* 0x000fcc00078e3cff */
[----:B------:R-:W0:Y:S01]  /*2ac60*/  LDSM.16.MT88.4 R16, [R19+UR5+0x2000] ;  /* 0x002000051310783b */ /* 0x000e220008004200 */
[----:B------:R-:W-:Y:S03]  /*2ac70*/  HMMA.16816.F32.BF16 R36, R8, R44, R36 ;  /* 0x0000002c0824723c */ /* 0x000fe60000041824 */
[----:B------:R1:W-:Y:S04]  /*2ac80*/  STL.64 [R1+0x88], R42 ;  /* 0x0000882a01007387 */ /* 0x0003e80000100a00 */
[----:B------:R-:W4:Y:S04]  /*2ac90*/  LDL.LU R41, [R1+0x1aa8] ;  /* 0x001aa80001297983 */ /* 0x000f280000300800 */
[----:B-1----:R-:W4:Y:S08]  /*2aca0*/  LDL.LU R42, [R1+0x268] ;  /* 0x00026800012a7983 */ /* 0x002f300000300800 */
[----:B------:R1:W-:Y:S04]  /*2acb0*/  STL.64 [R1+0x60], R36 ;  /* 0x0000602401007387 */ /* 0x0003e80000100a00 */
[----:B------:R0:W-:Y:S04]  /*2acc0*/  STL.64 [R1+0x68], R38 ;  /* 0x0000682601007387 */ /* 0x0001e80000100a00 */
[----:B-1----:R-:W2:Y:S04]  /*2acd0*/  LDL.LU.64 R36, [R1+0x1aa0] ;  /* 0x001aa00001247983 */ /* 0x002ea80000300a00 */
[----:B0-----:R-:W2:Y:S04]  /*2ace0*/  LDL.LU R38, [R1+0x2d8] ;  /* 0x0002d80001267983 */ /* 0x001ea80000300800 */
[----:B------:R-:W2:Y:S04]  /*2acf0*/  LDL.LU R39, [R1+0x2dc] ;  /* 0x0002dc0001277983 */ /* 0x000ea80000300800 */
[----:B------:R-:W-:Y:S04]  /*2ad00*/  STL.64 [R1+0x1a90], R18 ;  /* 0x001a901201007387 */ /* 0x000fe80000100a00 */
[----:B------:R0:W-:Y:S04]  /*2ad10*/  STL.64 [R1+0x1a88], R16 ;  /* 0x001a881001007387 */ /* 0x0001e80000100a00 */
[----:B0-----:R-:W2:Y:S01]  /*2ad20*/  LDL.LU.64 R16, [R1] ;  /* 0x0000000001107983 */ /* 0x001ea20000300a00 */
[----:B------:R-:W-:-:S02]  /*2ad30*/  LOP3.LUT R55, R21, 0x10, R22, 0x78, !PT ;  /* 0x0000001015377812 */ /* 0x000fc400078e7816 */
[----:B------:R-:W-:-:S04]  /*2ad40*/  LOP3.LUT R21, R21, 0x10, R22, 0x78, !PT ;  /* 0x0000001015157812 */ /* 0x000fc800078e7816 */
[----:B------:R-:W-:-:S04]  /*2ad50*/  LOP3.LUT R21, R21, 0x400, R23, 0xf8, !PT ;  /* 0x0000040015157812 */ /* 0x000fc800078ef817 */
[----:B------:R-:W-:Y:S02]  /*2ad60*/  LOP3.LUT R21, R21, 0x60, RZ, 0x3c, !PT ;  /* 0x0000006015157812 */ /* 0x000fe400078e3cff */
[----:B------:R-:W-:Y:S01]  /*2ad70*/  LOP3.LUT R55, R55, 0x400, R23, 0xf8, !PT ;  /* 0x0000040037377812 */ /* 0x000fe200078ef817 */
[----:B------:R-:W-:-:S03]  /*2ad80*/  IMAD.MOV.U32 R19, RZ, RZ, R20 ;  /* 0x000000ffff137224 */ /* 0x000fc600078e0014 */
[----:B------:R-:W0:Y:S01]  /*2ad90*/  LDSM.16.MT88.4 R20, [R21+UR5+0x2000] ;  /* 0x002000051514783b */ /* 0x000e220008004200 */
[----:B------:R-:W-:Y:S01]  /*2ada0*/  LOP3.LUT R55, R55, 0x20, RZ, 0x3c, !PT ;  /* 0x0000002037377812 */ /* 0x000fe200078e3cff */
[----:B------:R-:W-:-:S04]  /*2adb0*/  IMAD.MOV.U32 R43, RZ, RZ, R12 ;  /* 0x000000ffff2b7224 */ /* 0x000fc800078e000c */
[----:B------:R-:W-:Y:S04]  /*2adc0*/  LDSM.16.MT88.4 R12, [R55+UR5+0x2000] ;  /* 0x00200005370c783b */ /* 0x000fe80008004200 */
[----:B------:R-:W-:Y:S01]  /*2add0*/  LDSM.16.MT88.4 R52, [R55+UR5+0x2800] ;  /* 0x002800053734783b */ /* 0x000fe20008004200 */
[----:B--2---:R-:W-:Y:S03]  /*2ade0*/  HMMA.16816.F32.BF16 R48, R8, R16, R48 ;  /* 0x000000100830723c */ /* 0x004fe60000041830 */
[----:B------:R1:W-:Y:S04]  /*2adf0*/  STL.64 [R1+0x1a98], R16 ;  /* 0x001a981001007387 */ /* 0x0003e80000100a00 */
[----:B-1----:R-:W2:Y:S04]  /*2ae00*/  LDL.LU R16, [R1+0x2c0] ;  /* 0x0002c00001107983 */ /* 0x002ea80000300800 */
[----:B------:R-:W2:Y:S04]  /*2ae10*/  LDL.LU R17, [R1+0x2c4] ;  /* 0x0002c40001117983 */ /* 0x000ea80000300800 */
[----:B------:R-:W2:Y:S04]  /*2ae20*/  LDL.LU R18, [R1+0x2c8] ;  /* 0x0002c80001127983 */ /* 0x000ea80000300800 */
[----:B0-----:R-:W-:Y:S04]  /*2ae30*/  STL.64 [R1+0x1a30], R22 ;  /* 0x001a301601007387 */ /* 0x001fe80000100a00 */
[----:B------:R0:W-:Y:S04]  /*2ae40*/  STL.64 [R1+0x1a28], R20 ;  /* 0x001a281401007387 */ /* 0x0001e80000100a00 */
[----:B0-----:R-:W2:Y:S01]  /*2ae50*/  LDL.LU.64 R20, [R1+0x70] ;  /* 0x0000700001147983 */ /* 0x001ea20000300a00 */
[----:B------:R-:W-:-:S02]  /*2ae60*/  IMAD.MOV.U32 R2, RZ, RZ, R48 ;  /* 0x000000ffff027224 */ /* 0x000fc400078e0030 */
[----:B------:R-:W-:Y:S02]  /*2ae70*/  IMAD.MOV.U32 R3, RZ, RZ, R49 ;  /* 0x000000ffff037224 */ /* 0x000fe400078e0031 */
[----:B------:R-:W-:Y:S02]  /*2ae80*/  IMAD.MOV.U32 R60, RZ, RZ, R50 ;  /* 0x000000ffff3c7224 */ /* 0x000fe400078e0032 */
[----:B------:R-:W-:Y:S02]  /*2ae90*/  IMAD.MOV.U32 R61, RZ, RZ, R51 ;  /* 0x000000ffff3d7224 */ /* 0x000fe400078e0033 */
[C---:B---3--:R-:W-:Y:S01]  /*2aea0*/  HMMA.16816.F32.BF16 R48, R8.reuse, R56, R24 ;  /* 0x000000380830723c */ /* 0x048fe20000041818 */
[----:B------:R-:W0:Y:S07]  /*2aeb0*/  LDSM.16.MT88.4 R24, [R0+UR5+0x2800] ;  /* 0x002800050018783b */ /* 0x000e2e0008004200 */
[----:B----4-:R-:W-:Y:S11]  /*2aec0*/  HMMA.16816.F32.BF16 R40, R8, R4, R40 ;  /* 0x000000040828723c */ /* 0x010ff60000041828 */
[----:B------:R-:W-:Y:S04]  /*2aed0*/  STL.64 [R1+0x1920], R50 ;  /* 0x0019203201007387 */ /* 0x000fe80000100a00 */
[----:B------:R-:W-:Y:S04]  /*2aee0*/  STL.64 [R1+0x1918], R48 ;  /* 0x0019183001007387 */ /* 0x000fe80000100a00 */
[----:B0-----:R-:W-:Y:S04]  /*2aef0*/  STL.64 [R1+0x19b0], R26 ;  /* 0x0019b01a01007387 */ /* 0x001fe80000100a00 */
[----:B------:R-:W-:Y:S04]  /*2af00*/  STL.64 [R1+0x19a8], R24 ;  /* 0x0019a81801007387 */ /* 0x000fe80000100a00 */
[----:B------:R-:W-:Y:S04]  /*2af10*/  STL.64 [R1+0x1930], R42 ;  /* 0x0019302a01007387 */ /* 0x000fe80000100a00 */
[----:B------:R-:W-:Y:S04]  /*2af20*/  STL.64 [R1+0x1928], R40 ;  /* 0x0019282801007387 */ /* 0x000fe80000100a00 */
[----:B------:R0:W-:Y:S04]  /*2af30*/  STL.64 [R1+0x1940], R54 ;  /* 0x0019403601007387 */ /* 0x0001e80000100a00 */
[----:B------:R1:W-:Y:S04]  /*2af40*/  STL.64 [R1+0x1938], R52 ;  /* 0x0019383401007387 */ /* 0x0003e80000100a00 */
[----:B0-----:R-:W3:Y:S04]  /*2af50*/  LDL R54, [R1+0x28] ;  /* 0x0000280001367983 */ /* 0x001ee80000100800 */
[----:B------:R-:W3:Y:S01]  /*2af60*/  LDL R55, [R1+0x2c] ;  /* 0x00002c0001377983 */ /* 0x000ee20000100800 */
[----:B-1----:R-:W-:-:S02]  /*2af70*/  IMAD.MOV.U32 R52, RZ, RZ, R31 ;  /* 0x000000ffff347224 */ /* 0x002fc400078e001f */
[----:B------:R-:W-:Y:S01]  /*2af80*/  IMAD.MOV.U32 R53, RZ, RZ, R30 ;  /* 0x000000ffff357224 */ /* 0x000fe200078e001e */
[----:B--2---:R-:W-:Y:S01]  /*2af90*/  HMMA.16816.F32.BF16 R36, R12, R20, R36 ;  /* 0x000000140c24723c */ /* 0x004fe20000041824 */
[----:B------:R-:W-:Y:S02]  /*2afa0*/  IMAD.MOV.U32 R31, RZ, RZ, R20 ;  /* 0x000000ffff1f7224 */ /* 0x000fe400078e0014 */
[----:B------:R-:W-:-:S15]  /*2afb0*/  IMAD.MOV.U32 R30, RZ, RZ, R21 ;  /* 0x000000ffff1e7224 */ /* 0x000fde00078e0015 */
[----:B------:R-:W-:Y:S01]  /*2afc0*/  NOP ;  /* 0x0000000000007918 */ /* 0x000fe20000000000 */
[----:B------:R-:W-:Y:S04]  /*2afd0*/  STL.64 [R1+0x1950], R38 ;  /* 0x0019502601007387 */ /* 0x000fe80000100a00 */
[----:B------:R0:W-:Y:S04]  /*2afe0*/  STL.64 [R1+0x1948], R36 ;  /* 0x0019482401007387 */ /* 0x0001e80000100a00 */
[----:B------:R-:W2:Y:S04]  /*2aff0*/  LDL.LU R8, [R1+0x2b0] ;  /* 0x0002b00001087983 */ /* 0x000ea80000300800 */
[----:B------:R-:W2:Y:S04]  /*2b000*/  LDL.LU R9, [R1+0x2b4] ;  /* 0x0002b40001097983 */ /* 0x000ea80000300800 */
[----:B------:R-:W2:Y:S04]  /*2b010*/  LDL.LU R10, [R1+0x2b8] ;  /* 0x0002b800010a7983 */ /* 0x000ea80000300800 */
[----:B------:R-:W2:Y:S04]  /*2b020*/  LDL.LU R11, [R1+0x2bc] ;  /* 0x0002bc00010b7983 */ /* 0x000ea80000300800 */
[----:B------:R-:W4:Y:S04]  /*2b030*/  LDL.LU R20, [R1+0x2a0] ;  /* 0x0002a00001147983 */ /* 0x000f280000300800 */
[----:B------:R-:W4:Y:S04]  /*2b040*/  LDL.LU R21, [R1+0x2a4] ;  /* 0x0002a40001157983 */ /* 0x000f280000300800 */
[----:B------:R-:W4:Y:S04]  /*2b050*/  LDL.LU R22, [R1+0x2a8] ;  /* 0x0002a80001167983 */ /* 0x000f280000300800 */
[----:B------:R-:W4:Y:S04]  /*2b060*/  LDL.LU R23, [R1+0x2ac] ;  /* 0x0002ac0001177983 */ /* 0x000f280000300800 */
[----:B------:R-:W3:Y:S04]  /*2b070*/  LDL.LU R48, [R1+0x210] ;  /* 0x0002100001307983 */ /* 0x000ee80000300800 */
[----:B------:R-:W3:Y:S04]  /*2b080*/  LDL.LU R49, [R1+0x214] ;  /* 0x0002140001317983 */ /* 0x000ee80000300800 */
[----:B------:R-:W3:Y:S04]  /*2b090*/  LDL.LU R50, [R1+0x218] ;  /* 0x0002180001327983 */ /* 0x000ee80000300800 */
[----:B------:R-:W3:Y:S04]  /*2b0a0*/  LDL.LU R51, [R1+0x21c] ;  /* 0x00021c0001337983 */ /* 0x000ee80000300800 */
[----:B------:R-:W3:Y:S04]  /*2b0b0*/  LDL.LU R40, [R1+0x240] ;  /* 0x0002400001287983 */ /* 0x000ee80000300800 */
[----:B------:R-:W3:Y:S04]  /*2b0c0*/  LDL.LU R41, [R1+0x244] ;  /* 0x0002440001297983 */ /* 0x000ee80000300800 */
[----:B------:R-:W3:Y:S01]  /*2b0d0*/  LDL.LU R42, [R1+0x248] ;  /* 0x00024800012a7983 */ /* 0x000ee20000300800 */
[----:B------:R-:W-:Y:S03]  /*2b0e0*/  HMMA.16816.F32.BF16 R32, R12, R32, R16 ;  /* 0x000000200c20723c */ /* 0x000fe60000041810 */
[----:B------:R-:W3:Y:S04]  /*2b0f0*/  LDL.LU R43, [R1+0x24c] ;  /* 0x00024c00012b7983 */ /* 0x000ee80000300800 */
[----:B------:R-:W3:Y:S04]  /*2b100*/  LDL.LU R16, [R1+0x290] ;  /* 0x0002900001107983 */ /* 0x000ee80000300800 */
[----:B------:R-:W3:Y:S04]  /*2b110*/  LDL.LU R17, [R1+0x294] ;  /* 0x0002940001117983 */ /* 0x000ee80000300800 */
[----:B------:R-:W3:Y:S04]  /*2b120*/  LDL.LU R18, [R1+0x298] ;  /* 0x0002980001127983 */ /* 0x000ee80000300800 */
[----:B------:R-:W3:Y:S04]  /*2b130*/  LDL.LU R19, [R1+0x29c] ;  /* 0x00029c0001137983 */ /* 0x000ee80000300800 */
        /* <DEDUP_REMOVED lines=8> */
[----:B------:R0:W-:Y:S04]  /*2b1c0*/  STL.64 [R1+0x1910], R34 ;  /* 0x0019102201007387 */ /* 0x0001e80000100a00 */
[----:B------:R1:W-:Y:S04]  /*2b1d0*/  STL.64 [R1+0x1908], R32 ;  /* 0x0019082001007387 */ /* 0x0003e80000100a00 */
[----:B0-----:R-:W3:Y:S01]  /*2b1e0*/  LDL R34, [R1+0x78] ;  /* 0x0000780001227983 */ /* 0x001ee20000100800 */
[----:B-1----:R-:W-:-:S02]  /*2b1f0*/  IMAD.MOV.U32 R32, RZ, RZ, R31 ;  /* 0x000000ffff207224 */ /* 0x002fc400078e001f */
[----:B------:R-:W-:Y:S01]  /*2b200*/  IMAD.MOV.U32 R33, RZ, RZ, R30 ;  /* 0x000000ffff217224 */ /* 0x000fe200078e001e */
[----:B------:R-:W3:Y:S01]  /*2b210*/  LDL R35, [R1+0x7c] ;  /* 0x00007c0001237983 */ /* 0x000ee20000100800 */
[C---:B--2---:R-:W-:Y:S08]  /*2b220*/  HMMA.16816.F32.BF16 R28, R12.reuse, R28, R8 ;  /* 0x0000001c0c1c723c */ /* 0x044ff00000041808 */
[C---:B----4-:R-:W-:Y:S11]  /*2b230*/  HMMA.16816.F32.BF16 R8, R12.reuse, R52, R20 ;  /* 0x000000340c08723c */ /* 0x050ff60000041814 */
[----:B------:R-:W-:Y:S04]  /*2b240*/  STL.64 [R1+0x1960], R30 ;  /* 0x0019601e01007387 */ /* 0x000fe80000100a00 */
[----:B------:R0:W-:Y:S01]  /*2b250*/  STL.64 [R1+0x1958], R28 ;  /* 0x0019581c01007387 */ /* 0x0001e20000100a00 */
[C---:B---3--:R-:W-:Y:S03]  /*2b260*/  HMMA.16816.F32.BF16 R44, R12.reuse, R44, R16 ;  /* 0x0000002c0c2c723c */ /* 0x048fe60000041810 */
[----:B0-----:R-:W2:Y:S04]  /*2b270*/  LDL.LU.64 R28, [R1+0x30] ;  /* 0x00003000011c7983 */ /* 0x001ea80000300a00 */
[----:B------:R-:W3:Y:S04]  /*2b280*/  LDL.64 R30, [R1+0x38] ;  /* 0x00003800011e7983 */ /* 0x000ee80000100a00 */
[----:B------:R-:W2:Y:S04]  /*2b290*/  LDL.LU R20, [R1+0x200] ;  /* 0x0002000001147983 */ /* 0x000ea80000300800 */
[----:B------:R-:W2:Y:S04]  /*2b2a0*/  LDL.LU R21, [R1+0x204] ;  /* 0x0002040001157983 */ /* 0x000ea80000300800 */
[----:B------:R-:W2:Y:S04]  /*2b2b0*/  LDL.LU R22, [R1+0x208] ;  /* 0x0002080001167983 */ /* 0x000ea80000300800 */
[----:B------:R-:W2:Y:S04]  /*2b2c0*/  LDL.LU R23, [R1+0x20c] ;  /* 0x00020c0001177983 */ /* 0x000ea80000300800 */
[----:B------:R-:W-:Y:S04]  /*2b2d0*/  STL.64 [R1+0x1970], R10 ;  /* 0x0019700a01007387 */ /* 0x000fe80000100a00 */
[----:B------:R0:W-:Y:S04]  /*2b2e0*/  STL.64 [R1+0x1968], R8 ;  /* 0x0019680801007387 */ /* 0x0001e80000100a00 */
[----:B0-----:R-:W4:Y:S04]  /*2b2f0*/  LDL.LU R8, [R1+0x140] ;  /* 0x0001400001087983 */ /* 0x001f280000300800 */
[----:B------:R-:W4:Y:S04]  /*2b300*/  LDL.LU R9, [R1+0x144] ;  /* 0x0001440001097983 */ /* 0x000f280000300800 */
[----:B------:R-:W4:Y:S04]  /*2b310*/  LDL.LU R10, [R1+0x148] ;  /* 0x00014800010a7983 */ /* 0x000f280000300800 */
[----:B------:R-:W4:Y:S04]  /*2b320*/  LDL.LU R11, [R1+0x14c] ;  /* 0x00014c00010b7983 */ /* 0x000f280000300800 */
[----:B------:R-:W4:Y:S04]  /*2b330*/  LDL.LU.64 R16, [R1+0x1a98] ;  /* 0x001a980001107983 */ /* 0x000f280000300a00 */
[----:B------:R-:W-:Y:S04]  /*2b340*/  STL.64 [R1+0x1980], R46 ;  /* 0x0019802e01007387 */ /* 0x000fe80000100a00 */
[----:B------:R0:W-:Y:S04]  /*2b350*/  STL.64 [R1+0x1978], R44 ;  /* 0x0019782c01007387 */ /* 0x0001e80000100a00 */
[----:B0-----:R-:W2:Y:S04]  /*2b360*/  LDL.LU.64 R44, [R1+0x50] ;  /* 0x00005000012c7983 */ /* 0x001ea80000300a00 */
[----:B------:R-:W2:Y:S01]  /*2b370*/  LDL.64 R46, [R1+0x58] ;  /* 0x00005800012e7983 */ /* 0x000ea20000100a00 */
[----:B----4-:R-:W-:-:S15]  /*2b380*/  HMMA.16816.F32.BF16 R8, R12, R16, R8 ;  /* 0x000000100c08723c */ /* 0x010fde0000041808 */
[----:B------:R-:W-:-:S04]  /*2b390*/  NOP ;  /* 0x0000000000007918 */ /* 0x000fc80000000000 */
[----:B------:R0:W-:Y:S04]  /*2b3a0*/  STL.64 [R1+0x140], R8 ;  /* 0x0001400801007387 */ /* 0x0001e80000100a00 */
[----:B------:R-:W-:Y:S04]  /*2b3b0*/  STL.64 [R1+0x148], R10 ;  /* 0x0001480a01007387 */ /* 0x000fe80000100a00 */
[----:B------:R-:W4:Y:S01]  /*2b3c0*/  LDL.LU.64 R18, [R1+0x1a90] ;  /* 0x001a900001127983 */ /* 0x000f220000300a00 */
[----:B0-----:R-:W-:Y:S02]  /*2b3d0*/  IMAD.MOV.U32 R9, RZ, RZ, R16 ;  /* 0x000000ffff097224 */ /* 0x001fe400078e0010 */
[----:B------:R-:W-:-:S02]  /*2b3e0*/  IMAD.MOV.U32 R8, RZ, RZ, R17 ;  /* 0x000000ffff087224 */ /* 0x000fc400078e0011 */
[----:B------:R-:W4:Y:S01]  /*2b3f0*/  LDL.LU.64 R16, [R1+0x1a88] ;  /* 0x001a880001107983 */ /* 0x000f220000300a00 */
[C---:B------:R-:W-:Y:S03]  /*2b400*/  HMMA.16816.F32.BF16 R36, R12.reuse, R56, R36 ;  /* 0x000000380c24723c */ /* 0x040fe60000041824 */
[----:B------:R-:W-:Y:S04]  /*2b410*/  STL.64 [R1+0x1a50], R58 ;  /* 0x001a503a01007387 */ /* 0x000fe80000100a00 */
[----:B------:R-:W-:Y:S01]  /*2b420*/  STL.64 [R1+0x1a48], R56 ;  /* 0x001a483801007387 */ /* 0x000fe20000100a00 */
[----:B------:R-:W-:Y:S11]  /*2b430*/  HMMA.16816.F32.BF16 R12, R12, R4, R40 ;  /* 0x000000040c0c723c */ /* 0x000ff60000041828 */
[----:B------:R-:W-:Y:S04]  /*2b440*/  STL.64 [R1+0x280], R36 ;  /* 0x0002802401007387 */ /* 0x000fe80000100a00 */
[----:B------:R-:W-:Y:S04]  /*2b450*/  STL.64 [R1+0x288], R38 ;  /* 0x0002882601007387 */ /* 0x000fe80000100a00 */
[----:B------:R-:W-:Y:S04]  /*2b460*/  STL.64 [R1+0x1a40], R6 ;  /* 0x001a400601007387 */ /* 0x000fe80000100a00 */
[----:B------:R4:W-:Y:S04]  /*2b470*/  STL.64 [R1+0x1a38], R4 ;  /* 0x001a380401007387 */ /* 0x0009e80000100a00 */
[----:B------:R-:W-:Y:S04]  /*2b480*/  STL.64 [R1+0x270], R12 ;  /* 0x0002700c01007387 */ /* 0x000fe80000100a00 */
[----:B------:R-:W-:Y:S04]  /*2b490*/  STL.64 [R1+0x278], R14 ;  /* 0x0002780e01007387 */ /* 0x000fe80000100a00 */
[----:B------:R-:W-:Y:S04]  /*2b4a0*/  STL.64 [R1+0x1a60], R34 ;  /* 0x001a602201007387 */ /* 0x000fe80000100a00 */
[----:B------:R-:W-:Y:S01]  /*2b4b0*/  STL.64 [R1+0x1a58], R32 ;  /* 0x001a582001007387 */ /* 0x000fe20000100a00 */
[----:B----4-:R-:W-:-:S15]  /*2b4c0*/  HMMA.16816.F32.BF16 R4, R16, R32, R24 ;  /* 0x000000201004723c */ /* 0x010fde0000041818 */
[----:B------:R-:W-:-:S04]  /*2b4d0*/  NOP ;  /* 0x0000000000007918 */ /* 0x000fc80000000000 */
[----:B------:R-:W-:Y:S04]  /*2b4e0*/  STL.64 [R1+0x2d0], R4 ;  /* 0x0002d00401007387 */ /* 0x000fe80000100a00 */
[----:B------:R2:W-:Y:S02]  /*2b4f0*/  STL.64 [R1+0x2d8], R6 ;  /* 0x0002d80601007387 */ /* 0x0005e40000100a00 */
[----:B--2---:R-:W-:Y:S02]  /*2b500*/  HMMA.16816.F32.BF16 R4, R16, R44, R48 ;  /* 0x0000002c1004723c */ /* 0x004fe40000041830 */
[----:B------:R-:W-:Y:S04]  /*2b510*/  STL.64 [R1+0x1a20], R46 ;  /* 0x001a202e01007387 */ /* 0x000fe80000100a00 */
[----:B------:R-:W-:-:S13]  /*2b520*/  STL.64 [R1+0x1a18], R44 ;  /* 0x001a182c01007387 */ /* 0x000fda0000100a00 */
[----:B------:R-:W-:Y:S01]  /*2b530*/  MOV R15, R4 ;  /* 0x00000004000f7202 */ /* 0x000fe20000000f00 */
[----:B------:R-:W-:Y:S02]  /*2b540*/  IMAD.MOV.U32 R14, RZ, RZ, R5 ;  /* 0x000000ffff0e7224 */ /* 0x000fe400078e0005 */
[----:B------:R-:W-:Y:S02]  /*2b550*/  IMAD.MOV.U32 R13, RZ, RZ, R6 ;  /* 0x000000ffff0d7224 */ /* 0x000fe400078e0006 */
[----:B------:R-:W-:Y:S01]  /*2b560*/  IMAD.MOV.U32 R12, RZ, RZ, R7 ;  /* 0x000000ffff0c7224 */ /* 0x000fe200078e0007 */
[----:B------:R-:W-:Y:S04]  /*2b570*/  STL.64 [R1+0x1900], R14 ;  /* 0x0019000e01007387 */ /* 0x000fe80000100a00 */
[----:B------:R0:W-:Y:S04]  /*2b580*/  STL.64 [R1+0x18f8], R12 ;  /* 0x0018f80c01007387 */ /* 0x0001e80000100a00 */
[----:B0-----:R-:W2:Y:S04]  /*2b590*/  LDL.LU.64 R12, [R1+0x10] ;  /* 0x00001000010c7983 */ /* 0x001ea80000300a00 */
[----:B------:R-:W4:Y:S01]  /*2b5a0*/  LDL.LU.64 R14, [R1+0x18] ;  /* 0x00001800010e7983 */ /* 0x000f220000300a00 */
[C---:B------:R-:W-:Y:S03]  /*2b5b0*/  HMMA.16816.F32.BF16 R4, R16.reuse, R28, R20 ;  /* 0x0000001c1004723c */ /* 0x040fe60000041814 */
[----:B----4-:R-:W-:Y:S04]  /*2b5c0*/  STL.64 [R1+0x1a70], R14 ;  /* 0x001a700e01007387 */ /* 0x010fe80000100a00 */
[----:B--2---:R-:W-:Y:S04]  /*2b5d0*/  STL.64 [R1+0x1a68], R12 ;  /* 0x001a680c01007387 */ /* 0x004fe80000100a00 */
[----:B---3--:R-:W-:Y:S04]  /*2b5e0*/  STL.64 [R1+0x1a10], R30 ;  /* 0x001a101e01007387 */ /* 0x008fe80000100a00 */
[----:B------:R-:W-:Y:S04]  /*2b5f0*/  STL.64 [R1+0x1a08], R28 ;  /* 0x001a081c01007387 */ /* 0x000fe80000100a00 */
[----:B------:R-:W-:Y:S04]  /*2b600*/  STL.64 [R1+0x2b0], R4 ;  /* 0x0002b00401007387 */ /* 0x000fe80000100a00 */
[----:B------:R-:W-:Y:S04]  /*2b610*/  STL.64 [R1+0x2b8], R6 ;  /* 0x0002b80601007387 */ /* 0x000fe80000100a00 */
[----:B------:R-:W2:Y:S04]  /*2b620*/  LDL.LU R40, [R1+0x60] ;  /* 0x0000600001287983 */ /* 0x000ea80000300800 */
[----:B------:R-:W2:Y:S04]  /*2b630*/  LDL.LU R41, [R1+0x64] ;  /* 0x0000640001297983 */ /* 0x000ea80000300800 */
[----:B------:R-:W3:Y:S04]  /*2b640*/  LDL.LU R42, [R1+0x68] ;  /* 0x00006800012a7983 */ /* 0x000ee80000300800 */
[----:B------:R-:W3:Y:S04]  /*2b650*/  LDL.LU R43, [R1+0x6c] ;  /* 0x00006c00012b7983 */ /* 0x000ee80000300800 */
[----:B---3--:R-:W-:Y:S04]  /*2b660*/  STL.64 [R1+0x1990], R42 ;  /* 0x0019902a01007387 */ /* 0x008fe80000100a00 */
[----:B--2---:R0:W-:Y:S04]  /*2b670*/  STL.64 [R1+0x1988], R40 ;  /* 0x0019882801007387 */ /* 0x0041e80000100a00 */
[----:B0-----:R-:W2:Y:S04]  /*2b680*/  LDL.LU R40, [R1+0xa0] ;  /* 0x0000a00001287983 */ /* 0x001ea80000300800 */
[----:B------:R-:W2:Y:S04]  /*2b690*/  LDL.LU R41, [R1+0xa4] ;  /* 0x0000a40001297983 */ /* 0x000ea80000300800 */
[----:B------:R-:W3:Y:S04]  /*2b6a0*/  LDL.LU R42, [R1+0xa8] ;  /* 0x0000a800012a7983 */ /* 0x000ee80000300800 */
[----:B------:R-:W3:Y:S04]  /*2b6b0*/  LDL.LU R43, [R1+0xac] ;  /* 0x0000ac00012b7983 */ /* 0x000ee80000300800 */
[----:B------:R-:W4:Y:S04]  /*2b6c0*/  LDL.LU R24, [R1+0xd0] ;  /* 0x0000d00001187983 */ /* 0x000f280000300800 */
[----:B------:R-:W4:Y:S04]  /*2b6d0*/  LDL.LU R25, [R1+0xd4] ;  /* 0x0000d40001197983 */ /* 0x000f280000300800 */
[----:B------:R-:W2:Y:S04]  /*2b6e0*/  LDL.LU R26, [R1+0xd8] ;  /* 0x0000d800011a7983 */ /* 0x000ea80000300800 */
[----:B------:R-:W2:Y:S04]  /*2b6f0*/  LDL.LU R27, [R1+0xdc] ;  /* 0x0000dc00011b7983 */ /* 0x000ea80000300800 */
[----:B--2---:R-:W-:Y:S04]  /*2b700*/  STL.64 [R1+0x19c0], R26 ;  /* 0x0019c01a01007387 */ /* 0x004fe80000100a00 */
[----:B----4-:R-:W-:Y:S04]  /*2b710*/  STL.64 [R1+0x19b8], R24 ;  /* 0x0019b81801007387 */ /* 0x010fe80000100a00 */
[----:B---3--:R-:W-:Y:S04]  /*2b720*/  STL.64 [R1+0x19a0], R42 ;  /* 0x0019a02a01007387 */ /* 0x008fe80000100a00 */
[----:B------:R0:W-:Y:S04]  /*2b730*/  STL.64 [R1+0x1998], R40 ;  /* 0x0019982801007387 */ /* 0x0001e80000100a00 */
[----:B0-----:R-:W2:Y:S04]  /*2b740*/  LDL.LU R40, [R1+0xb0] ;  /* 0x0000b00001287983 */ /* 0x001ea80000300800 */
        /* <DEDUP_REMOVED lines=43> */
[----:B---3--:R-:W-:Y:S04]  /*2ba00*/  STL.64 [R1+0x19f0], R42 ;  /* 0x0019f02a01007387 */ /* 0x008fe80000100a00 */
[----:B--2---:R0:W-:Y:S04]  /*2ba10*/  STL.64 [R1+0x19e8], R40 ;  /* 0x0019e82801007387 */ /* 0x0041e80000100a00 */
[----:B0-----:R-:W2:Y:S04]  /*2ba20*/  LDL.LU R40, [R1+0x120] ;  /* 0x0001200001287983 */ /* 0x001ea80000300800 */
[----:B------:R-:W2:Y:S04]  /*2ba30*/  LDL.LU R41, [R1+0x124] ;  /* 0x0001240001297983 */ /* 0x000ea80000300800 */
[----:B------:R-:W3:Y:S04]  /*2ba40*/  LDL.LU R42, [R1+0x128] ;  /* 0x00012800012a7983 */ /* 0x000ee80000300800 */
[----:B------:R-:W3:Y:S01]  /*2ba50*/  LDL.LU R43, [R1+0x12c] ;  /* 0x00012c00012b7983 */ /* 0x000ee20000300800 */
[----:B----4-:R-:W-:Y:S01]  /*2ba60*/  HMMA.16816.F32.BF16 R12, R16, R52, R12 ;  /* 0x00000034100c723c */ /* 0x010fe2000004180c */
[----:B------:R-:W-:-:S02]  /*2ba70*/  IMAD.MOV.U32 R25, RZ, RZ, R8 ;  /* 0x000000ffff197224 */ /* 0x000fc400078e0008 */
[----:B------:R-:W-:Y:S02]  /*2ba80*/  IMAD.MOV.U32 R24, RZ, RZ, R9 ;  /* 0x000000ffff187224 */ /* 0x000fe400078e0009 */
[----:B------:R-:W-:Y:S02]  /*2ba90*/  IMAD.MOV.U32 R48, RZ, RZ, R2 ;  /* 0x000000ffff307224 */ /* 0x000fe400078e0002 */
[----:B------:R-:W-:Y:S02]  /*2baa0*/  IMAD.MOV.U32 R49, RZ, RZ, R3 ;  /* 0x000000ffff317224 */ /* 0x000fe400078e0003 */
[----:B------:R-:W-:Y:S02]  /*2bab0*/  IMAD.MOV.U32 R50, RZ, RZ, R60 ;  /* 0x000000ffff327224 */ /* 0x000fe400078e003c */
[----:B------:R-:W-:Y:S01]  /*2bac0*/  IMAD.MOV.U32 R51, RZ, RZ, R61 ;  /* 0x000000ffff337224 */ /* 0x000fe200078e003d */
[----:B---3--:R-:W-:Y:S04]  /*2bad0*/  STL.64 [R1+0x1a00], R42 ;  /* 0x001a002a01007387 */ /* 0x008fe80000100a00 */
[----:B--2---:R0:W-:Y:S04]  /*2bae0*/  STL.64 [R1+0x19f8], R40 ;  /* 0x0019f82801007387 */ /* 0x0041e80000100a00 */
[----:B0-----:R-:W2:Y:S04]  /*2baf0*/  LDL.LU R40, [R1+0x130] ;  /* 0x0001300001287983 */ /* 0x001ea80000300800 */
[----:B------:R-:W2:Y:S04]  /*2bb00*/  LDL.LU R41, [R1+0x134] ;  /* 0x0001340001297983 */ /* 0x000ea80000300800 */
[----:B------:R-:W2:Y:S04]  /*2bb10*/  LDL.LU R42, [R1+0x138] ;  /* 0x00013800012a7983 */ /* 0x000ea80000300800 */
[----:B------:R-:W2:Y:S04]  /*2bb20*/  LDL.LU R43, [R1+0x13c] ;  /* 0x00013c00012b7983 */ /* 0x000ea80000300800 */
[----:B------:R-:W3:Y:S04]  /*2bb30*/  LDL.LU R8, [R1+0x90] ;  /* 0x0000900001087983 */ /* 0x000ee80000300800 */
[----:B------:R-:W3:Y:S04]  /*2bb40*/  LDL.LU R9, [R1+0x94] ;  /* 0x0000940001097983 */ /* 0x000ee80000300800 */
        /* <DEDUP_REMOVED lines=10> */
[----:B------:R-:W-:Y:S04]  /*2bbf0*/  STL.64 [R1+0x2a0], R12 ;  /* 0x0002a00c01007387 */ /* 0x000fe80000100a00 */
[----:B------:R0:W-:Y:S04]  /*2bc00*/  STL.64 [R1+0x2a8], R14 ;  /* 0x0002a80e01007387 */ /* 0x0001e80000100a00 */
[----:B0-----:R-:W2:Y:S04]  /*2bc10*/  LDL.LU.64 R14, [R1+0x1a70] ;  /* 0x001a7000010e7983 */ /* 0x001ea80000300a00 */
        /* <DEDUP_REMOVED lines=57> */
[----:B------:R0:W-:Y:S04]  /*2bfb0*/  STL.64 [R1+0x1e8], R26 ;  /* 0x0001e81a01007387 */ /* 0x0001e80000100a00 */
[----:B0-----:R-:W2:Y:S04]  /*2bfc0*/  LDL.LU.64 R26, [R1+0x19c0] ;  /* 0x0019c000011a7983 */ /* 0x001ea80000300a00 */
[----:B------:R-:W2:Y:S01]  /*2bfd0*/  LDL.LU.64 R24, [R1+0x19b8] ;  /* 0x0019b80001187983 */ /* 0x000ea20000300a00 */
[----:B------:R-:W-:Y:S01]  /*2bfe0*/  IMAD.MOV.U32 R16, RZ, RZ, R61 ;  /* 0x000000ffff107224 */ /* 0x000fe200078e003d */
[----:B--2---:R-:W-:-:S15]  /*2bff0*/  HMMA.16816.F32.BF16 R24, R20, R56, R24 ;  /* 0x000000381418723c */ /* 0x004fde0000041818 */
[----:B------:R-:W-:-:S04]  /*2c000*/  NOP ;  /* 0x0000000000007918 */ /* 0x000fc80000000000 */
[----:B------:R-:W-:Y:S04]  /*2c010*/  STL.64 [R1+0x1d0], R24 ;  /* 0x0001d01801007387 */ /* 0x000fe80000100a00 */
[----:B------:R0:W-:Y:S01]  /*2c020*/  STL [R1+0x1d8], R26 ;  /* 0x0001d81a01007387 */ /* 0x0001e20000100800 */
[----:B------:R-:W-:-:S03]  /*2c030*/  IMAD.MOV.U32 R61, RZ, RZ, R27 ;  /* 0x000000ffff3d7224 */ /* 0x000fc600078e001b */
[----:B0-----:R-:W2:Y:S04]  /*2c040*/  LDL.LU.64 R26, [R1+0x19b0] ;  /* 0x0019b000011a7983 */ /* 0x001ea80000300a00 */
[----:B------:R-:W2:Y:S01]  /*2c050*/  LDL.LU.64 R24, [R1+0x19a8] ;  /* 0x0019a80001187983 */ /* 0x000ea20000300a00 */
[----:B------:R-:W-:Y:S02]  /*2c060*/  IMAD.MOV.U32 R17, RZ, RZ, R60 ;  /* 0x000000ffff117224 */ /* 0x000fe400078e003c */
[----:B------:R-:W-:Y:S02]  /*2c070*/  IMAD.MOV.U32 R18, RZ, RZ, R3 ;  /* 0x000000ffff127224 */ /* 0x000fe400078e0003 */
[----:B------:R-:W-:-:S07]  /*2c080*/  IMAD.MOV.U32 R19, RZ, RZ, R2 ;  /* 0x000000ffff137224 */ /* 0x000fce00078e0002 */
[----:B------:R-:W-:Y:S01]  /*2c090*/  HMMA.16816.F32.BF16 R16, R20, R4, R16 ;  /* 0x000000041410723c */ /* 0x000fe20000041810 */
[----:B------:R-:W3:Y:S07]  /*2c0a0*/  LDL.LU.64 R22, [R1+0x8] ;  /* 0x0000080001167983 */ /* 0x000eee0000300a00 */
        /* <DEDUP_REMOVED lines=12> */
[C---:B---3--:R-:W-:Y:S08]  /*2c170*/  HMMA.16816.F32.BF16 R8, R24.reuse, R30, R8 ;  /* 0x0000001e1808723c */ /* 0x048ff00000041808 */
[----:B----4-:R-:W-:Y:S01]  /*2c180*/  HMMA.16816.F32.BF16 R52, R24, R54, R36 ;  /* 0x000000361834723c */ /* 0x010fe20000041824 */
[----:B------:R-:W-:-:S02]  /*2c190*/  IMAD.MOV.U32 R12, RZ, RZ, R46 ;  /* 0x000000ffff0c7224 */ /* 0x000fc400078e002e */
[----:B------:R-:W-:-:S05]  /*2c1a0*/  IMAD.MOV.U32 R5, RZ, RZ, R47 ;  /* 0x000000ffff057224 */ /* 0x000fca00078e002f */
[C---:B------:R-:W-:Y:S01]  /*2c1b0*/  HMMA.16816.F32.BF16 R48, R24.reuse, R22, R48 ;  /* 0x000000161830723c */ /* 0x040fe20000041830 */
[----:B------:R-:W3:Y:S04]  /*2c1c0*/  LDL.LU.64 R46, [R1+0x1980] ;  /* 0x00198000012e7983 */ /* 0x000ee80000300a00 */
[----:B------:R-:W3:Y:S01]  /*2c1d0*/  LDL.LU.64 R44, [R1+0x1978] ;  /* 0x00197800012c7983 */ /* 0x000ee20000300a00 */
[----:B------:R-:W-:Y:S02]  /*2c1e0*/  IMAD.MOV.U32 R60, RZ, RZ, R16 ;  /* 0x000000ffff3c7224 */ /* 0x000fe400078e0010 */
[----:B------:R-:W-:Y:S02]  /*2c1f0*/  IMAD.MOV.U32 R16, RZ, RZ, R30 ;  /* 0x000000ffff107224 */ /* 0x000fe400078e001e */
[----:B------:R-:W-:Y:S01]  /*2c200*/  IMAD.MOV.U32 R13, RZ, RZ, R31 ;  /* 0x000000ffff0d7224 */ /* 0x000fe200078e001f */
[----:B------:R-:W-:Y:S04]  /*2c210*/  STL.64 [R1+0x190], R8 ;  /* 0x0001900801007387 */ /* 0x000fe80000100a00 */
[----:B------:R0:W-:Y:S04]  /*2c220*/  STL.64 [R1+0x198], R10 ;  /* 0x0001980a01007387 */ /* 0x0001e80000100a00 */
[----:B0-----:R-:W4:Y:S04]  /*2c230*/  LDL.LU.64 R10, [R1+0x1970] ;  /* 0x00197000010a7983 */ /* 0x001f280000300a00 */
[----:B------:R-:W4:Y:S04]  /*2c240*/  LDL.LU.64 R8, [R1+0x1968] ;  /* 0x0019680001087983 */ /* 0x000f280000300a00 */
[----:B------:R-:W3:Y:S04]  /*2c250*/  LDL.LU.64 R30, [R1+0x1960] ;  /* 0x00196000011e7983 */ /* 0x000ee80000300a00 */
[----:B------:R-:W3:Y:S04]  /*2c260*/  LDL.LU.64 R28, [R1+0x1958] ;  /* 0x00195800011c7983 */ /* 0x000ee80000300a00 */
[----:B------:R-:W3:Y:S04]  /*2c270*/  LDL.LU.64 R38, [R1+0x1950] ;  /* 0x0019500001267983 */ /* 0x000ee80000300a00 */
[----:B------:R-:W3:Y:S04]  /*2c280*/  LDL.LU.64 R36, [R1+0x1948] ;  /* 0x0019480001247983 */ /* 0x000ee80000300a00 */
[----:B------:R-:W-:Y:S04]  /*2c290*/  STL.64 [R1+0x180], R52 ;  /* 0x0001803401007387 */ /* 0x000fe80000100a00 */
[----:B------:R0:W-:Y:S04]  /*2c2a0*/  STL.64 [R1+0x188], R54 ;  /* 0x0001883601007387 */ /* 0x0001e80000100a00 */
[----:B0-----:R-:W3:Y:S04]  /*2c2b0*/  LDL.LU.64 R54, [R1+0x1940] ;  /* 0x0019400001367983 */ /* 0x001ee80000300a00 */
[----:B------:R-:W3:Y:S01]  /*2c2c0*/  LDL.LU.64 R52, [R1+0x1938] ;  /* 0x0019380001347983 */ /* 0x000ee20000300a00 */
        /* <DEDUP_REMOVED lines=9> */
[----:B------:R-:W2:Y:S01]  /*2c360*/  LDL.LU.64 R48, [R1+0x1918] ;  /* 0x0019180001307983 */ /* 0x000ea20000300a00 */
[----:B---3--:R-:W-:Y:S08]  /*2c370*/  HMMA.16816.F32.BF16 R36, R52, R34, R36 ;  /* 0x000000223424723c */ /* 0x008ff00000041824 */
[C---:B--2---:R-:W-:Y:S08]  /*2c380*/  HMMA.16816.F32.BF16 R48, R24.reuse, R58, R48 ;  /* 0x0000003a1830723c */ /* 0x044ff00000041830 */
[----:B------:R-:W-:Y:S11]  /*2c390*/  HMMA.16816.F32.BF16 R24, R24, R6, R40 ;  /* 0x000000061818723c */ /* 0x000ff60000041828 */
[----:B------:R-:W-:Y:S04]  /*2c3a0*/  STL.64 [R1+0x150], R48 ;  /* 0x0001503001007387 */ /* 0x000fe80000100a00 */
[----:B------:R0:W-:Y:S04]  /*2c3b0*/  STL.64 [R1+0x158], R50 ;  /* 0x0001583201007387 */ /* 0x0001e80000100a00 */
[----:B0-----:R-:W4:Y:S04]  /*2c3c0*/  LDL.LU.64 R50, [R1+0x28] ;  /* 0x0000280001327983 */ /* 0x001f280000300a00 */
[----:B------:R0:W-:Y:S04]  /*2c3d0*/  STL.64 [R1+0x130], R24 ;  /* 0x0001301801007387 */ /* 0x0001e80000100a00 */
[----:B------:R1:W-:Y:S04]  /*2c3e0*/  STL.64 [R1+0x138], R26 ;  /* 0x0001381a01007387 */ /* 0x0003e80000100a00 */
[----:B0-----:R-:W2:Y:S04]  /*2c3f0*/  LDL.LU R24, [R1+0x140] ;  /* 0x0001400001187983 */ /* 0x001ea80000300800 */
[----:B------:R-:W2:Y:S04]  /*2c400*/  LDL.LU R25, [R1+0x144] ;  /* 0x0001440001197983 */ /* 0x000ea80000300800 */
[----:B-1----:R-:W2:Y:S04]  /*2c410*/  LDL.LU R26, [R1+0x148] ;  /* 0x00014800011a7983 */ /* 0x002ea80000300800 */
[----:B------:R-:W2:Y:S04]  /*2c420*/  LDL.LU R27, [R1+0x14c] ;  /* 0x00014c00011b7983 */ /* 0x000ea80000300800 */
[----:B------:R-:W3:Y:S04]  /*2c430*/  LDL.LU.64 R34, [R1+0x1910] ;  /* 0x0019100001227983 */ /* 0x000ee80000300a00 */
[----:B------:R-:W3:Y:S01]  /*2c440*/  LDL.LU.64 R32, [R1+0x1908] ;  /* 0x0019080001207983 */ /* 0x000ee20000300a00 */
[----:B------:R-:W-:-:S02]  /*2c450*/  IMAD.MOV.U32 R57, RZ, RZ, R17 ;  /* 0x000000ffff397224 */ /* 0x000fc400078e0011 */
[----:B------:R-:W0:Y:S01]  /*2c460*/  S2R R17, SR_TID.X ;  /* 0x0000000000117919 */ /* 0x000e220000002100 */
[----:B------:R-:W-:Y:S02]  /*2c470*/  IMAD.MOV.U32 R56, RZ, RZ, R18 ;  /* 0x000000ffff387224 */ /* 0x000fe400078e0012 */
[----:B------:R-:W1:Y:S01]  /*2c480*/  S2R R18, SR_TID.X ;  /* 0x0000000000127919 */ /* 0x000e620000002100 */
[----:B------:R-:W-:Y:S04]  /*2c490*/  STL.64 [R1+0x120], R36 ;  /* 0x0001202401007387 */ /* 0x000fe80000100a00 */
[----:B------:R0:W-:Y:S01]  /*2c4a0*/  STL.64 [R1+0x128], R38 ;  /* 0x0001282601007387 */ /* 0x0001e20000100a00 */
[----:B------:R-:W-:Y:S01]  /*2c4b0*/  IMAD.MOV.U32 R42, RZ, RZ, R16 ;  /* 0x000000ffff2a7224 */ /* 0x000fe200078e0010 */
[----:B------:R-:W-:Y:S01]  /*2c4c0*/  MOV R43, R13 ;  /* 0x0000000d002b7202 */ /* 0x000fe20000000f00 */
[----:B0-----:R-:W-:-:S02]  /*2c4d0*/  IMAD.MOV.U32 R38, RZ, RZ, R12 ;  /* 0x000000ffff267224 */ /* 0x001fc400078e000c */
[----:B------:R-:W-:-:S04]  /*2c4e0*/  IMAD.MOV.U32 R39, RZ, RZ, R5 ;  /* 0x000000ffff277224 */ /* 0x000fc800078e0005 */
[----:B------:R-:W-:Y:S01]  /*2c4f0*/  HMMA.16816.F32.BF16 R28, R52, R42, R28 ;  /* 0x0000002a341c723c */ /* 0x000fe2000004181c */
[----:B------:R-:W-:Y:S01]  /*2c500*/  IMAD.MOV.U32 R3, RZ, RZ, R19 ;  /* 0x000000ffff037224 */ /* 0x000fe200078e0013 */
[----:B------:R-:W-:Y:S01]  /*2c510*/  LDSM.16.MT88.4 R40, [R0+UR5+0x3000] ;  /* 0x003000050028783b */ /* 0x000fe20008004200 */
[----:B------:R-:W-:Y:S01]  /*2c520*/  LOP3.LUT R17, R17, 0x7, RZ, 0xc0, !PT ;  /* 0x0000000711117812 */ /* 0x000fe200078ec0ff */
[C---:B-1----:R-:W-:Y:S01]  /*2c530*/  IMAD.SHL.U32 R12, R18.reuse, 0x2, RZ ;  /* 0x00000002120c7824 */ /* 0x042fe200078e00ff */
[----:B------:R-:W-:-:S03]  /*2c540*/  LOP3.LUT R2, R18, 0x7, RZ, 0xc0, !PT ;  /* 0x0000000712027812 */ /* 0x000fc600078ec0ff */
[----:B------:R-:W-:Y:S02]  /*2c550*/  IMAD R13, R17, 0x90, RZ ;  /* 0x00000090110d7824 */ /* 0x000fe400078e02ff */
[C---:B------:R-:W-:Y:S02]  /*2c560*/  IMAD.SHL.U32 R16, R18.reuse, 0x40, RZ ;  /* 0x0000004012107824 */ /* 0x040fe400078e00ff */
[----:B------:R-:W-:Y:S02]  /*2c570*/  IMAD.SHL.U32 R19, R18, 0x2, RZ ;  /* 0x0000000212137824 */ /* 0x000fe400078e00ff */
[C---:B------:R-:W-:Y:S01]  /*2c580*/  IMAD R4, R2.reuse, 0x90, RZ ;  /* 0x0000009002047824 */ /* 0x040fe200078e02ff */
[----:B------:R-:W-:Y:S01]  /*2c590*/  LOP3.LUT R21, R13, 0x10, R12, 0x78, !PT ;  /* 0x000000100d157812 */ /* 0x000fe200078e780c */
[----:B------:R-:W-:-:S03]  /*2c5a0*/  IMAD R2, R2, 0x110, RZ ;  /* 0x0000011002027824 */ /* 0x000fc600078e02ff */
[----:B------:R-:W-:-:S04]  /*2c5b0*/  LOP3.LUT R21, R21, 0x400, R16, 0xf8, !PT ;  /* 0x0000040015157812 */ /* 0x000fc800078ef810 */
[----:B------:R-:W-:Y:S02]  /*2c5c0*/  LOP3.LUT R21, R21, 0x60, RZ, 0x3c, !PT ;  /* 0x0000006015157812 */ /* 0x000fe400078e3cff */
[----:B------:R-:W-:-:S04]  /*2c5d0*/  LOP3.LUT R5, R4, 0x10, R19, 0x78, !PT ;  /* 0x0000001004057812 */ /* 0x000fc800078e7813 */
[----:B------:R-:W-:Y:S01]  /*2c5e0*/  LOP3.LUT R5, R5, 0x400, R16, 0xf8, !PT ;  /* 0x0000040005057812 */ /* 0x000fe200078ef810 */
[----:B------:R-:W-:Y:S01]  /*2c5f0*/  IMAD.MOV.U32 R16, RZ, RZ, R15 ;  /* 0x000000ffff107224 */ /* 0x000fe200078e000f */
[C---:B----4-:R-:W-:Y:S08]  /*2c600*/  HMMA.16816.F32.BF16 R8, R52.reuse, R50, R8 ;  /* 0x000000323408723c */ /* 0x050ff00000041808 */
[----:B---3--:R-:W-:-:S15]  /*2c610*/  HMMA.16816.F32.BF16 R32, R52, R38, R32 ;  /* 0x000000263420723c */ /* 0x008fde0000041820 */
[----:B------:R-:W-:-:S04]  /*2c620*/  NOP ;  /* 0x0000000000007918 */ /* 0x000fc80000000000 */
[----:B------:R-:W-:Y:S04]  /*2c630*/  STL.64 [R1+0x110], R32 ;  /* 0x0001102001007387 */ /* 0x000fe80000100a00 */
[----:B------:R-:W-:Y:S04]  /*2c640*/  STL.64 [R1+0x118], R34 ;  /* 0x0001182201007387 */ /* 0x000fe80000100a00 */
[----:B------:R-:W-:Y:S04]  /*2c650*/  STL.64 [R1+0xf0], R28 ;  /* 0x0000f01c01007387 */ /* 0x000fe80000100a00 */
[----:B------:R0:W-:Y:S04]  /*2c660*/  STL.64 [R1+0xf8], R30 ;  /* 0x0000f81e01007387 */ /* 0x0001e80000100a00 */
[----:B------:R-:W-:Y:S01]  /*2c670*/  STL.64 [R1+0xe0], R8 ;  /* 0x0000e00801007387 */ /* 0x000fe20000100a00 */
[----:B0-----:R-:W-:Y:S03]  /*2c680*/  HMMA.16816.F32.BF16 R28, R52, R14, R44 ;  /* 0x0000000e341c723c */ /* 0x001fe6000004182c */
[----:B------:R0:W-:Y:S04]  /*2c690*/  STL.64 [R1+0xe8], R10 ;  /* 0x0000e80a01007387 */ /* 0x0001e80000100a00 */
[----:B------:R-:W1:Y:S01]  /*2c6a0*/  LDSM.16.MT88.4 R44, [R21+UR5+0x2800] ;  /* 0x00280005152c783b */ /* 0x000e620008004200 */
[----:B0-----:R-:W-:-:S04]  /*2c6b0*/  LOP3.LUT R11, R2, 0x30, R19, 0x78, !PT ;  /* 0x00000030020b7812 */ /* 0x001fc800078e7813 */
[----:B------:R-:W-:-:S07]  /*2c6c0*/  LOP3.LUT R11, R11, 0x40, RZ, 0x3c, !PT ;  /* 0x000000400b0b7812 */ /* 0x000fce00078e3cff */
[----:B------:R-:W-:Y:S04]  /*2c6d0*/  STL.64 [R1+0xd0], R28 ;  /* 0x0000d01c01007387 */ /* 0x000fe80000100a00 */
[----:B------:R-:W-:Y:S04]  /*2c6e0*/  STL.64 [R1+0xd8], R30 ;  /* 0x0000d81e01007387 */ /* 0x000fe80000100a00 */
[----:B------:R-:W0:Y:S04]  /*2c6f0*/  LDSM.16.M88.4 R28, [R11+UR5+0x4080] ;  /* 0x004080050b1c783b */ /* 0x000e280008000200 */
[----:B------:R-:W3:Y:S01]  /*2c700*/  LDSM.16.M88.4 R32, [R11+UR5+0x4880] ;  /* 0x004880050b20783b */ /* 0x000ee20008000200 */
[----:B------:R-:W-:-:S03]  /*2c710*/  IMAD.MOV.U32 R10, RZ, RZ, R14 ;  /* 0x000000ffff0a7224 */ /* 0x000fc600078e000e */
[----:B------:R-:W4:Y:S04]  /*2c720*/  LDL.LU.64 R14, [R1+0x1900] ;  /* 0x00190000010e7983 */ /* 0x000f280000300a00 */
[----:B------:R-:W4:Y:S01]  /*2c730*/  LDL.LU.64 R12, [R1+0x18f8] ;  /* 0x0018f800010c7983 */ /* 0x000f220000300a00 */
[----:B--2---:R-:W-:Y:S03]  /*2c740*/  HMMA.16816.F32.BF16 R24, R52, R22, R24 ;  /* 0x000000163418723c */ /* 0x004fe60000041818 */
[----:B-1----:R-:W-:Y:S04]  /*2c750*/  STL.64 [R1+0x18e0], R46 ;  /* 0x0018e02e01007387 */ /* 0x002fe80000100a00 */
[----:B------:R-:W-:Y:S04]  /*2c760*/  STL.64 [R1+0x18d8], R44 ;  /* 0x0018d82c01007387 */ /* 0x000fe80000100a00 */
[----:B------:R-:W-:Y:S04]  /*2c770*/  STL.64 [R1+0x1868], R42 ;  /* 0x0018682a01007387 */ /* 0x000fe80000100a00 */
[----:B------:R1:W-:Y:S04]  /*2c780*/  STL.64 [R1+0x1860], R40 ;  /* 0x0018602801007387 */ /* 0x0003e80000100a00 */
[----:B0-----:R-:W-:Y:S04]  /*2c790*/  STL.64 [R1+0x40], R28 ;  /* 0x0000401c01007387 */ /* 0x001fe80000100a00 */
[----:B------:R-:W-:Y:S04]  /*2c7a0*/  STL.64 [R1+0x48], R30 ;  /* 0x0000481e01007387 */ /* 0x000fe80000100a00 */
[----:B------:R-:W-:Y:S04]  /*2c7b0*/  STL.64 [R1+0xc0], R24 ;  /* 0x0000c01801007387 */ /* 0x000fe80000100a00 */
[----:B------:R-:W-:Y:S04]  /*2c7c0*/  STL.64 [R1+0xc8], R26 ;  /* 0x0000c81a01007387 */ /* 0x000fe80000100a00 */
[----:B---3--:R0:W-:Y:S04]  /*2c7d0*/  STL [R1+0x1760], R34 ;  /* 0x0017602201007387 */ /* 0x0081e80000100800 */
[----:B------:R2:W-:Y:S04]  /*2c7e0*/  STL [R1+0x1748], R35 ;  /* 0x0017482301007387 */ /* 0x0005e80000100800 */
[----:B------:R3:W-:Y:S04]  /*2c7f0*/  STL.64 [R1+0x1870], R32 ;  /* 0x0018702001007387 */ /* 0x0007e80000100a00 */
[----:B-1----:R-:W4:Y:S04]  /*2c800*/  LDL.LU R40, [R1+0x2b0] ;  /* 0x0002b00001287983 */ /* 0x002f280000300800 */
[----:B------:R-:W4:Y:S04]  /*2c810*/  LDL.LU R41, [R1+0x2b4] ;  /* 0x0002b40001297983 */ /* 0x000f280000300800 */
[----:B------:R-:W4:Y:S04]  /*2c820*/  LDL.LU R42, [R1+0x2b8] ;  /* 0x0002b800012a7983 */ /* 0x000f280000300800 */
[----:B------:R-:W4:Y:S04]  /*2c830*/  LDL.LU R43, [R1+0x2bc] ;  /* 0x0002bc00012b7983 */ /* 0x000f280000300800 */
[----:B------:R-:W4:Y:S04]  /*2c840*/  LDL.LU R36, [R1+0x280] ;  /* 0x0002800001247983 */ /* 0x000f280000300800 */
[----:B------:R-:W4:Y:S04]  /*2c850*/  LDL.LU R37, [R1+0x284] ;  /* 0x0002840001257983 */ /* 0x000f280000300800 */
[----:B------:R-:W4:Y:S04]  /*2c860*/  LDL.LU R38, [R1+0x288] ;  /* 0x0002880001267983 */ /* 0x000f280000300800 */
[----:B------:R-:W4:Y:S01]  /*2c870*/  LDL.LU R39, [R1+0x28c] ;  /* 0x00028c0001277983 */ /* 0x000f220000300800 */
[----:B------:R-:W-:-:S02]  /*2c880*/  IMAD.MOV.U32 R2, RZ, RZ, R28 ;  /* 0x000000ffff027224 */ /* 0x000fc400078e001c */
[----:B------:R-:W-:Y:S01]  /*2c890*/  IMAD.MOV.U32 R0, RZ, RZ, R29 ;  /* 0x000000ffff007224 */ /* 0x000fe200078e001d */
[----:B------:R-:W-:Y:S04]  /*2c8a0*/  LDSM.16.M88.4 R24, [R11+UR5+0x5880] ;  /* 0x005880050b18783b */ /* 0x000fe80008000200 */
[----:B------:R-:W1:Y:S01]  /*2c8b0*/  LDSM.16.M88.4 R28, [R11+UR5+0x5080] ;  /* 0x005080050b1c783b */ /* 0x000e620008000200 */
[----:B------:R-:W-:Y:S02]  /*2c8c0*/  IMAD.MOV.U32 R18, RZ, RZ, R50 ;  /* 0x000000ffff127224 */ /* 0x000fe400078e0032 */
[----:B------:R-:W-:Y:S02]  /*2c8d0*/  IMAD.MOV.U32 R17, RZ, RZ, R51 ;  /* 0x000000ffff117224 */ /* 0x000fe400078e0033 */
[----:B------:R-:W-:-:S02]  /*2c8e0*/  IMAD.MOV.U32 R9, RZ, RZ, R22 ;  /* 0x000000ffff097224 */ /* 0x000fc400078e0016 */
[----:B------:R-:W-:Y:S02]  /*2c8f0*/  IMAD.MOV.U32 R8, RZ, RZ, R23 ;  /* 0x000000ffff087224 */ /* 0x000fe400078e0017 */
[----:B------:R-:W-:Y:S01]  /*2c900*/  IMAD.MOV.U32 R45, RZ, RZ, R16 ;  /* 0x000000ffff2d7224 */ /* 0x000fe200078e0010 */
[----:B------:R-:W1:Y:S01]  /*2c910*/  LDSM.16.M88.4 R20, [R11+UR5+0x6080] ;  /* 0x006080050b14783b */ /* 0x000e620008000200 */
[----:B0-----:R-:W-:Y:S02]  /*2c920*/  IMAD.MOV.U32 R34, RZ, RZ, R18 ;  /* 0x000000ffff227224 */ /* 0x001fe400078e0012 */
[----:B--2---:R-:W-:Y:S01]  /*2c930*/  IMAD.MOV.U32 R35, RZ, RZ, R17 ;  /* 0x000000ffff237224 */ /* 0x004fe200078e0011 */
[----:B------:R-:W2:Y:S04]  /*2c940*/  LDL.LU.64 R46, [R1+0x38] ;  /* 0x00003800012e7983 */ /* 0x000ea80000300a00 */
[----:B------:R-:W0:Y:S01]  /*2c950*/  LDSM.16.M88.4 R16, [R11+UR5+0x6880] ;  /* 0x006880050b10783b */ /* 0x000e220008000200 */
[----:B---3--:R-:W3:Y:S01]  /*2c960*/  S2R R33, SR_TID.X ;  /* 0x0000000000217919 */ /* 0x008ee20000002100 */
[----:B------:R-:W-:-:S02]  /*2c970*/  IMAD.MOV.U32 R44, RZ, RZ, R10 ;  /* 0x000000ffff2c7224 */ /* 0x000fc400078e000a */
[----:B-1----:R-:W-:Y:S04]  /*2c980*/  STL [R1+0x1724], R30 ;  /* 0x0017241e01007387 */ /* 0x002fe80000100800 */
[----:B------:R1:W-:Y:S04]  /*2c990*/  STL [R1+0x1720], R31 ;  /* 0x0017201f01007387 */ /* 0x0003e80000100800 */
[----:B------:R-:W-:Y:S04]  /*2c9a0*/  STL.64 [R1+0x1850], R28 ;  /* 0x0018501c01007387 */ /* 0x000fe80000100a00 */
[----:B-1----:R-:W2:Y:S04]  /*2c9b0*/  LDL.LU.64 R30, [R1+0x58] ;  /* 0x00005800011e7983 */ /* 0x002ea80000300a00 */
[----:B------:R-:W-:Y:S04]  /*2c9c0*/  STL [R1+0x17e8], R26 ;  /* 0x0017e81a01007387 */ /* 0x000fe80000100800 */
[----:B------:R-:W-:Y:S04]  /*2c9d0*/  STL [R1+0x1764], R27 ;  /* 0x0017641b01007387 */ /* 0x000fe80000100800 */
[----:B------:R-:W-:Y:S04]  /*2c9e0*/  STL.64 [R1+0x18f0], R24 ;  /* 0x0018f01801007387 */ /* 0x000fe80000100a00 */
[----:B------:R-:W-:Y:S04]  /*2c9f0*/  STL [R1+0x1714], R22 ;  /* 0x0017141601007387 */ /* 0x000fe80000100800 */
[----:B------:R1:W-:Y:S04]  /*2ca00*/  STL [R1+0x1710], R23 ;  /* 0x0017101701007387 */ /* 0x0003e80000100800 */
[----:B------:R-:W-:Y:S04]  /*2ca10*/  STL.64 [R1+0x1840], R20 ;  /* 0x0018401401007387 */ /* 0x000fe80000100a00 */
[----:B-1----:R-:W2:Y:S04]  /*2ca20*/  LDL.LU.64 R22, [R1+0x78] ;  /* 0x0000780001167983 */ /* 0x002ea80000300a00 */
[----:B0-----:R0:W-:Y:S04]  /*2ca30*/  STL [R1+0x171c], R18 ;  /* 0x00171c1201007387 */ /* 0x0011e80000100800 */
[----:B------:R1:W-:Y:S01]  /*2ca40*/  STL [R1+0x1718], R19 ;  /* 0x0017181301007387 */ /* 0x0003e20000100800 */
[----:B0-----:R-:W-:-:S02]  /*2ca50*/  IMAD.MOV.U32 R18, RZ, RZ, R9 ;  /* 0x000000ffff127224 */ /* 0x001fc400078e0009 */
[----:B-1----:R-:W-:Y:S01]  /*2ca60*/  IMAD.MOV.U32 R19, RZ, RZ, R8 ;  /* 0x000000ffff137224 */ /* 0x002fe200078e0008 */
[C---:B---3--:R-:W-:Y:S01]  /*2ca70*/  SHF.L.U32 R32, R33.reuse, 0x1, RZ ;  /* 0x0000000121207819 */ /* 0x048fe200000006ff */
[----:B------:R-:W-:Y:S01]  /*2ca80*/  IMAD.SHL.U32 R33, R33, 0x40, RZ ;  /* 0x0000004021217824 */ /* 0x000fe200078e00ff */
[----:B------:R-:W-:Y:S02]  /*2ca90*/  STL.64 [R1+0x1838], R16 ;  /* 0x0018381001007387 */ /* 0x000fe40000100a00 */
[----:B------:R-:W-:-:S04]  /*2caa0*/  LOP3.LUT R4, R4, 0x10, R32, 0x78, !PT ;  /* 0x0000001004047812 */ /* 0x000fc800078e7820 */
[----:B------:R-:W-:-:S04]  /*2cab0*/  LOP3.LUT R4, R4, 0x400, R33, 0xf8, !PT ;  /* 0x0000040004047812 */ /* 0x000fc800078ef821 */
[----:B------:R-:W-:Y:S01]  /*2cac0*/  LOP3.LUT R4, R4, 0x20, RZ, 0x3c, !PT ;  /* 0x0000002004047812 */ /* 0x000fe200078e3cff */
[----:B----4-:R-:W-:Y:S02]  /*2cad0*/  IMAD.MOV.U32 R24, RZ, RZ, R15 ;  /* 0x000000ffff187224 */ /* 0x010fe400078e000f */
[----:B------:R-:W-:Y:S02]  /*2cae0*/  IMAD.MOV.U32 R25, RZ, RZ, R14 ;  /* 0x000000ffff197224 */ /* 0x000fe400078e000e */
[----:B------:R-:W-:Y:S02]  /*2caf0*/  IMAD.MOV.U32 R26, RZ, RZ, R13 ;  /* 0x000000ffff1a7224 */ /* 0x000fe400078e000d */
[----:B------:R-:W-:Y:S02]  /*2cb00*/  IMAD.MOV.U32 R27, RZ, RZ, R12 ;  /* 0x000000ffff1b7224 */ /* 0x000fe400078e000c */
[----:B------:R-:W0:Y:S04]  /*2cb10*/  LDSM.16.M88.4 R12, [R11+UR5+0x7080] ;  /* 0x007080050b0c783b */ /* 0x000e280008000200 */
[----:B------:R-:W1:Y:S01]  /*2cb20*/  LDSM.16.M88.4 R8, [R11+UR5+0x7880] ;  /* 0x007880050b08783b */ /* 0x000e620008000200 */
[----:B------:R-:W-:Y:S03]  /*2cb30*/  HMMA.16816.F32.BF16 R36, R52, R58, R36 ;  /* 0x0000003a3424723c */ /* 0x000fe60000041824 */
[----:B0-----:R-:W-:Y:S04]  /*2cb40*/  STL [R1+0x16e4], R14 ;  /* 0x0016e40e01007387 */ /* 0x001fe80000100800 */
[----:B------:R-:W-:Y:S04]  /*2cb50*/  STL [R1+0x16e0], R15 ;  /* 0x0016e00f01007387 */ /* 0x000fe80000100800 */
[----:B------:R0:W-:Y:S04]  /*2cb60*/  STL.64 [R1+0x1848], R12 ;  /* 0x0018480c01007387 */ /* 0x0001e80000100a00 */
[----:B0-----:R-:W2:Y:S04]  /*2cb70*/  LDL.LU R12, [R1+0x2d0] ;  /* 0x0002d000010c7983 */ /* 0x001ea80000300800 */
[----:B------:R-:W2:Y:S04]  /*2cb80*/  LDL.LU R13, [R1+0x2d4] ;  /* 0x0002d400010d7983 */ /* 0x000ea80000300800 */
[----:B------:R-:W2:Y:S04]  /*2cb90*/  LDL.LU R14, [R1+0x2d8] ;  /* 0x0002d800010e7983 */ /* 0x000ea80000300800 */
[----:B------:R-:W2:Y:S04]  /*2cba0*/  LDL.LU R15, [R1+0x2dc] ;  /* 0x0002dc00010f7983 */ /* 0x000ea80000300800 */
[----:B-1----:R-:W-:Y:S04]  /*2cbb0*/  STL [R1+0x16e8], R10 ;  /* 0x0016e80a01007387 */ /* 0x002fe80000100800 */
[----:B------:R-:W-:Y:S04]  /*2cbc0*/  STL [R1+0x16c8], R11 ;  /* 0x0016c80b01007387 */ /* 0x000fe80000100800 */
[----:B------:R-:W-:Y:S04]  /*2cbd0*/  STL.64 [R1+0x1858], R8 ;  /* 0x0018580801007387 */ /* 0x000fe80000100a00 */
[----:B------:R-:W-:Y:S04]  /*2cbe0*/  STL.64 [R1+0xb0], R36 ;  /* 0x0000b02401007387 */ /* 0x000fe80000100a00 */
[----:B------:R-:W-:Y:S04]  /*2cbf0*/  STL.64 [R1+0xb8], R38 ;  /* 0x0000b82601007387 */ /* 0x000fe80000100a00 */
[----:B------:R-:W0:Y:S04]  /*2cc00*/  LDSM.16.MT88.4 R36, [R4+UR5+0x3000] ;  /* 0x003000050424783b */ /* 0x000e280008004200 */
[----:B0-----:R-:W-:Y:S04]  /*2cc10*/  STL.64 [R1+0x1880], R38 ;  /* 0x0018802601007387 */ /* 0x001fe80000100a00 */
[----:B------:R0:W-:Y:S04]  /*2cc20*/  STL.64 [R1+0x1878], R36 ;  /* 0x0018782401007387 */ /* 0x0001e80000100a00 */
[----:B0-----:R-:W3:Y:S04]  /*2cc30*/  LDL.LU R36, [R1+0x270] ;  /* 0x0002700001247983 */ /* 0x001ee80000300800 */
[----:B------:R-:W3:Y:S04]  /*2cc40*/  LDL.LU R37, [R1+0x274] ;  /* 0x0002740001257983 */ /* 0x000ee80000300800 */
[----:B------:R-:W3:Y:S04]  /*2cc50*/  LDL.LU R38, [R1+0x278] ;  /* 0x0002780001267983 */ /* 0x000ee80000300800 */
[----:B------:R-:W3:Y:S01]  /*2cc60*/  LDL.LU R39, [R1+0x27c] ;  /* 0x00027c0001277983 */ /* 0x000ee20000300800 */
[----:B------:R-:W-:-:S05]  /*2cc70*/  LOP3.LUT R5, R5, 0x40, RZ, 0x3c, !PT ;  /* 0x0000004005057812 */ /* 0x000fca00078e3cff */
[----:B------:R-:W2:Y:S02]  /*2cc80*/  LDSM.16.MT88.4 R48, [R5+UR5+0x2800] ;  /* 0x002800050530783b */ /* 0x000ea40008004200 */
[----:B--2---:R-:W-:Y:S08]  /*2cc90*/  HMMA.16816.F32.BF16 R12, R48, R22, R12 ;  /* 0x00000016300c723c */ /* 0x004ff0000004180c */
[----:B---3--:R-:W-:Y:S01]  /*2cca0*/  HMMA.16816.F32.BF16 R36, R52, R6, R36 ;  /* 0x000000063424723c */ /* 0x008fe20000041824 */
[----:B------:R-:W0:Y:S04]  /*2ccb0*/  LDSM.16.MT88.4 R52, [R5+UR5+0x3000] ;  /* 0x003000050534783b */ /* 0x000e280008004200 */
[----:B0-----:R-:W-:-:S14]  /*2ccc0*/  STL.64 [R1+0x17f8], R54 ;  /* 0x0017f83601007387 */ /* 0x001fdc0000100a00 */
[----:B------:R-:W-:Y:S04]  /*2ccd0*/  STL.64 [R1+0xa0], R36 ;  /* 0x0000a02401007387 */ /* 0x000fe80000100a00 */
[----:B------:R-:W-:Y:S04]  /*2cce0*/  STL.64 [R1+0xa8], R38 ;  /* 0x0000a82601007387 */ /* 0x000fe80000100a00 */
[----:B------:R-:W-:Y:S04]  /*2ccf0*/  STL.64 [R1+0x17f0], R52 ;  /* 0x0017f03401007387 */ /* 0x000fe80000100a00 */
[----:B------:R-:W-:Y:S04]  /*2cd00*/  STL [R1+0x17a8], R5 ;  /* 0x0017a80501007387 */ /* 0x000fe80000100800 */
[----:B------:R-:W-:Y:S04]  /*2cd10*/  STL.64 [R1+0x18e8], R6 ;  /* 0x0018e80601007387 */ /* 0x000fe80000100a00 */
[----:B------:R-:W-:Y:S04]  /*2cd20*/  STL.64 [R1+0x90], R12 ;  /* 0x0000900c01007387 */ /* 0x000fe80000100a00 */
[----:B------:R0:W-:Y:S02]  /*2cd30*/  STL.64 [R1+0x98], R14 ;  /* 0x0000980e01007387 */ /* 0x0001e40000100a00 */
[----:B0-----:R-:W-:-:S15]  /*2cd40*/  HMMA.16816.F32.BF16 R12, R48, R30, R24 ;  /* 0x0000001e300c723c */ /* 0x001fde0000041818 */
[----:B------:R-:W-:-:S04]  /*2cd50*/  NOP ;  /* 0x0000000000007918 */ /* 0x000fc80000000000 */
[----:B------:R-:W-:Y:S04]  /*2cd60*/  STL.64 [R1+0x80], R12 ;  /* 0x0000800c01007387 */ /* 0x000fe80000100a00 */
[----:B------:R0:W-:Y:S02]  /*2cd70*/  STL.64 [R1+0x88], R14 ;  /* 0x0000880e01007387 */ /* 0x0001e40000100a00 */
[----:B0-----:R-:W-:-:S15]  /*2cd80*/  HMMA.16816.F32.BF16 R12, R48, R46, R40 ;  /* 0x0000002e300c723c */ /* 0x001fde0000041828 */
[----:B------:R-:W-:-:S04]  /*2cd90*/  NOP ;  /* 0x0000000000007918 */ /* 0x000fc80000000000 */
[----:B------:R-:W-:Y:S02]  /*2cda0*/  IMAD.MOV.U32 R55, RZ, RZ, R12 ;  /* 0x000000ffff377224 */ /* 0x000fe400078e000c */
[----:B------:R-:W-:Y:S02]  /*2cdb0*/  IMAD.MOV.U32 R54, RZ, RZ, R13 ;  /* 0x000000ffff367224 */ /* 0x000fe400078e000d */
[----:B------:R-:W-:Y:S02]  /*2cdc0*/  IMAD.MOV.U32 R53, RZ, RZ, R14 ;  /* 0x000000ffff357224 */ /* 0x000fe400078e000e */
[----:B------:R-:W-:Y:S01]  /*2cdd0*/  IMAD.MOV.U32 R52, RZ, RZ, R15 ;  /* 0x000000ffff347224 */ /* 0x000fe200078e000f */
[----:B------:R0:W-:Y:S04]  /*2cde0*/  STL.64 [R1+0x1890], R54 ;  /* 0x0018903601007387 */ /* 0x0001e80000100a00 */
[----:B------:R-:W-:Y:S04]  /*2cdf0*/  STL.64 [R1+0x1888], R52 ;  /* 0x0018883401007387 */ /* 0x000fe80000100a00 */
[----:B------:R-:W2:Y:S04]  /*2ce00*/  LDL.LU R36, [R1+0x200] ;  /* 0x0002000001247983 */ /* 0x000ea80000300800 */
[----:B------:R-:W2:Y:S04]  /*2ce10*/  LDL.LU R37, [R1+0x204] ;  /* 0x0002040001257983 */ /* 0x000ea80000300800 */
[----:B------:R-:W3:Y:S04]  /*2ce20*/  LDL.LU R38, [R1+0x208] ;  /* 0x0002080001267983 */ /* 0x000ee80000300800 */
[----:B------:R-:W3:Y:S01]  /*2ce30*/  LDL.LU R39, [R1+0x20c] ;  /* 0x00020c0001277983 */ /* 0x000ee20000300800 */
[----:B------:R-:W-:-:S02]  /*2ce40*/  IMAD.MOV.U32 R9, RZ, RZ, R46 ;  /* 0x000000ffff097224 */ /* 0x000fc400078e002e */
[----:B------:R-:W-:Y:S02]  /*2ce50*/  IMAD.MOV.U32 R8, RZ, RZ, R47 ;  /* 0x000000ffff087224 */ /* 0x000fe400078e002f */
[----:B------:R-:W-:Y:S02]  /*2ce60*/  IMAD.MOV.U32 R7, RZ, RZ, R30 ;  /* 0x000000ffff077224 */ /* 0x000fe400078e001e */
[----:B------:R-:W-:Y:S02]  /*2ce70*/  IMAD.MOV.U32 R6, RZ, RZ, R31 ;  /* 0x000000ffff067224 */ /* 0x000fe400078e001f */
[----:B0-----:R-:W-:Y:S02]  /*2ce80*/  IMAD.MOV.U32 R54, RZ, RZ, R9 ;  /* 0x000000ffff367224 */ /* 0x001fe400078e0009 */
[----:B------:R-:W-:Y:S01]  /*2ce90*/  IMAD.MOV.U32 R55, RZ, RZ, R8 ;  /* 0x000000ffff377224 */ /* 0x000fe200078e0008 */
[----:B---3--:R-:W-:Y:S04]  /*2cea0*/  STL.64 [R1+0x18a0], R38 ;  /* 0x0018a02601007387 */ /* 0x008fe80000100a00 */
[----:B--2---:R-:W-:Y:S04]  /*2ceb0*/  STL.64 [R1+0x1898], R36 ;  /* 0x0018982401007387 */ /* 0x004fe80000100a00 */
[----:B------:R0:W-:Y:S02]  /*2cec0*/  STL.64 [R1+0x18a8], R54 ;  /* 0x0018a83601007387 */ /* 0x0001e40000100a00 */
[----:B0-----:R-:W-:-:S02]  /*2ced0*/  IMAD.MOV.U32 R54, RZ, RZ, R7 ;  /* 0x000000ffff367224 */ /* 0x001fc400078e0007 */
[----:B------:R-:W-:-:S05]  /*2cee0*/  IMAD.MOV.U32 R55, RZ, RZ, R6 ;  /* 0x000000ffff377224 */ /* 0x000fca00078e0006 */
[----:B------:R0:W-:Y:S04]  /*2cef0*/  STL.64 [R1+0x18c0], R54 ;  /* 0x0018c03601007387 */ /* 0x0001e80000100a00 */
[----:B------:R-:W2:Y:S04]  /*2cf00*/  LDL.LU R36, [R1+0x220] ;  /* 0x0002200001247983 */ /* 0x000ea80000300800 */
[----:B------:R-:W2:Y:S04]  /*2cf10*/  LDL.LU R37, [R1+0x224] ;  /* 0x0002240001257983 */ /* 0x000ea80000300800 */
[----:B------:R-:W3:Y:S04]  /*2cf20*/  LDL.LU R38, [R1+0x228] ;  /* 0x0002280001267983 */ /* 0x000ee80000300800 */
[----:B------:R-:W3:Y:S04]  /*2cf30*/  LDL.LU R39, [R1+0x22c] ;  /* 0x00022c0001277983 */ /* 0x000ee80000300800 */
[----:B------:R-:W4:Y:S04]  /*2cf40*/  LDL.LU R28, [R1+0x210] ;  /* 0x00021000011c7983 */ /* 0x000f280000300800 */
[----:B------:R-:W4:Y:S04]  /*2cf50*/  LDL.LU R29, [R1+0x214] ;  /* 0x00021400011d7983 */ /* 0x000f280000300800 */
[----:B------:R-:W4:Y:S04]  /*2cf60*/  LDL.LU R30, [R1+0x218] ;  /* 0x00021800011e7983 */ /* 0x000f280000300800 */
[----:B------:R-:W4:Y:S04]  /*2cf70*/  LDL.LU R31, [R1+0x21c] ;  /* 0x00021c00011f7983 */ /* 0x000f280000300800 */
[----:B------:R-:W4:Y:S01]  /*2cf80*/  LDL.LU R20, [R1+0x2a0] ;  /* 0x0002a00001147983 */ /* 0x000f220000300800 */
[----:B------:R-:W-:-:S03]  /*2cf90*/  IMAD.MOV.U32 R5, RZ, RZ, R22 ;  /* 0x000000ffff057224 */ /* 0x000fc600078e0016 */
[----:B------:R-:W4:Y:S01]  /*2cfa0*/  LDL.LU R21, [R1+0x2a4] ;  /* 0x0002a40001157983 */ /* 0x000f220000300800 */
[----:B------:R-:W-:-:S03]  /*2cfb0*/  IMAD.MOV.U32 R4, RZ, RZ, R23 ;  /* 0x000000ffff047224 */ /* 0x000fc600078e0017 */
[----:B------:R-:W4:Y:S01]  /*2cfc0*/  LDL.LU R22, [R1+0x2a8] ;  /* 0x0002a80001167983 */ /* 0x000f220000300800 */
[----:B------:R-:W-:-:S03]  /*2cfd0*/  IMAD.MOV.U32 R10, RZ, RZ, R44 ;  /* 0x000000ffff0a7224 */ /* 0x000fc600078e002c */
[----:B------:R-:W4:Y:S01]  /*2cfe0*/  LDL.LU R23, [R1+0x2ac] ;  /* 0x0002ac0001177983 */ /* 0x000f220000300800 */
[----:B------:R-:W-:-:S03]  /*2cff0*/  IMAD.MOV.U32 R11, RZ, RZ, R45 ;  /* 0x000000ffff0b7224 */ /* 0x000fc600078e002d */
[----:B------:R-:W4:Y:S04]  /*2d000*/  LDL.LU R44, [R1+0x250] ;  /* 0x00025000012c7983 */ /* 0x000f280000300800 */
[----:B------:R-:W4:Y:S04]  /*2d010*/  LDL.LU R45, [R1+0x254] ;  /* 0x00025400012d7983 */ /* 0x000f280000300800 */
[----:B------:R-:W4:Y:S01]  /*2d020*/  LDL.LU R46, [R1+0x258] ;  /* 0x00025800012e7983 */ /* 0x000f220000300800 */
[----:B0-----:R-:W-:-:S03]  /*2d030*/  IMAD.MOV.U32 R55, RZ, RZ, R4 ;  /* 0x000000ffff377224 */ /* 0x001fc600078e0004 */
[----:B------:R-:W4:Y:S01]  /*2d040*/  LDL.LU R47, [R1+0x25c] ;  /* 0x00025c00012f7983 */ /* 0x000f220000300800 */
[----:B------:R-:W-:-:S03]  /*2d050*/  IMAD.MOV.U32 R54, RZ, RZ, R5 ;  /* 0x000000ffff367224 */ /* 0x000fc600078e0005 */
        /* <DEDUP_REMOVED lines=14> */
[C---:B----4-:R-:W-:Y:S08]  /*2d140*/  HMMA.16816.F32.BF16 R12, R48.reuse, R34, R20 ;  /* 0x00000022300c723c */ /* 0x050ff00000041814 */
[C---:B------:R-:W-:Y:S08]  /*2d150*/  HMMA.16816.F32.BF16 R20, R48.reuse, R10, R28 ;  /* 0x0000000a3014723c */ /* 0x040ff0000004181c */
[C---:B------:R-:W-:Y:S08]  /*2d160*/  HMMA.16816.F32.BF16 R4, R48.reuse, R58, R4 ;  /* 0x0000003a3004723c */ /* 0x040ff00000041804 */
[----:B------:R-:W-:Y:S01]  /*2d170*/  HMMA.16816.F32.BF16 R24, R48, R18, R24 ;  /* 0x000000123018723c */ /* 0x000fe20000041818 */
        /* <DEDUP_REMOVED lines=10> */
[----:B------:R0:W-:Y:S04]  /*2d220*/  STL.64 [R1+0x100], R12 ;  /* 0x0001000c01007387 */ /* 0x0001e80000100a00 */
[----:B------:R1:W-:Y:S04]  /*2d230*/  STL.64 [R1+0x108], R14 ;  /* 0x0001080e01007387 */ /* 0x0003e80000100a00 */
[----:B0-----:R-:W4:Y:S04]  /*2d240*/  LDL.LU R12, [R1+0x1e0] ;  /* 0x0001e000010c7983 */ /* 0x001f280000300800 */
[----:B------:R0:W-:Y:S04]  /*2d250*/  STL.64 [R1+0x210], R20 ;  /* 0x0002101401007387 */ /* 0x0001e80000100a00 */
[----:B------:R0:W-:Y:S04]  /*2d260*/  STL.64 [R1+0x218], R22 ;  /* 0x0002181601007387 */ /* 0x0001e80000100a00 */
[----:B------:R-:W4:Y:S04]  /*2d270*/  LDL.LU R13, [R1+0x1e4] ;  /* 0x0001e400010d7983 */ /* 0x000f280000300800 */
[----:B-1----:R-:W4:Y:S04]  /*2d280*/  LDL.LU R14, [R1+0x1e8] ;  /* 0x0001e800010e7983 */ /* 0x002f280000300800 */
[----:B------:R-:W4:Y:S04]  /*2d290*/  LDL.LU R15, [R1+0x1ec] ;  /* 0x0001ec00010f7983 */ /* 0x000f280000300800 */
[----:B0-----:R-:W2:Y:S04]  /*2d2a0*/  LDL.LU R20, [R1+0x1d0] ;  /* 0x0001d00001147983 */ /* 0x001ea80000300800 */
[----:B------:R-:W2:Y:S04]  /*2d2b0*/  LDL.LU R21, [R1+0x1d4] ;  /* 0x0001d40001157983 */ /* 0x000ea80000300800 */
[----:B------:R-:W2:Y:S04]  /*2d2c0*/  LDL.LU R22, [R1+0x1d8] ;  /* 0x0001d80001167983 */ /* 0x000ea80000300800 */
[----:B------:R0:W-:Y:S04]  /*2d2d0*/  STL.64 [R1+0x270], R24 ;  /* 0x0002701801007387 */ /* 0x0001e80000100a00 */
[----:B------:R-:W-:Y:S04]  /*2d2e0*/  STL [R1+0x278], R26 ;  /* 0x0002781a01007387 */ /* 0x000fe80000100800 */
[----:B0-----:R-:W2:Y:S04]  /*2d2f0*/  LDL.LU.64 R24, [R1+0x18f0] ;  /* 0x0018f00001187983 */ /* 0x001ea80000300a00 */
[----:B------:R0:W-:Y:S04]  /*2d300*/  STL.64 [R1+0x290], R4 ;  /* 0x0002900401007387 */ /* 0x0001e80000100a00 */
[----:B------:R1:W-:Y:S01]  /*2d310*/  STL [R1+0x298], R6 ;  /* 0x0002980601007387 */ /* 0x0003e20000100800 */
[----:B0-----:R-:W-:-:S03]  /*2d320*/  IMAD.MOV.U32 R5, RZ, RZ, R7 ;  /* 0x000000ffff057224 */ /* 0x001fc600078e0007 */
[----:B-1----:R-:W2:Y:S02]  /*2d330*/  LDL.LU.64 R6, [R1+0x18e8] ;  /* 0x0018e80001067983 */ /* 0x002ea40000300a00 */
[----:B--2---:R-:W-:Y:S02]  /*2d340*/  HMMA.16816.F32.BF16 R48, R48, R6, R44 ;  /* 0x000000063030723c */ /* 0x004fe4000004182c */
[----:B------:R-:W2:Y:S04]  /*2d350*/  LDL.LU.64 R46, [R1+0x18e0] ;  /* 0x0018e000012e7983 */ /* 0x000ea80000300a00 */
[----:B------:R-:W2:-:S13]  /*2d360*/  LDL.LU.64 R44, [R1+0x18d8] ;  /* 0x0018d800012c7983 */ /* 0x000e9a0000300a00 */
[----:B------:R-:W-:Y:S01]  /*2d370*/  STL [R1+0x1794], R51 ;  /* 0x0017943301007387 */ /* 0x000fe20000100800 */
[----:B--2---:R-:W-:Y:S03]  /*2d380*/  HMMA.16816.F32.BF16 R52, R44, R54, R36 ;  /* 0x000000362c34723c */ /* 0x004fe60000041824 */
[----:B------:R-:W2:Y:S04]  /*2d390*/  LDL.LU.64 R38, [R1+0x18d0] ;  /* 0x0018d00001267983 */ /* 0x000ea80000300a00 */
[----:B------:R-:W2:-:S12]  /*2d3a0*/  LDL.LU.64 R36, [R1+0x18c8] ;  /* 0x0018c80001247983 */ /* 0x000e980000300a00 */
[----:B------:R-:W-:Y:S04]  /*2d3b0*/  STL.64 [R1+0x280], R52 ;  /* 0x0002803401007387 */ /* 0x000fe80000100a00 */
[----:B------:R0:W-:Y:S04]  /*2d3c0*/  STL.64 [R1+0x288], R54 ;  /* 0x0002883601007387 */ /* 0x0001e80000100a00 */
[----:B0-----:R-:W2:Y:S02]  /*2d3d0*/  LDL.LU.64 R54, [R1+0x18c0] ;  /* 0x0018c00001367983 */ /* 0x001ea40000300a00 */
[----:B--2---:R-:W-:Y:S02]  /*2d3e0*/  HMMA.16816.F32.BF16 R52, R44, R54, R36 ;  /* 0x000000362c34723c */ /* 0x004fe40000041824 */
[----:B------:R-:W2:Y:S04]  /*2d3f0*/  LDL.LU.64 R38, [R1+0x18b8] ;  /* 0x0018b80001267983 */ /* 0x000ea80000300a00 */
[----:B------:R-:W2:-:S13]  /*2d400*/  LDL.LU.64 R36, [R1+0x18b0] ;  /* 0x0018b00001247983 */ /* 0x000e9a0000300a00 */
[----:B------:R-:W-:Y:S04]  /*2d410*/  STL [R1+0x264], R53 ;  /* 0x0002643501007387 */ /* 0x000fe80000100800 */
[----:B------:R0:W-:Y:S01]  /*2d420*/  STL [R1+0x268], R54 ;  /* 0x0002683601007387 */ /* 0x0001e20000100800 */
[----:B------:R-:W-:-:S03]  /*2d430*/  IMAD.MOV.U32 R4, RZ, RZ, R55 ;  /* 0x000000ffff047224 */ /* 0x000fc600078e0037 */
[----:B0-----:R-:W2:Y:S01]  /*2d440*/  LDL.LU.64 R54, [R1+0x18a8] ;  /* 0x0018a80001367983 */ /* 0x001ea20000300a00 */
[----:B------:R-:W-:-:S05]  /*2d450*/  IMAD.MOV.U32 R51, RZ, RZ, R52 ;  /* 0x000000ffff337224 */ /* 0x000fca00078e0034 */
[----:B------:R-:W-:Y:S04]  /*2d460*/  STL.64 [R1+0x17a0], R50 ;  /* 0x0017a03201007387 */ /* 0x000fe80000100a00 */
[----:B------:R0:W-:Y:S01]  /*2d470*/  STL.64 [R1+0x1798], R48 ;  /* 0x0017983001007387 */ /* 0x0001e20000100a00 */
[C---:B--2---:R-:W-:Y:S03]  /*2d480*/  HMMA.16816.F32.BF16 R52, R44.reuse, R54, R36 ;  /* 0x000000362c34723c */ /* 0x044fe60000041824 */
[----:B------:R-:W2:Y:S04]  /*2d490*/  LDL.LU.64 R38, [R1+0x18a0] ;  /* 0x0018a00001267983 */ /* 0x000ea80000300a00 */
[----:B------:R-:W2:Y:S01]  /*2d4a0*/  LDL.LU.64 R36, [R1+0x1898] ;  /* 0x0018980001247983 */ /* 0x000ea20000300a00 */
[----:B---3--:R-:W-:Y:S01]  /*2d4b0*/  HMMA.16816.F32.BF16 R8, R44, R10, R40 ;  /* 0x0000000a2c08723c */ /* 0x008fe20000041828 */
[----:B------:R-:W-:Y:S01]  /*2d4c0*/  IMAD.MOV.U32 R28, RZ, RZ, R60 ;  /* 0x000000ffff1c7224 */ /* 0x000fe200078e003c */
[----:B------:R-:W-:Y:S01]  /*2d4d0*/  MOV R31, R3 ;  /* 0x00000003001f7202 */ /* 0x000fe20000000f00 */
[----:B0-----:R-:W-:-:S08]  /*2d4e0*/  IMAD.MOV.U32 R48, RZ, RZ, R2 ;  /* 0x000000ffff307224 */ /* 0x001fd000078e0002 */
[----:B------:R-:W-:Y:S04]  /*2d4f0*/  STL.64 [R1+0x250], R52 ;  /* 0x0002503401007387 */ /* 0x000fe80000100a00 */
[----:B------:R0:W-:Y:S04]  /*2d500*/  STL.64 [R1+0x258], R54 ;  /* 0x0002583601007387 */ /* 0x0001e80000100a00 */
[----:B------:R-:W-:Y:S02]  /*2d510*/  IMAD.MOV.U32 R60, RZ, RZ, R9 ;  /* 0x000000ffff3c7224 */ /* 0x000fe400078e0009 */
[----:B------:R-:W-:-:S02]  /*2d520*/  IMAD.MOV.U32 R3, RZ, RZ, R10 ;  /* 0x000000ffff037224 */ /* 0x000fc400078e000a */
[----:B------:R-:W-:Y:S01]  /*2d530*/  IMAD.MOV.U32 R2, RZ, RZ, R11 ;  /* 0x000000ffff027224 */ /* 0x000fe200078e000b */
[----:B0-----:R-:W3:Y:S04]  /*2d540*/  LDL.LU.64 R54, [R1+0x1890] ;  /* 0x0018900001367983 */ /* 0x001ee80000300a00 */
[----:B------:R-:W3:Y:S01]  /*2d550*/  LDL.LU.64 R52, [R1+0x1888] ;  /* 0x0018880001347983 */ /* 0x000ee20000300a00 */
[----:B------:R-:W-:Y:S02]  /*2d560*/  IMAD.MOV.U32 R23, RZ, RZ, R61 ;  /* 0x000000ffff177224 */ /* 0x000fe400078e003d */
[----:B------:R-:W-:Y:S02]  /*2d570*/  IMAD.MOV.U32 R29, RZ, RZ, R57 ;  /* 0x000000ffff1d7224 */ /* 0x000fe400078e0039 */
[----:B------:R-:W-:-:S02]  /*2d580*/  IMAD.MOV.U32 R30, RZ, RZ, R56 ;  /* 0x000000ffff1e7224 */ /* 0x000fc400078e0038 */
[----:B------:R-:W-:Y:S02]  /*2d590*/  IMAD.MOV.U32 R26, RZ, RZ, R27 ;  /* 0x000000ffff1a7224 */ /* 0x000fe400078e001b */
[----:B------:R-:W-:Y:S01]  /*2d5a0*/  IMAD.MOV.U32 R49, RZ, RZ, R0 ;  /* 0x000000ffff317224 */ /* 0x000fe200078e0000 */
[----:B--2---:R-:W-:Y:S01]  /*2d5b0*/  HMMA.16816.F32.BF16 R32, R44, R34, R36 ;  /* 0x000000222c20723c */ /* 0x004fe20000041824 */
[----:B------:R-:W2:Y:S04]  /*2d5c0*/  LDL.LU.64 R38, [R1+0x1880] ;  /* 0x0018800001267983 */ /* 0x000ea80000300a00 */
[----:B------:R-:W2:-:S14]  /*2d5d0*/  LDL.LU.64 R36, [R1+0x1878] ;  /* 0x0018780001247983 */ /* 0x000e9c0000300a00 */
[----:B------:R0:W-:Y:S04]  /*2d5e0*/  STL.64 [R1+0x240], R32 ;  /* 0x0002402001007387 */ /* 0x0001e80000100a00 */
[----:B------:R1:W-:Y:S04]  /*2d5f0*/  STL.64 [R1+0x248], R34 ;  /* 0x0002482201007387 */ /* 0x0003e80000100a00 */
[----:B0-----:R-:W2:Y:S01]  /*2d600*/  LDL.LU.64 R32, [R1+0x1870] ;  /* 0x0018700001207983 */ /* 0x001ea20000300a00 */
[----:B-1----:R-:W-:-:S03]  /*2d610*/  IMAD.MOV.U32 R35, RZ, RZ, R8 ;  /* 0x000000ffff237224 */ /* 0x002fc600078e0008 */
[----:B------:R-:W2:Y:S01]  /*2d620*/  LDL.LU.64 R42, [R1+0x1868] ;  /* 0x00186800012a7983 */ /* 0x000ea20000300a00 */
[C---:B----4-:R-:W-:Y:S03]  /*2d630*/  HMMA.16816.F32.BF16 R8, R44.reuse, R18, R12 ;  /* 0x000000122c08723c */ /* 0x050fe6000004180c */
[----:B------:R-:W2:Y:S04]  /*2d640*/  LDL.LU.64 R40, [R1+0x1860] ;  /* 0x0018600001287983 */ /* 0x000ea80000300a00 */
[----:B------:R-:W-:Y:S04]  /*2d650*/  STL [R1+0x1784], R2 ;  /* 0x0017840201007387 */ /* 0x000fe80000100800 */
[----:B------:R-:W-:Y:S04]  /*2d660*/  STL [R1+0x1780], R3 ;  /* 0x0017800301007387 */ /* 0x000fe80000100800 */
[----:B------:R-:W-:Y:S04]  /*2d670*/  STL [R1+0x177c], R60 ;  /* 0x00177c3c01007387 */ /* 0x000fe80000100800 */
[----:B------:R-:W-:Y:S01]  /*2d680*/  STL [R1+0x1778], R35 ;  /* 0x0017782301007387 */ /* 0x000fe20000100800 */
[----:B------:R-:W-:Y:S01]  /*2d690*/  HMMA.16816.F32.BF16 R12, R44, R58, R20 ;  /* 0x0000003a2c0c723c */ /* 0x000fe20000041814 */
[----:B------:R-:W-:-:S02]  /*2d6a0*/  IMAD.MOV.U32 R56, RZ, RZ, R8 ;  /* 0x000000ffff387224 */ /* 0x000fc400078e0008 */
[----:B------:R0:W-:Y:S01]  /*2d6b0*/  STL.64 [R1+0x228], R10 ;  /* 0x0002280a01007387 */ /* 0x0001e20000100a00 */
[----:B------:R-:W-:-:S04]  /*2d6c0*/  IMAD.MOV.U32 R57, RZ, RZ, R9 ;  /* 0x000000ffff397224 */ /* 0x000fc800078e0009 */
[----:B0-----:R-:W-:Y:S01]  /*2d6d0*/  HMMA.16816.F32.BF16 R8, R44, R6, R28 ;  /* 0x000000062c08723c */ /* 0x001fe2000004181c */
[----:B------:R-:W-:Y:S10]  /*2d6e0*/  STL.64 [R1+0x17b0], R56 ;  /* 0x0017b03801007387 */ /* 0x000ff40000100a00 */
[----:B------:R0:W-:Y:S04]  /*2d6f0*/  STL.64 [R1+0x200], R12 ;  /* 0x0002000c01007387 */ /* 0x0001e80000100a00 */
[----:B------:R1:W-:Y:S04]  /*2d700*/  STL.64 [R1+0x208], R14 ;  /* 0x0002080e01007387 */ /* 0x0003e80000100a00 */
[----:B------:R-:W-:-:S02]  /*2d710*/  IMAD.MOV.U32 R27, RZ, RZ, R8 ;  /* 0x000000ffff1b7224 */ /* 0x000fc400078e0008 */
[----:B------:R-:W-:Y:S01]  /*2d720*/  IMAD.MOV.U32 R34, RZ, RZ, R9 ;  /* 0x000000ffff227224 */ /* 0x000fe200078e0009 */
[----:B------:R-:W2:Y:S01]  /*2d730*/  LDL.LU R8, [R1+0x1b0] ;  /* 0x0001b00001087983 */ /* 0x000ea20000300800 */
[----:B------:R-:W-:-:S03]  /*2d740*/  IMAD.MOV.U32 R61, RZ, RZ, R10 ;  /* 0x000000ffff3d7224 */ /* 0x000fc600078e000a */
[----:B------:R-:W2:Y:S01]  /*2d750*/  LDL.LU R9, [R1+0x1b4] ;  /* 0x0001b40001097983 */ /* 0x000ea20000300800 */
[----:B------:R-:W-:-:S03]  /*2d760*/  IMAD.MOV.U32 R0, RZ, RZ, R11 ;  /* 0x000000ffff007224 */ /* 0x000fc600078e000b */
[----:B------:R-:W2:Y:S04]  /*2d770*/  LDL.LU R10, [R1+0x1b8] ;  /* 0x0001b800010a7983 */ /* 0x000ea80000300800 */
[----:B------:R-:W2:Y:S04]  /*2d780*/  LDL.LU R11, [R1+0x1bc] ;  /* 0x0001bc00010b7983 */ /* 0x000ea80000300800 */
[----:B------:R-:W4:Y:S04]  /*2d790*/  LDL.LU R28, [R1+0x1a0] ;  /* 0x0001a000011c7983 */ /* 0x000f280000300800 */
[----:B------:R-:W4:Y:S04]  /*2d7a0*/  LDL.LU R29, [R1+0x1a4] ;  /* 0x0001a400011d7983 */ /* 0x000f280000300800 */
[----:B------:R-:W4:Y:S04]  /*2d7b0*/  LDL.LU R30, [R1+0x1a8] ;  /* 0x0001a800011e7983 */ /* 0x000f280000300800 */
[----:B------:R-:W4:Y:S04]  /*2d7c0*/  LDL.LU R31, [R1+0x1ac] ;  /* 0x0001ac00011f7983 */ /* 0x000f280000300800 */
[----:B0-----:R-:W3:Y:S04]  /*2d7d0*/  LDL.LU R12, [R1+0x190] ;  /* 0x00019000010c7983 */ /* 0x001ee80000300800 */
[----:B------:R-:W3:Y:S04]  /*2d7e0*/  LDL.LU R13, [R1+0x194] ;  /* 0x00019400010d7983 */ /* 0x000ee80000300800 */
        /* <DEDUP_REMOVED lines=19> */
[----:B0-----:R-:W3:Y:S04]  /*2d920*/  LDL.LU R4, [R1+0x150] ;  /* 0x0001500001047983 */ /* 0x001ee80000300800 */
[----:B------:R-:W3:Y:S04]  /*2d930*/  LDL.LU R5, [R1+0x154] ;  /* 0x0001540001057983 */ /* 0x000ee80000300800 */
[----:B------:R-:W3:Y:S04]  /*2d940*/  LDL.LU R6, [R1+0x158] ;  /* 0x0001580001067983 */ /* 0x000ee80000300800 */
[----:B------:R-:W3:Y:S04]  /*2d950*/  LDL.LU R7, [R1+0x15c] ;  /* 0x00015c0001077983 */ /* 0x000ee80000300800 */
[----:B------:R0:W-:Y:S04]  /*2d960*/  STL [R1+0x1790], R0 ;  /* 0x0017900001007387 */ /* 0x0001e80000100800 */
[----:B------:R-:W-:Y:S04]  /*2d970*/  STL [R1+0x178c], R61 ;  /* 0x00178c3d01007387 */ /* 0x000fe80000100800 */
[----:B------:R-:W-:Y:S01]  /*2d980*/  STL [R1+0x1788], R34 ;  /* 0x0017882201007387 */ /* 0x000fe20000100800 */
[C---:B--2---:R-:W-:Y:S08]  /*2d990*/  HMMA.16816.F32.BF16 R8, R40.reuse, R48, R8 ;  /* 0x000000302808723c */ /* 0x044ff00000041808 */
[----:B----4-:R-:W-:Y:S11]  /*2d9a0*/  HMMA.16816.F32.BF16 R28, R40, R32, R28 ;  /* 0x00000020281c723c */ /* 0x010ff6000004181c */
[----:B------:R-:W-:-:S02]  /*2d9b0*/  IMAD.MOV.U32 R2, RZ, RZ, R8 ;  /* 0x000000ffff027224 */ /* 0x000fc400078e0008 */
[----:B------:R-:W-:-:S06]  /*2d9c0*/  IMAD.MOV.U32 R3, RZ, RZ, R9 ;  /* 0x000000ffff037224 */ /* 0x000fcc00078e0009 */
[----:B0-----:R-:W-:Y:S01]  /*2d9d0*/  IMAD.MOV.U32 R0, RZ, RZ, R29 ;  /* 0x000000ffff007224 */ /* 0x001fe200078e001d */
[----:B------:R-:W2:Y:S04]  /*2d9e0*/  LDL.LU.64 R8, [R1+0x1858] ;  /* 0x0018580001087983 */ /* 0x000ea80000300a00 */
[----:B------:R0:W-:Y:S04]  /*2d9f0*/  STL [R1+0x1d0], R28 ;  /* 0x0001d01c01007387 */ /* 0x0001e80000100800 */
[----:B0-----:R-:W4:Y:S01]  /*2da00*/  LDL.LU.64 R28, [R1+0x1850] ;  /* 0x00185000011c7983 */ /* 0x001f220000300a00 */
[C---:B---3--:R-:W-:Y:S08]  /*2da10*/  HMMA.16816.F32.BF16 R20, R40.reuse, R24, R20 ;  /* 0x000000182814723c */ /* 0x048ff00000041814 */
[----:B----4-:R-:W-:-:S15]  /*2da20*/  HMMA.16816.F32.BF16 R12, R40, R28, R12 ;  /* 0x0000001c280c723c */ /* 0x010fde000004180c */
[----:B------:R-:W-:-:S04]  /*2da30*/  NOP ;  /* 0x0000000000007918 */ /* 0x000fc80000000000 */
[----:B------:R0:W-:Y:S04]  /*2da40*/  STL.64 [R1+0x1c0], R12 ;  /* 0x0001c00c01007387 */ /* 0x0001e80000100a00 */
[----:B------:R-:W-:Y:S04]  /*2da50*/  STL.64 [R1+0x1c8], R14 ;  /* 0x0001c80e01007387 */ /* 0x000fe80000100a00 */
[----:B0-----:R-:W3:Y:S04]  /*2da60*/  LDL.LU.64 R12, [R1+0x1848] ;  /* 0x00184800010c7983 */ /* 0x001ee80000300a00 */
[----:B------:R0:W-:Y:S04]  /*2da70*/  STL.64 [R1+0x1b0], R20 ;  /* 0x0001b01401007387 */ /* 0x0001e80000100a00 */
[----:B------:R-:W-:Y:S04]  /*2da80*/  STL.64 [R1+0x1b8], R22 ;  /* 0x0001b81601007387 */ /* 0x000fe80000100a00 */
[----:B0-----:R-:W4:Y:S04]  /*2da90*/  LDL.LU.64 R20, [R1+0x1840] ;  /* 0x0018400001147983 */ /* 0x001f280000300a00 */
[----:B------:R-:W-:Y:S04]  /*2daa0*/  STL.64 [R1+0x1830], R26 ;  /* 0x0018301a01007387 */ /* 0x000fe80000100a00 */
        /* <DEDUP_REMOVED lines=8> */
[----:B------:R1:W-:Y:S04]  /*2db30*/  STL.64 [R1+0x1a8], R18 ;  /* 0x0001a81201007387 */ /* 0x0003e80000100a00 */
[----:B0-----:R-:W4:Y:S01]  /*2db40*/  LDL.LU.64 R16, [R1+0x1838] ;  /* 0x0018380001107983 */ /* 0x001f220000300a00 */
[----:B---3--:R-:W-:Y:S01]  /*2db50*/  HMMA.16816.F32.BF16 R4, R40, R12, R4 ;  /* 0x0000000c2804723c */ /* 0x008fe20000041804 */
[----:B------:R-:W-:-:S02]  /*2db60*/  IMAD.MOV.U32 R61, RZ, RZ, R30 ;  /* 0x000000ffff3d7224 */ /* 0x000fc400078e001e */
[----:B------:R-:W-:-:S15]  /*2db70*/  IMAD.MOV.U32 R34, RZ, RZ, R31 ;  /* 0x000000ffff227224 */ /* 0x000fde00078e001f */
[----:B------:R-:W-:Y:S01]  /*2db80*/  NOP ;  /* 0x0000000000007918 */ /* 0x000fe20000000000 */
[----:B-1----:R-:W-:Y:S02]  /*2db90*/  IMAD.MOV.U32 R18, RZ, RZ, R4 ;  /* 0x000000ffff127224 */ /* 0x002fe400078e0004 */
[----:B------:R-:W-:Y:S02]  /*2dba0*/  IMAD.MOV.U32 R19, RZ, RZ, R5 ;  /* 0x000000ffff137224 */ /* 0x000fe400078e0005 */
[----:B------:R-:W-:Y:S02]  /*2dbb0*/  IMAD.MOV.U32 R22, RZ, RZ, R6 ;  /* 0x000000ffff167224 */ /* 0x000fe400078e0006 */
[----:B------:R-:W-:Y:S02]  /*2dbc0*/  IMAD.MOV.U32 R23, RZ, RZ, R7 ;  /* 0x000000ffff177224 */ /* 0x000fe400078e0007 */
[----:B--2---:R-:W-:Y:S01]  /*2dbd0*/  HMMA.16816.F32.BF16 R4, R40, R8, R44 ;  /* 0x000000082804723c */ /* 0x004fe2000004182c */
[----:B------:R-:W-:-:S15]  /*2dbe0*/  IMAD.MOV.U32 R35, RZ, RZ, R11 ;  /* 0x000000ffff237224 */ /* 0x000fde00078e000b */
[----:B------:R-:W-:-:S03]  /*2dbf0*/  NOP ;  /* 0x0000000000007918 */ /* 0x000fc60000000000 */
[----:B------:R-:W-:Y:S01]  /*2dc00*/  IMAD.MOV.U32 R11, RZ, RZ, R4 ;  /* 0x000000ffff0b7224 */ /* 0x000fe200078e0004 */
[----:B----4-:R-:W-:-:S15]  /*2dc10*/  HMMA.16816.F32.BF16 R24, R40, R16, R24 ;  /* 0x000000102818723c */ /* 0x010fde0000041818 */
[----:B------:R-:W-:-:S04]  /*2dc20*/  NOP ;  /* 0x0000000000007918 */ /* 0x000fc80000000000 */
[----:B------:R-:W-:Y:S01]  /*2dc30*/  MOV R30, R26 ;  /* 0x0000001a001e7202 */ /* 0x000fe20000000f00 */
[----:B------:R-:W-:Y:S01]  /*2dc40*/  IMAD.MOV.U32 R31, RZ, RZ, R27 ;  /* 0x000000ffff1f7224 */ /* 0x000fe200078e001b */
[----:B------:R-:W-:Y:S04]  /*2dc50*/  STL.64 [R1+0x190], R24 ;  /* 0x0001901801007387 */ /* 0x000fe80000100a00 */
[----:B------:R-:W-:Y:S04]  /*2dc60*/  STL [R1+0x1734], R30 ;  /* 0x0017341e01007387 */ /* 0x000fe80000100800 */
[----:B------:R-:W-:Y:S04]  /*2dc70*/  STL [R1+0x1730], R31 ;  /* 0x0017301f01007387 */ /* 0x000fe80000100800 */
[----:B------:R-:W-:Y:S04]  /*2dc80*/  STL [R1+0x173c], R23 ;  /* 0x00173c1701007387 */ /* 0x000fe80000100800 */
[----:B------:R-:W-:Y:S04]  /*2dc90*/  STL [R1+0x1738], R22 ;  /* 0x0017381601007387 */ /* 0x000fe80000100800 */
[----:B------:R-:W-:Y:S04]  /*2dca0*/  STL [R1+0x172c], R18 ;  /* 0x00172c1201007387 */ /* 0x000fe80000100800 */
[----:B------:R-:W-:Y:S04]  /*2dcb0*/  STL [R1+0x1728], R19 ;  /* 0x0017281301007387 */ /* 0x000fe80000100800 */
[----:B------:R-:W-:Y:S04]  /*2dcc0*/  STL [R1+0x174], R5 ;  /* 0x0001740501007387 */ /* 0x000fe80000100800 */
[----:B------:R0:W-:Y:S02]  /*2dcd0*/  STL.64 [R1+0x178], R6 ;  /* 0x0001780601007387 */ /* 0x0001e40000100a00 */
[----:B0-----:R-:W-:Y:S02]  /*2dce0*/  HMMA.16816.F32.BF16 R4, R36, R48, R56 ;  /* 0x000000302404723c */ /* 0x001fe40000041838 */
[----:B------:R-:W-:-:S15]  /*2dcf0*/  STL [R1+0x1740], R11 ;  /* 0x0017400b01007387 */ /* 0x000fde0000100800 */
[----:B------:R-:W-:Y:S02]  /*2dd00*/  NOP ;  /* 0x0000000000007918 */ /* 0x000fe40000000000 */
[----:B------:R-:W-:Y:S02]  /*2dd10*/  IMAD.MOV.U32 R14, RZ, RZ, R6 ;  /* 0x000000ffff0e7224 */ /* 0x000fe400078e0006 */
[----:B------:R-:W-:Y:S01]  /*2dd20*/  IMAD.MOV.U32 R15, RZ, RZ, R7 ;  /* 0x000000ffff0f7224 */ /* 0x000fe200078e0007 */
[----:B------:R-:W-:Y:S04]  /*2dd30*/  STL [R1+0x160], R4 ;  /* 0x0001600401007387 */ /* 0x000fe80000100800 */
[----:B------:R-:W-:Y:S04]  /*2dd40*/  STL.64 [R1+0x1810], R14 ;  /* 0x0018100e01007387 */ /* 0x000fe80000100a00 */
[----:B------:R0:W-:Y:S04]  /*2dd50*/  STL.64 [R1+0x1808], R12 ;  /* 0x0018080c01007387 */ /* 0x0001e80000100a00 */
[----:B------:R-:W2:Y:S04]  /*2dd60*/  LDL.LU R44, [R1+0x100] ;  /* 0x00010000012c7983 */ /* 0x000ea80000300800 */
[----:B------:R-:W2:Y:S04]  /*2dd70*/  LDL.LU R45, [R1+0x104] ;  /* 0x00010400012d7983 */ /* 0x000ea80000300800 */
[----:B------:R-:W3:Y:S04]  /*2dd80*/  LDL.LU R46, [R1+0x108] ;  /* 0x00010800012e7983 */ /* 0x000ee80000300800 */
[----:B------:R-:W3:Y:S04]  /*2dd90*/  LDL.LU R47, [R1+0x10c] ;  /* 0x00010c00012f7983 */ /* 0x000ee80000300800 */
[----:B---3--:R-:W-:Y:S04]  /*2dda0*/  STL.64 [R1+0x17c0], R46 ;  /* 0x0017c02e01007387 */ /* 0x008fe80000100a00 */
[----:B--2---:R-:W-:Y:S04]  /*2ddb0*/  STL.64 [R1+0x17b8], R44 ;  /* 0x0017b82c01007387 */ /* 0x004fe80000100a00 */
        /* <DEDUP_REMOVED lines=20> */
[----:B0-----:R-:W4:Y:S04]  /*2df00*/  LDL.LU R12, [R1+0xd0] ;  /* 0x0000d000010c7983 */ /* 0x001f280000300800 */
[----:B------:R-:W4:Y:S04]  /*2df10*/  LDL.LU R13, [R1+0xd4] ;  /* 0x0000d400010d7983 */ /* 0x000f280000300800 */
[----:B------:R-:W4:Y:S04]  /*2df20*/  LDL.LU R14, [R1+0xd8] ;  /* 0x0000d800010e7983 */ /* 0x000f280000300800 */
[----:B------:R-:W4:Y:S04]  /*2df30*/  LDL.LU R15, [R1+0xdc] ;  /* 0x0000dc00010f7983 */ /* 0x000f280000300800 */
[----:B------:R-:W2:Y:S04]  /*2df40*/  LDL.LU R24, [R1+0xf0] ;  /* 0x0000f00001187983 */ /* 0x000ea80000300800 */
[----:B------:R-:W2:Y:S04]  /*2df50*/  LDL.LU R25, [R1+0xf4] ;  /* 0x0000f40001197983 */ /* 0x000ea80000300800 */
[----:B------:R-:W2:Y:S04]  /*2df60*/  LDL.LU R26, [R1+0xf8] ;  /* 0x0000f800011a7983 */ /* 0x000ea80000300800 */
[----:B------:R-:W2:Y:S04]  /*2df70*/  LDL.LU R27, [R1+0xfc] ;  /* 0x0000fc00011b7983 */ /* 0x000ea80000300800 */
        /* <DEDUP_REMOVED lines=8> */
[----:B------:R-:W-:Y:S04]  /*2e000*/  STL.64 [R1+0x17d0], R58 ;  /* 0x0017d03a01007387 */ /* 0x000fe80000100a00 */
[----:B------:R0:W-:Y:S04]  /*2e010*/  STL.64 [R1+0x17c8], R56 ;  /* 0x0017c83801007387 */ /* 0x0001e80000100a00 */
[----:B0-----:R-:W4:Y:S04]  /*2e020*/  LDL.LU.64 R56, [R1+0x40] ;  /* 0x0000400001387983 */ /* 0x001f280000300a00 */
[----:B------:R-:W4:Y:S04]  /*2e030*/  LDL.LU R44, [R1+0x80] ;  /* 0x00008000012c7983 */ /* 0x000f280000300800 */
[----:B------:R-:W4:Y:S04]  /*2e040*/  LDL.LU R45, [R1+0x84] ;  /* 0x00008400012d7983 */ /* 0x000f280000300800 */
[----:B------:R-:W4:Y:S04]  /*2e050*/  LDL.LU R46, [R1+0x88] ;  /* 0x00008800012e7983 */ /* 0x000f280000300800 */
[----:B------:R-:W4:Y:S01]  /*2e060*/  LDL.LU R47, [R1+0x8c] ;  /* 0x00008c00012f7983 */ /* 0x000f220000300800 */
[C---:B---3--:R-:W-:Y:S08]  /*2e070*/  HMMA.16816.F32.BF16 R48, R36.reuse, R32, R48 ;  /* 0x000000202430723c */ /* 0x048ff00000041830 */
[----:B--2---:R-:W-:Y:S11]  /*2e080*/  HMMA.16816.F32.BF16 R24, R36, R28, R24 ;  /* 0x0000001c2418723c */ /* 0x004ff60000041818 */
[----:B------:R-:W-:-:S02]  /*2e090*/  IMAD.MOV.U32 R30, RZ, RZ, R48 ;  /* 0x000000ffff1e7224 */ /* 0x000fc400078e0030 */
[----:B------:R-:W-:Y:S02]  /*2e0a0*/  IMAD.MOV.U32 R31, RZ, RZ, R49 ;  /* 0x000000ffff1f7224 */ /* 0x000fe400078e0031 */
[----:B------:R-:W-:Y:S02]  /*2e0b0*/  IMAD.MOV.U32 R18, RZ, RZ, R50 ;  /* 0x000000ffff127224 */ /* 0x000fe400078e0032 */
[----:B------:R-:W-:Y:S01]  /*2e0c0*/  IMAD.MOV.U32 R19, RZ, RZ, R51 ;  /* 0x000000ffff137224 */ /* 0x000fe200078e0033 */
[----:B----4-:R-:W-:Y:S04]  /*2e0d0*/  STL.64 [R1+0x17e0], R46 ;  /* 0x0017e02e01007387 */ /* 0x010fe80000100a00 */
[----:B------:R0:W-:Y:S01]  /*2e0e0*/  STL.64 [R1+0x17d8], R44 ;  /* 0x0017d82c01007387 */ /* 0x0001e20000100a00 */
[----:B------:R-:W-:-:S02]  /*2e0f0*/  IMAD.MOV.U32 R23, RZ, RZ, R26 ;  /* 0x000000ffff177224 */ /* 0x000fc400078e001a */
[----:B------:R-:W-:Y:S02]  /*2e100*/  IMAD.MOV.U32 R22, RZ, RZ, R27 ;  /* 0x000000ffff167224 */ /* 0x000fe400078e001b */
[----:B------:R-:W-:Y:S01]  /*2e110*/  IMAD.MOV.U32 R11, RZ, RZ, R25 ;  /* 0x000000ffff0b7224 */ /* 0x000fe200078e0019 */
[----:B0-----:R-:W2:Y:S04]  /*2e120*/  LDL.LU R44, [R1+0x90] ;  /* 0x00009000012c7983 */ /* 0x001ea80000300800 */
[----:B------:R-:W2:Y:S04]  /*2e130*/  LDL.LU R45, [R1+0x94] ;  /* 0x00009400012d7983 */ /* 0x000ea80000300800 */
[----:B------:R-:W2:Y:S04]  /*2e140*/  LDL.LU R46, [R1+0x98] ;  /* 0x00009800012e7983 */ /* 0x000ea80000300800 */
[----:B------:R-:W2:Y:S04]  /*2e150*/  LDL.LU R47, [R1+0x9c] ;  /* 0x00009c00012f7983 */ /* 0x000ea80000300800 */
[----:B------:R0:W-:Y:S04]  /*2e160*/  STL [R1+0x1744], R10 ;  /* 0x0017440a01007387 */ /* 0x0001e80000100800 */
[----:B------:R-:W3:Y:S04]  /*2e170*/  LDL.LU R48, [R1+0x210] ;  /* 0x0002100001307983 */ /* 0x000ee80000300800 */
[----:B------:R-:W3:Y:S04]  /*2e180*/  LDL.LU R49, [R1+0x214] ;  /* 0x0002140001317983 */ /* 0x000ee80000300800 */
[----:B------:R-:W3:Y:S04]  /*2e190*/  LDL.LU R50, [R1+0x218] ;  /* 0x0002180001327983 */ /* 0x000ee80000300800 */
[----:B------:R-:W3:Y:S04]  /*2e1a0*/  LDL.LU R51, [R1+0x21c] ;  /* 0x00021c0001337983 */ /* 0x000ee80000300800 */
[----:B------:R-:W4:Y:S01]  /*2e1b0*/  LDL.LU.64 R26, [R1+0x1830] ;  /* 0x00183000011a7983 */ /* 0x000f220000300a00 */
[----:B0-----:R-:W-:-:S03]  /*2e1c0*/  IMAD.MOV.U32 R10, RZ, RZ, R24 ;  /* 0x000000ffff0a7224 */ /* 0x001fc600078e0018 */
        /* <DEDUP_REMOVED lines=12> */
[----:B------:R-:W-:-:S15]  /*2e290*/  HMMA.16816.F32.BF16 R4, R36, R16, R4 ;  /* 0x000000102404723c */ /* 0x000fde0000041804 */
[----:B------:R-:W-:-:S04]  /*2e2a0*/  NOP ;  /* 0x0000000000007918 */ /* 0x000fc80000000000 */
[----:B------:R0:W-:Y:S04]  /*2e2b0*/  STL.64 [R1+0x110], R4 ;  /* 0x0001100401007387 */ /* 0x0001e80000100a00 */
[----:B------:R-:W-:Y:S04]  /*2e2c0*/  STL.64 [R1+0x118], R6 ;  /* 0x0001180601007387 */ /* 0x000fe80000100a00 */
[----:B0-----:R-:W3:Y:S01]  /*2e2d0*/  LDL.LU.64 R4, [R1+0x1800] ;  /* 0x0018000001047983 */ /* 0x001ee20000300a00 */
[----:B--2---:R-:W-:-:S15]  /*2e2e0*/  HMMA.16816.F32.BF16 R52, R36, R12, R52 ;  /* 0x0000000c2434723c */ /* 0x004fde0000041834 */
[----:B------:R-:W-:-:S04]  /*2e2f0*/  NOP ;  /* 0x0000000000007918 */ /* 0x000fc80000000000 */
[----:B------:R-:W-:Y:S04]  /*2e300*/  STL.64 [R1+0xf0], R52 ;  /* 0x0000f03401007387 */ /* 0x000fe80000100a00 */
[----:B------:R0:W-:Y:S04]  /*2e310*/  STL.64 [R1+0xf8], R54 ;  /* 0x0000f83601007387 */ /* 0x0001e80000100a00 */
[----:B0-----:R-:W2:Y:S04]  /*2e320*/  LDL.LU.64 R54, [R1+0x17f8] ;  /* 0x0017f80001367983 */ /* 0x001ea80000300a00 */
[----:B------:R-:W2:Y:S01]  /*2e330*/  LDL.LU.64 R52, [R1+0x17f0] ;  /* 0x0017f00001347983 */ /* 0x000ea20000300a00 */
[----:B------:R-:W-:Y:S03]  /*2e340*/  HMMA.16816.F32.BF16 R40, R36, R8, R40 ;  /* 0x000000082428723c */ /* 0x000fe60000041828 */
[----:B------:R-:W3:Y:S01]  /*2e350*/  LDL.LU R36, [R1+0x270] ;  /* 0x0002700001247983 */ /* 0x000ee20000300800 */
[----:B----4-:R-:W-:-:S15]  /*2e360*/  IMAD.MOV.U32 R39, RZ, RZ, R26 ;  /* 0x000000ffff277224 */ /* 0x010fde00078e001a */
[----:B------:R-:W-:Y:S04]  /*2e370*/  STL.64 [R1+0xe0], R40 ;  /* 0x0000e02801007387 */ /* 0x000fe80000100a00 */
[----:B------:R-:W-:Y:S04]  /*2e380*/  STL.64 [R1+0xe8], R42 ;  /* 0x0000e82a01007387 */ /* 0x000fe80000100a00 */
[----:B------:R-:W4:Y:S04]  /*2e390*/  LDL.LU R37, [R1+0x274] ;  /* 0x0002740001257983 */ /* 0x000f280000300800 */
[----:B------:R-:W4:Y:S04]  /*2e3a0*/  LDL.LU R38, [R1+0x278] ;  /* 0x0002780001267983 */ /* 0x000f280000300800 */
[----:B------:R-:W3:Y:S01]  /*2e3b0*/  LDL.LU R26, [R1+0x17e8] ;  /* 0x0017e800011a7983 */ /* 0x000ee20000300800 */
[----:B--2---:R-:W-:-:S15]  /*2e3c0*/  HMMA.16816.F32.BF16 R44, R52, R56, R44 ;  /* 0x00000038342c723c */ /* 0x004fde000004182c */
[----:B------:R-:W-:-:S04]  /*2e3d0*/  NOP ;  /* 0x0000000000007918 */ /* 0x000fc80000000000 */
[----:B------:R-:W-:Y:S04]  /*2e3e0*/  STL.64 [R1+0xd0], R44 ;  /* 0x0000d02c01007387 */ /* 0x000fe80000100a00 */
[----:B------:R0:W-:Y:S04]  /*2e3f0*/  STL.64 [R1+0xd8], R46 ;  /* 0x0000d82e01007387 */ /* 0x0001e80000100a00 */
[----:B0-----:R-:W2:Y:S04]  /*2e400*/  LDL.LU.64 R46, [R1+0x17e0] ;  /* 0x0017e000012e7983 */ /* 0x001ea80000300a00 */
[----:B------:R-:W2:Y:S01]  /*2e410*/  LDL.LU.64 R44, [R1+0x17d8] ;  /* 0x0017d800012c7983 */ /* 0x000ea20000300a00 */
[----:B------:R-:W-:Y:S01]  /*2e420*/  IMAD.MOV.U32 R40, RZ, RZ, R56 ;  /* 0x000000ffff287224 */ /* 0x000fe200078e0038 */
[----:B------:R-:W-:-:S02]  /*2e430*/  MOV R6, R57 ;  /* 0x0000003900067202 */ /* 0x000fc40000000f00 */
[----:B------:R-:W3:Y:S04]  /*2e440*/  LDL.LU.64 R58, [R1+0x17d0] ;  /* 0x0017d000013a7983 */ /* 0x000ee80000300a00 */
        /* <DEDUP_REMOVED lines=8> */
[C---:B------:R-:W-:Y:S11]  /*2e4d0*/  HMMA.16816.F32.BF16 R48, R52.reuse, R20, R48 ;  /* 0x000000143430723c */ /* 0x040ff60000041830 */
[----:B------:R0:W-:Y:S04]  /*2e4e0*/  STL.64 [R1+0xb0], R56 ;  /* 0x0000b03801007387 */ /* 0x0001e80000100a00 */
[----:B------:R-:W-:Y:S04]  /*2e4f0*/  STL.64 [R1+0xb8], R58 ;  /* 0x0000b83a01007387 */ /* 0x000fe80000100a00 */
[----:B0-----:R-:W3:Y:S04]  /*2e500*/  LDL.LU.64 R56, [R1+0x17b0] ;  /* 0x0017b00001387983 */ /* 0x001ee80000300a00 */
[----:B------:R0:W-:Y:S04]  /*2e510*/  STL.64 [R1+0x1770], R26 ;  /* 0x0017701a01007387 */ /* 0x0001e80000100a00 */
[----:B------:R1:W-:Y:S01]  /*2e520*/  STL.64 [R1+0x1768], R24 ;  /* 0x0017681801007387 */ /* 0x0003e20000100a00 */
[----:B0-----:R-:W-:Y:S01]  /*2e530*/  IMAD.MOV.U32 R27, RZ, RZ, R5 ;  /* 0x000000ffff1b7224 */ /* 0x001fe200078e0005 */
[----:B------:R-:W0:Y:S01]  /*2e540*/  S2R R7, SR_TID.X ;  /* 0x0000000000077919 */ /* 0x000e220000002100 */
[----:B------:R-:W0:Y:S01]  /*2e550*/  S2R R43, SR_TID.X ;  /* 0x00000000002b7919 */ /* 0x000e220000002100 */
[----:B--2---:R-:W-:-:S15]  /*2e560*/  HMMA.16816.F32.BF16 R44, R52, R24, R44 ;  /* 0x00000018342c723c */ /* 0x004fde000004182c */
[----:B------:R-:W-:-:S04]  /*2e570*/  NOP ;  /* 0x0000000000007918 */ /* 0x000fc80000000000 */
[----:B------:R-:W-:Y:S04]  /*2e580*/  STL.64 [R1+0xa0], R44 ;  /* 0x0000a02c01007387 */ /* 0x000fe80000100a00 */
[----:B------:R-:W-:Y:S04]  /*2e590*/  STL.64 [R1+0xa8], R46 ;  /* 0x0000a82e01007387 */ /* 0x000fe80000100a00 */
[----:B-1----:R-:W2:Y:S04]  /*2e5a0*/  LDL.LU R24, [R1+0x290] ;  /* 0x0002900001187983 */ /* 0x002ea80000300800 */
[----:B------:R-:W2:Y:S04]  /*2e5b0*/  LDL.LU R25, [R1+0x294] ;  /* 0x0002940001197983 */ /* 0x000ea80000300800 */
[----:B------:R-:W2:Y:S04]  /*2e5c0*/  LDL.LU R26, [R1+0x298] ;  /* 0x00029800011a7983 */ /* 0x000ea80000300800 */
[----:B------:R-:W2:Y:S04]  /*2e5d0*/  LDL.LU R5, [R1+0x17a8] ;  /* 0x0017a80001057983 */ /* 0x000ea80000300800 */
[----:B------:R-:W-:Y:S04]  /*2e5e0*/  STL.64 [R1+0x90], R48 ;  /* 0x0000903001007387 */ /* 0x000fe80000100a00 */
[----:B------:R1:W-:Y:S04]  /*2e5f0*/  STL.64 [R1+0x98], R50 ;  /* 0x0000983201007387 */ /* 0x0003e80000100a00 */
[----:B-1----:R-:W2:Y:S01]  /*2e600*/  LDL.LU.64 R50, [R1+0x17a0] ;  /* 0x0017a00001327983 */ /* 0x002ea20000300a00 */
[----:B0-----:R-:W-:Y:S01]  /*2e610*/  LOP3.LUT R7, R7, 0x7, RZ, 0xc0, !PT ;  /* 0x0000000707077812 */ /* 0x001fe200078ec0ff */
[----:B----4-:R-:W-:Y:S01]  /*2e620*/  HMMA.16816.F32.BF16 R36, R52, R16, R36 ;  /* 0x000000103424723c */ /* 0x010fe20000041824 */
[----:B------:R-:W-:Y:S01]  /*2e630*/  IMAD.SHL.U32 R42, R43, 0x2, RZ ;  /* 0x000000022b2a7824 */ /* 0x000fe200078e00ff */
[----:B------:R-:W4:Y:S02]  /*2e640*/  LDL.LU.64 R48, [R1+0x1798] ;  /* 0x0017980001307983 */ /* 0x000f240000300a00 */
[----:B------:R-:W-:-:S02]  /*2e650*/  IMAD R7, R7, 0x90, RZ ;  /* 0x0000009007077824 */ /* 0x000fc400078e02ff */
[----:B------:R-:W-:-:S03]  /*2e660*/  IMAD.SHL.U32 R43, R43, 0x40, RZ ;  /* 0x000000402b2b7824 */ /* 0x000fc600078e00ff */
[----:B------:R-:W-:-:S04]  /*2e670*/  LOP3.LUT R58, R7, 0x10, R42, 0x78, !PT ;  /* 0x00000010073a7812 */ /* 0x000fc800078e782a */
[----:B------:R-:W-:Y:S01]  /*2e680*/  LOP3.LUT R58, R58, 0x400, R43, 0xf8, !PT ;  /* 0x000004003a3a7812 */ /* 0x000fe200078ef82b */
[----:B------:R-:W-:Y:S04]  /*2e690*/  STL.64 [R1+0x1758], R22 ;  /* 0x0017581601007387 */ /* 0x000fe80000100a00 */
[----:B------:R-:W-:Y:S01]  /*2e6a0*/  STL.64 [R1+0x1750], R20 ;  /* 0x0017501401007387 */ /* 0x000fe20000100a00 */
[----:B------:R-:W-:-:S03]  /*2e6b0*/  LOP3.LUT R58, R58, 0x20, RZ, 0x3c, !PT ;  /* 0x000000203a3a7812 */ /* 0x000fc600078e3cff */
[----:B------:R-:W-:Y:S04]  /*2e6c0*/  STL.64 [R1+0x80], R36 ;  /* 0x0000802401007387 */ /* 0x000fe80000100a00 */
[----:B------:R-:W-:Y:S04]  /*2e6d0*/  STL.64 [R1+0x88], R38 ;  /* 0x0000882601007387 */ /* 0x000fe80000100a00 */
[----:B------:R-:W0:Y:S04]  /*2e6e0*/  LDSM.16.MT88.4 R36, [R58+UR5+0x3800] ;  /* 0x003800053a24783b */ /* 0x000e280008004200 */
[----:B0-----:R-:W-:Y:S04]  /*2e6f0*/  STL.64 [R1+0x16c0], R38 ;  /* 0x0016c02601007387 */ /* 0x001fe80000100a00 */
[----:B------:R2:W-:Y:S02]  /*2e700*/  STL.64 [R1+0x16b8], R36 ;  /* 0x0016b82401007387 */ /* 0x0005e40000100a00 */
[----:B--2---:R-:W-:-:S02]  /*2e710*/  IMAD.MOV.U32 R36, RZ, RZ, R51 ;  /* 0x000000ffff247224 */ /* 0x004fc400078e0033 */
[----:B------:R-:W4:Y:S01]  /*2e720*/  LDL.LU R51, [R1+0x1794] ;  /* 0x0017940001337983 */ /* 0x000f220000300800 */
[C-C-:B------:R-:W-:Y:S02]  /*2e730*/  LOP3.LUT R59, R7.reuse, 0x10, R42.reuse, 0x78, !PT ;  /* 0x00000010073b7812 */ /* 0x140fe400078e782a */
[----:B------:R-:W-:Y:S01]  /*2e740*/  LOP3.LUT R7, R7, 0x10, R42, 0x78, !PT ;  /* 0x0000001007077812 */ /* 0x000fe200078e782a */
[----:B------:R-:W-:Y:S02]  /*2e750*/  IMAD.MOV.U32 R20, RZ, RZ, R40 ;  /* 0x000000ffff147224 */ /* 0x000fe400078e0028 */
[----:B------:R-:W-:Y:S02]  /*2e760*/  IMAD.MOV.U32 R21, RZ, RZ, R6 ;  /* 0x000000ffff157224 */ /* 0x000fe400078e0006 */
[----:B------:R-:W-:Y:S01]  /*2e770*/  IMAD.MOV.U32 R39, RZ, RZ, R4 ;  /* 0x000000ffff277224 */ /* 0x000fe200078e0004 */
[--C-:B------:R-:W-:Y:S02]  /*2e780*/  LOP3.LUT R7, R7, 0x400, R43.reuse, 0xf8, !PT ;  /* 0x0000040007077812 */ /* 0x100fe400078ef82b */
[----:B------:R-:W-:Y:S01]  /*2e790*/  LOP3.LUT R59, R59, 0x400, R43, 0xf8, !PT ;  /* 0x000004003b3b7812 */ /* 0x000fe200078ef82b */
[C---:B------:R-:W-:Y:S01]  /*2e7a0*/  HMMA.16816.F32.BF16 R24, R52.reuse, R12, R24 ;  /* 0x0000000c3418723c */ /* 0x040fe20000041818 */
[----:B------:R-:W2:Y:S04]  /*2e7b0*/  LDL.LU R37, [R1+0x264] ;  /* 0x0002640001257983 */ /* 0x000ea80000300800 */
[----:B------:R-:W-:Y:S04]  /*2e7c0*/  LDSM.16.MT88.4 R40, [R7+UR5+0x3800] ;  /* 0x003800050728783b */ /* 0x000fe80008004200 */
[----:B------:R-:W0:Y:S04]  /*2e7d0*/  LDSM.16.MT88.4 R4, [R5+UR5+0x3800] ;  /* 0x003800050504783b */ /* 0x000e280008004200 */
[----:B------:R-:W2:Y:S04]  /*2e7e0*/  LDL.LU R38, [R1+0x268] ;  /* 0x0002680001267983 */ /* 0x000ea80000300800 */
[----:B0-----:R-:W-:Y:S04]  /*2e7f0*/  STL.64 [R1+0x1670], R6 ;  /* 0x0016700601007387 */ /* 0x001fe80000100a00 */
[----:B------:R-:W-:Y:S04]  /*2e800*/  STL.64 [R1+0x70], R24 ;  /* 0x0000701801007387 */ /* 0x000fe80000100a00 */
[----:B------:R4:W-:Y:S04]  /*2e810*/  STL.64 [R1+0x78], R26 ;  /* 0x0000781a01007387 */ /* 0x0009e80000100a00 */
[----:B------:R0:W-:Y:S01]  /*2e820*/  STL.64 [R1+0x1668], R4 ;  /* 0x0016680401007387 */ /* 0x0001e20000100a00 */
[----:B----4-:R-:W-:Y:S03]  /*2e830*/  HMMA.16816.F32.BF16 R24, R52, R8, R48 ;  /* 0x000000083418723c */ /* 0x010fe60000041830 */
[----:B------:R-:W4:Y:S04]  /*2e840*/  LDL.LU R52, [R1+0x280] ;  /* 0x0002800001347983 */ /* 0x000f280000300800 */
[----:B------:R-:W4:Y:S04]  /*2e850*/  LDL.LU R53, [R1+0x284] ;  /* 0x0002840001357983 */ /* 0x000f280000300800 */
[----:B------:R-:W4:Y:S04]  /*2e860*/  LDL.LU R54, [R1+0x288] ;  /* 0x0002880001367983 */ /* 0x000f280000300800 */
[----:B------:R-:W4:Y:S04]  /*2e870*/  LDL.LU R55, [R1+0x28c] ;  /* 0x00028c0001377983 */ /* 0x000f280000300800 */
[----:B0-----:R-:W-:-:S02]  /*2e880*/  IMAD.MOV.U32 R4, RZ, RZ, R27 ;  /* 0x000000ffff047224 */ /* 0x001fc400078e001b */
[----:B------:R-:W-:Y:S02]  /*2e890*/  IMAD.MOV.U32 R5, RZ, RZ, R26 ;  /* 0x000000ffff057224 */ /* 0x000fe400078e001a */
[----:B------:R-:W-:Y:S02]  /*2e8a0*/  IMAD.MOV.U32 R7, RZ, RZ, R24 ;  /* 0x000000ffff077224 */ /* 0x000fe400078e0018 */
[----:B------:R-:W-:Y:S01]  /*2e8b0*/  IMAD.MOV.U32 R6, RZ, RZ, R25 ;  /* 0x000000ffff067224 */ /* 0x000fe200078e0019 */
[----:B------:R-:W-:Y:S04]  /*2e8c0*/  STL [R1+0x16b4], R4 ;  /* 0x0016b40401007387 */ /* 0x000fe80000100800 */
[----:B------:R-:W-:Y:S04]  /*2e8d0*/  STL [R1+0x16b0], R5 ;  /* 0x0016b00501007387 */ /* 0x000fe80000100800 */
[----:B------:R-:W-:Y:S04]  /*2e8e0*/  STL [R1+0x16ac], R7 ;  /* 0x0016ac0701007387 */ /* 0x000fe80000100800 */
[----:B------:R-:W-:Y:S04]  /*2e8f0*/  STL [R1+0x16a8], R6 ;  /* 0x0016a80601007387 */ /* 0x000fe80000100800 */
[----:B------:R-:W2:Y:S04]  /*2e900*/  LDL.LU R24, [R1+0x250] ;  /* 0x0002500001187983 */ /* 0x000ea80000300800 */
[----:B------:R-:W2:Y:S04]  /*2e910*/  LDL.LU R25, [R1+0x254] ;  /* 0x0002540001197983 */ /* 0x000ea80000300800 */
[----:B------:R-:W2:Y:S04]  /*2e920*/  LDL.LU R26, [R1+0x258] ;  /* 0x00025800011a7983 */ /* 0x000ea80000300800 */
[----:B------:R-:W2:Y:S01]  /*2e930*/  LDL.LU R27, [R1+0x25c] ;  /* 0x00025c00011b7983 */ /* 0x000ea20000300800 */
[----:B------:R-:W-:-:S05]  /*2e940*/  LOP3.LUT R59, R59, 0x60, RZ, 0x3c, !PT ;  /* 0x000000603b3b7812 */ /* 0x000fca00078e3cff */
[----:B------:R-:W-:Y:S04]  /*2e950*/  LDSM.16.MT88.4 R44, [R59+UR5+0x3000] ;  /* 0x003000053b2c783b */ /* 0x000fe80008004200 */
[----:B------:R-:W0:Y:S04]  /*2e960*/  LDSM.16.MT88.4 R48, [R59+UR5+0x3800] ;  /* 0x003800053b30783b */ /* 0x000e280008004200 */
[----:B0-----:R-:W-:Y:S04]  /*2e970*/  STL.64 [R1+0x15f0], R50 ;  /* 0x0015f03201007387 */ /* 0x001fe80000100a00 */
[----:B------:R-:W-:Y:S01]  /*2e980*/  STL.64 [R1+0x15e8], R48 ;  /* 0x0015e83001007387 */ /* 0x000fe20000100a00 */
[----:B----4-:R-:W-:Y:S03]  /*2e990*/  HMMA.16816.F32.BF16 R4, R44, R20, R52 ;  /* 0x000000142c04723c */ /* 0x010fe60000041834 */
[----:B------:R-:W4:-:S15]  /*2e9a0*/  LDL.LU R20, [R1+0x240] ;  /* 0x0002400001147983 */ /* 0x000f1e0000300800 */
[----:B------:R-:W-:Y:S01]  /*2e9b0*/  NOP ;  /* 0x0000000000007918 */ /* 0x000fe20000000000 */
[----:B------:R-:W-:Y:S04]  /*2e9c0*/  STL.64 [R1+0x50], R4 ;  /* 0x0000500401007387 */ /* 0x000fe80000100a00 */
[----:B------:R0:W-:Y:S04]  /*2e9d0*/  STL.64 [R1+0x58], R6 ;  /* 0x0000580601007387 */ /* 0x0001e80000100a00 */
[----:B------:R-:W4:Y:S04]  /*2e9e0*/  LDL.LU R21, [R1+0x244] ;  /* 0x0002440001157983 */ /* 0x000f280000300800 */
[----:B------:R-:W4:Y:S04]  /*2e9f0*/  LDL.LU R22, [R1+0x248] ;  /* 0x0002480001167983 */ /* 0x000f280000300800 */
[----:B------:R-:W4:Y:S04]  /*2ea00*/  LDL.LU R23, [R1+0x24c] ;  /* 0x00024c0001177983 */ /* 0x000f280000300800 */
[----:B------:R-:W3:Y:S04]  /*2ea10*/  LDL.LU R58, [R1+0x228] ;  /* 0x00022800013a7983 */ /* 0x000ee80000300800 */
[----:B------:R-:W3:Y:S04]  /*2ea20*/  LDL.LU R59, [R1+0x22c] ;  /* 0x00022c00013b7983 */ /* 0x000ee80000300800 */
[----:B------:R-:W3:Y:S01]  /*2ea30*/  LDL.LU R52, [R1+0x200] ;  /* 0x0002000001347983 */ /* 0x000ee20000300800 */
[C---:B--2---:R-:W-:Y:S08]  /*2ea40*/  HMMA.16816.F32.BF16 R24, R44.reuse, R28, R24 ;  /* 0x0000001c2c18723c */ /* 0x044ff00000041818 */
[----:B0-----:R-:W-:Y:S01]  /*2ea50*/  HMMA.16816.F32.BF16 R4, R44, R32, R36 ;  /* 0x000000202c04723c */ /* 0x001fe20000041824 */
[----:B------:R-:W2:Y:S04]  /*2ea60*/  LDL.LU R53, [R1+0x204] ;  /* 0x0002040001357983 */ /* 0x000ea80000300800 */
[----:B------:R-:W2:Y:S04]  /*2ea70*/  LDL.LU R54, [R1+0x208] ;  /* 0x0002080001367983 */ /* 0x000ea80000300800 */
[----:B------:R-:W2:Y:S04]  /*2ea80*/  LDL.LU R55, [R1+0x20c] ;  /* 0x00020c0001377983 */ /* 0x000ea80000300800 */
[----:B------:R-:W2:Y:S01]  /*2ea90*/  LDL.LU R36, [R1+0x1d0] ;  /* 0x0001d00001247983 */ /* 0x000ea20000300800 */
[----:B------:R-:W-:-:S02]  /*2eaa0*/  IMAD.MOV.U32 R37, RZ, RZ, R0 ;  /* 0x000000ffff257224 */ /* 0x000fc400078e0000 */
[----:B------:R-:W-:Y:S01]  /*2eab0*/  IMAD.MOV.U32 R38, RZ, RZ, R61 ;  /* 0x000000ffff267224 */ /* 0x000fe200078e003d */
[----:B------:R-:W2:Y:S04]  /*2eac0*/  LDL.LU R0, [R1+0x1790] ;  /* 0x0017900001007983 */ /* 0x000ea80000300800 */
[----:B------:R-:W3:Y:S01]  /*2ead0*/  LDL.LU R61, [R1+0x178c] ;  /* 0x00178c00013d7983 */ /* 0x000ee20000300800 */
[----:B------:R-:W-:-:S03]  /*2eae0*/  IMAD.MOV.U32 R39, RZ, RZ, R34 ;  /* 0x000000ffff277224 */ /* 0x000fc600078e0022 */
[----:B------:R-:W4:Y:S01]  /*2eaf0*/  LDL.LU R34, [R1+0x1788] ;  /* 0x0017880001227983 */ /* 0x000f220000300800 */
[----:B------:R-:W-:Y:S02]  /*2eb00*/  IMAD.MOV.U32 R51, RZ, RZ, R4 ;  /* 0x000000ffff337224 */ /* 0x000fe400078e0004 */
[----:B------:R-:W-:Y:S02]  /*2eb10*/  IMAD.MOV.U32 R50, RZ, RZ, R5 ;  /* 0x000000ffff327224 */ /* 0x000fe400078e0005 */
[----:B------:R-:W-:Y:S02]  /*2eb20*/  IMAD.MOV.U32 R49, RZ, RZ, R6 ;  /* 0x000000ffff317224 */ /* 0x000fe400078e0006 */
[----:B------:R-:W-:Y:S01]  /*2eb30*/  IMAD.MOV.U32 R48, RZ, RZ, R7 ;  /* 0x000000ffff307224 */ /* 0x000fe200078e0007 */
[----:B------:R-:W-:Y:S04]  /*2eb40*/  STL.64 [R1+0x16d8], R50 ;  /* 0x0016d83201007387 */ /* 0x000fe80000100a00 */
[----:B------:R0:W-:Y:S01]  /*2eb50*/  STL.64 [R1+0x16d0], R48 ;  /* 0x0016d03001007387 */ /* 0x0001e20000100a00 */
[----:B------:R-:W-:-:S02]  /*2eb60*/  IMAD.MOV.U32 R7, RZ, RZ, R26 ;  /* 0x000000ffff077224 */ /* 0x000fc400078e001a */
[----:B------:R-:W-:Y:S02]  /*2eb70*/  IMAD.MOV.U32 R6, RZ, RZ, R27 ;  /* 0x000000ffff067224 */ /* 0x000fe400078e001b */
[----:B------:R-:W-:Y:S01]  /*2eb80*/  IMAD.MOV.U32 R4, RZ, RZ, R24 ;  /* 0x000000ffff047224 */ /* 0x000fe200078e0018 */
[----:B------:R-:W-:Y:S01]  /*2eb90*/  MOV R5, R25 ;  /* 0x0000001900057202 */ /* 0x000fe20000000f00 */
[----:B0-----:R-:W-:Y:S02]  /*2eba0*/  IMAD.MOV.U32 R48, RZ, RZ, R2 ;  /* 0x000000ffff307224 */ /* 0x001fe400078e0002 */
[----:B------:R-:W-:Y:S01]  /*2ebb0*/  IMAD.MOV.U32 R49, RZ, RZ, R3 ;  /* 0x000000ffff317224 */ /* 0x000fe200078e0003 */
[----:B------:R-:W4:Y:S04]  /*2ebc0*/  LDL.LU R2, [R1+0x1784] ;  /* 0x0017840001027983 */ /* 0x000f280000300800 */
[----:B------:R-:W4:Y:S01]  /*2ebd0*/  LDL.LU R3, [R1+0x1780] ;  /* 0x0017800001037983 */ /* 0x000f220000300800 */
[----:B------:R-:W-:-:S02]  /*2ebe0*/  IMAD.MOV.U32 R50, RZ, RZ, R60 ;  /* 0x000000ffff327224 */ /* 0x000fc400078e003c */
[----:B------:R-:W-:Y:S01]  /*2ebf0*/  IMAD.MOV.U32 R51, RZ, RZ, R35 ;  /* 0x000000ffff337224 */ /* 0x000fe200078e0023 */
[----:B------:R-:W4:Y:S04]  /*2ec00*/  LDL.LU R60, [R1+0x177c] ;  /* 0x00177c00013c7983 */ /* 0x000f280000300800 */
[----:B------:R-:W4:Y:S04]  /*2ec10*/  LDL.LU R35, [R1+0x1778] ;  /* 0x0017780001237983 */ /* 0x000f280000300800 */
[----:B------:R-:W4:Y:S04]  /*2ec20*/  LDL.LU.64 R26, [R1+0x1770] ;  /* 0x00177000011a7983 */ /* 0x000f280000300a00 */
[----:B------:R-:W4:Y:S04]  /*2ec30*/  LDL.LU.64 R24, [R1+0x1768] ;  /* 0x0017680001187983 */ /* 0x000f280000300a00 */
[----:B------:R2:W-:Y:S04]  /*2ec40*/  STL.64 [R1+0x16f8], R6 ;  /* 0x0016f80601007387 */ /* 0x0005e80000100a00 */
[----:B------:R4:W-:Y:S01]  /*2ec50*/  STL.64 [R1+0x16f0], R4 ;  /* 0x0016f00401007387 */ /* 0x0009e20000100a00 */
[----:B--2---:R-:W-:-:S02]  /*2ec60*/  IMAD.MOV.U32 R7, RZ, RZ, R0 ;  /* 0x000000ffff077224 */ /* 0x004fc400078e0000 */
[----:B---3--:R-:W-:Y:S02]  /*2ec70*/  IMAD.MOV.U32 R6, RZ, RZ, R61 ;  /* 0x000000ffff067224 */ /* 0x008fe400078e003d */
[----:B----4-:R-:W-:Y:S01]  /*2ec80*/  IMAD.MOV.U32 R5, RZ, RZ, R34 ;  /* 0x000000ffff057224 */ /* 0x010fe200078e0022 */
[----:B------:R-:W-:Y:S01]  /*2ec90*/  HMMA.16816.F32.BF16 R20, R44, R24, R20 ;  /* 0x000000182c14723c */ /* 0x000fe20000041814 */
[----:B------:R-:W-:Y:S02]  /*2eca0*/  IMAD.MOV.U32 R4, RZ, RZ, R27 ;  /* 0x000000ffff047224 */ /* 0x000fe400078e001b */
[----:B------:R-:W2:Y:S04]  /*2ecb0*/  LDL.LU R27, [R1+0x1764] ;  /* 0x00176400011b7983 */ /* 0x000ea80000300800 */
[----:B------:R-:W3:-:S12]  /*2ecc0*/  LDL.LU R34, [R1+0x1760] ;  /* 0x0017600001227983 */ /* 0x000ed80000300800 */
[----:B------:R-:W-:Y:S01]  /*2ecd0*/  IMAD.MOV.U32 R61, RZ, RZ, R22 ;  /* 0x000000ffff3d7224 */ /* 0x000fe200078e0016 */
[----:B------:R0:W-:Y:S01]  /*2ece0*/  STL.64 [R1+0x10], R20 ;  /* 0x0000101401007387 */ /* 0x0001e20000100a00 */
[----:B------:R-:W-:-:S03]  /*2ecf0*/  IMAD.MOV.U32 R0, RZ, RZ, R23 ;  /* 0x000000ffff007224 */ /* 0x000fc600078e0017 */
[----:B------:R-:W4:Y:S04]  /*2ed00*/  LDL.LU.64 R22, [R1+0x1758] ;  /* 0x0017580001167983 */ /* 0x000f280000300a00 */
[----:B0-----:R-:W3:Y:S01]  /*2ed10*/  LDL.LU.64 R20, [R1+0x1750] ;  /* 0x0017500001147983 */ /* 0x001ee20000300a00 */
[----:B------:R-:W-:Y:S02]  /*2ed20*/  IMAD.MOV.U32 R24, RZ, RZ, R35 ;  /* 0x000000ffff187224 */ /* 0x000fe400078e0023 */
[----:B------:R-:W-:Y:S01]  /*2ed30*/  IMAD.MOV.U32 R25, RZ, RZ, R60 ;  /* 0x000000ffff197224 */ /* 0x000fe200078e003c */
[C---:B------:R-:W-:Y:S08]  /*2ed40*/  HMMA.16816.F32.BF16 R56, R44.reuse, R16, R56 ;  /* 0x000000102c38723c */ /* 0x040ff00000041838 */
[----:B------:R-:W-:Y:S01]  /*2ed50*/  HMMA.16816.F32.BF16 R52, R44, R12, R52 ;  /* 0x0000000c2c34723c */ /* 0x000fe20000041834 */
[----:B--2---:R0:W-:Y:S04]  /*2ed60*/  STL.64 [R1+0x1708], R26 ;  /* 0x0017081a01007387 */ /* 0x0041e80000100a00 */
[----:B------:R-:W2:Y:S01]  /*2ed70*/  LDL.LU R35, [R1+0x1748] ;  /* 0x0017480001237983 */ /* 0x000ea20000300800 */
[----:B0-----:R-:W-:-:S02]  /*2ed80*/  IMAD.MOV.U32 R26, RZ, RZ, R3 ;  /* 0x000000ffff1a7224 */ /* 0x001fc400078e0003 */
[----:B------:R-:W-:-:S07]  /*2ed90*/  IMAD.MOV.U32 R27, RZ, RZ, R2 ;  /* 0x000000ffff1b7224 */ /* 0x000fce00078e0002 */
[C---:B---3--:R-:W-:Y:S08]  /*2eda0*/  HMMA.16816.F32.BF16 R24, R44.reuse, R20, R24 ;  /* 0x000000142c18723c */ /* 0x048ff00000041818 */
[----:B------:R-:W-:Y:S11]  /*2edb0*/  HMMA.16816.F32.BF16 R44, R44, R8, R4 ;  /* 0x000000082c2c723c */ /* 0x000ff60000041804 */
[----:B------:R-:W-:Y:S04]  /*2edc0*/  STL.64 [R1], R24 ;  /* 0x0000001801007387 */ /* 0x000fe80000100a00 */
[----:B------:R-:W-:Y:S04]  /*2edd0*/  STL.64 [R1+0x1598], R58 ;  /* 0x0015983a01007387 */ /* 0x000fe80000100a00 */
[----:B------:R-:W-:Y:S04]  /*2ede0*/  STL.64 [R1+0x1590], R56 ;  /* 0x0015903801007387 */ /* 0x000fe80000100a00 */
[----:B------:R-:W-:Y:S04]  /*2edf0*/  STL.64 [R1+0x15a8], R54 ;  /* 0x0015a83601007387 */ /* 0x000fe80000100a00 */
[----:B------:R-:W-:Y:S04]  /*2ee00*/  STL.64 [R1+0x15a0], R52 ;  /* 0x0015a03401007387 */ /* 0x000fe80000100a00 */
[----:B------:R0:W-:Y:S04]  /*2ee10*/  STL.64 [R1+0x15b8], R46 ;  /* 0x0015b82e01007387 */ /* 0x0001e80000100a00 */
[----:B------:R-:W-:Y:S04]  /*2ee20*/  STL.64 [R1+0x15b0], R44 ;  /* 0x0015b02c01007387 */ /* 0x000fe80000100a00 */
[----:B0-----:R-:W3:Y:S01]  /*2ee30*/  LDL.LU.64 R46, [R1+0x48] ;  /* 0x00004800012e7983 */ /* 0x001ee20000300a00 */
[----:B------:R-:W-:-:S02]  /*2ee40*/  IMAD.MOV.U32 R2, RZ, RZ, R26 ;  /* 0x000000ffff027224 */ /* 0x000fc400078e001a */
[----:B------:R-:W-:Y:S02]  /*2ee50*/  IMAD.MOV.U32 R3, RZ, RZ, R27 ;  /* 0x000000ffff037224 */ /* 0x000fe400078e001b */
[----:B------:R-:W-:Y:S02]  /*2ee60*/  IMAD.MOV.U32 R56, RZ, RZ, R10 ;  /* 0x000000ffff387224 */ /* 0x000fe400078e000a */
[----:B------:R-:W-:Y:S02]  /*2ee70*/  IMAD.MOV.U32 R57, RZ, RZ, R11 ;  /* 0x000000ffff397224 */ /* 0x000fe400078e000b */
[----:B----4-:R-:W-:Y:S02]  /*2ee80*/  IMAD.MOV.U32 R58, RZ, RZ, R23 ;  /* 0x000000ffff3a7224 */ /* 0x010fe400078e0017 */
[----:B------:R-:W-:Y:S02]  /*2ee90*/  IMAD.MOV.U32 R59, RZ, RZ, R22 ;  /* 0x000000ffff3b7224 */ /* 0x000fe400078e0016 */
[----:B------:R-:W-:-:S02]  /*2eea0*/  IMAD.MOV.U32 R52, RZ, RZ, R30 ;  /* 0x000000ffff347224 */ /* 0x000fc400078e001e */
[----:B------:R-:W-:Y:S01]  /*2eeb0*/  IMAD.MOV.U32 R53, RZ, RZ, R31 ;  /* 0x000000ffff357224 */ /* 0x000fe200078e001f */
[----:B---3--:R-:W-:-:S15]  /*2eec0*/  HMMA.16816.F32.BF16 R4, R40, R46, R48 ;  /* 0x0000002e2804723c */ /* 0x008fde0000041830 */
[----:B------:R-:W-:-:S04]  /*2eed0*/  NOP ;  /* 0x0000000000007918 */ /* 0x000fc80000000000 */
[----:B------:R-:W-:Y:S04]  /*2eee0*/  STL.64 [R1+0x350], R4 ;  /* 0x0003500401007387 */ /* 0x000fe80000100a00 */
[----:B------:R2:W-:Y:S01]  /*2eef0*/  STL.64 [R1+0x358], R6 ;  /* 0x0003580601007387 */ /* 0x0005e20000100a00 */
[----:B------:R-:W-:-:S03]  /*2ef00*/  IMAD.MOV.U32 R60, RZ, RZ, R4 ;  /* 0x000000ffff3c7224 */ /* 0x000fc600078e0004 */
[----:B------:R-:W3:Y:S04]  /*2ef10*/  LDL.LU R24, [R1+0x1c0] ;  /* 0x0001c00001187983 */ /* 0x000ee80000300800 */
[----:B------:R-:W3:Y:S04]  /*2ef20*/  LDL.LU R25, [R1+0x1c4] ;  /* 0x0001c40001197983 */ /* 0x000ee80000300800 */
[----:B------:R-:W3:Y:S04]  /*2ef30*/  LDL.LU R26, [R1+0x1c8] ;  /* 0x0001c800011a7983 */ /* 0x000ee80000300800 */
[----:B------:R-:W3:Y:S01]  /*2ef40*/  LDL.LU R27, [R1+0x1cc] ;  /* 0x0001cc00011b7983 */ /* 0x000ee20000300800 */
[----:B--2---:R-:W-:Y:S03]  /*2ef50*/  HMMA.16816.F32.BF16 R4, R40, R34, R36 ;  /* 0x000000222804723c */ /* 0x004fe60000041824 */
[----:B------:R0:W-:Y:S04]  /*2ef60*/  STL.64 [R1+0x1700], R46 ;  /* 0x0017002e01007387 */ /* 0x0001e80000100a00 */
[----:B------:R-:W-:-:S12]  /*2ef70*/  STL [R1+0x1568], R60 ;  /* 0x0015683c01007387 */ /* 0x000fd80000100800 */
[----:B------:R1:W-:Y:S04]  /*2ef80*/  STL.64 [R1+0x340], R4 ;  /* 0x0003400401007387 */ /* 0x0003e80000100a00 */
[----:B------:R2:W-:Y:S04]  /*2ef90*/  STL.64 [R1+0x348], R6 ;  /* 0x0003480601007387 */ /* 0x0005e80000100a00 */
[----:B------:R-:W4:Y:S04]  /*2efa0*/  LDL.LU R44, [R1+0x1b0] ;  /* 0x0001b000012c7983 */ /* 0x000f280000300800 */
[----:B------:R-:W4:Y:S04]  /*2efb0*/  LDL.LU R45, [R1+0x1b4] ;  /* 0x0001b400012d7983 */ /* 0x000f280000300800 */
[----:B0-----:R-:W4:Y:S04]  /*2efc0*/  LDL.LU R46, [R1+0x1b8] ;  /* 0x0001b800012e7983 */ /* 0x001f280000300800 */
[----:B------:R-:W4:Y:S01]  /*2efd0*/  LDL.LU R47, [R1+0x1bc] ;  /* 0x0001bc00012f7983 */ /* 0x000f220000300800 */
[----:B------:R-:W-:-:S02]  /*2efe0*/  IMAD.MOV.U32 R8, RZ, RZ, R5 ;  /* 0x000000ffff087224 */ /* 0x000fc400078e0005 */
[----:B------:R-:W-:Y:S01]  /*2eff0*/  IMAD.MOV.U32 R9, RZ, RZ, R7 ;  /* 0x000000ffff097224 */ /* 0x000fe200078e0007 */
[----:B-1----:R-:W3:Y:S04]  /*2f000*/  LDL.LU R4, [R1+0x1a0] ;  /* 0x0001a00001047983 */ /* 0x002ee80000300800 */
[----:B------:R-:W3:Y:S04]  /*2f010*/  LDL.LU R5, [R1+0x1a4] ;  /* 0x0001a40001057983 */ /* 0x000ee80000300800 */
[----:B--2---:R-:W2:Y:S04]  /*2f020*/  LDL.LU R6, [R1+0x1a8] ;  /* 0x0001a80001067983 */ /* 0x004ea80000300800 */
[----:B------:R-:W2:Y:S04]  /*2f030*/  LDL.LU R7, [R1+0x1ac] ;  /* 0x0001ac0001077983 */ /* 0x000ea80000300800 */
[----:B------:R-:W2:Y:S04]  /*2f040*/  LDL.LU R10, [R1+0x1744] ;  /* 0x00174400010a7983 */ /* 0x000ea80000300800 */
[----:B------:R-:W2:Y:S04]  /*2f050*/  LDL.LU R11, [R1+0x1740] ;  /* 0x00174000010b7983 */ /* 0x000ea80000300800 */
[----:B------:R-:W2:Y:S04]  /*2f060*/  LDL.LU R23, [R1+0x173c] ;  /* 0x00173c0001177983 */ /* 0x000ea80000300800 */
[----:B------:R-:W2:Y:S04]  /*2f070*/  LDL.LU R22, [R1+0x1738] ;  /* 0x0017380001167983 */ /* 0x000ea80000300800 */
[----:B------:R-:W2:Y:S04]  /*2f080*/  LDL.LU R30, [R1+0x1734] ;  /* 0x00173400011e7983 */ /* 0x000ea80000300800 */
[----:B------:R-:W3:Y:S01]  /*2f090*/  LDL.LU R31, [R1+0x1730] ;  /* 0x00173000011f7983 */ /* 0x000ee20000300800 */
[----:B------:R-:W-:Y:S01]  /*2f0a0*/  MOV R54, R18 ;  /* 0x0000001200367202 */ /* 0x000fe20000000f00 */
[----:B------:R-:W-:-:S02]  /*2f0b0*/  IMAD.MOV.U32 R55, RZ, RZ, R19 ;  /* 0x000000ffff377224 */ /* 0x000fc400078e0013 */
[----:B------:R-:W4:Y:S04]  /*2f0c0*/  LDL.LU R18, [R1+0x172c] ;  /* 0x00172c0001127983 */ /* 0x000f280000300800 */
[----:B------:R-:W4:Y:S04]  /*2f0d0*/  LDL.LU R19, [R1+0x1728] ;  /* 0x0017280001137983 */ /* 0x000f280000300800 */
[----:B------:R-:W4:Y:S04]  /*2f0e0*/  LDL.LU R48, [R1+0x190] ;  /* 0x0001900001307983 */ /* 0x000f280000300800 */
[----:B------:R-:W4:Y:S01]  /*2f0f0*/  LDL.LU R49, [R1+0x194] ;  /* 0x0001940001317983 */ /* 0x000f220000300800 */
[----:B--2---:R-:W-:-:S02]  /*2f100*/  IMAD.MOV.U32 R50, RZ, RZ, R30 ;  /* 0x000000ffff327224 */ /* 0x004fc400078e001e */
[----:B---3--:R-:W-:Y:S01]  /*2f110*/  IMAD.MOV.U32 R51, RZ, RZ, R31 ;  /* 0x000000ffff337224 */ /* 0x008fe200078e001f */
[----:B------:R-:W2:Y:S04]  /*2f120*/  LDL.LU R30, [R1+0x1724] ;  /* 0x00172400011e7983 */ /* 0x000ea80000300800 */
[----:B------:R-:W2:Y:S01]  /*2f130*/  LDL.LU R31, [R1+0x1720] ;  /* 0x00172000011f7983 */ /* 0x000ea20000300800 */
[----:B----4-:R-:W-:Y:S02]  /*2f140*/  IMAD.MOV.U32 R36, RZ, RZ, R18 ;  /* 0x000000ffff247224 */ /* 0x010fe400078e0012 */
[----:B------:R-:W-:Y:S01]  /*2f150*/  IMAD.MOV.U32 R37, RZ, RZ, R19 ;  /* 0x000000ffff257224 */ /* 0x000fe200078e0013 */
[----:B------:R-:W3:Y:S04]  /*2f160*/  LDL.LU R18, [R1+0x171c] ;  /* 0x00171c0001127983 */ /* 0x000ee80000300800 */
[----:B------:R-:W3:Y:S01]  /*2f170*/  LDL.LU R19, [R1+0x1718] ;  /* 0x0017180001137983 */ /* 0x000ee20000300800 */
[----:B------:R-:W-:-:S02]  /*2f180*/  IMAD.MOV.U32 R38, RZ, RZ, R22 ;  /* 0x000000ffff267224 */ /* 0x000fc400078e0016 */
[----:B------:R-:W-:Y:S01]  /*2f190*/  IMAD.MOV.U32 R39, RZ, RZ, R23 ;  /* 0x000000ffff277224 */ /* 0x000fe200078e0017 */
[----:B------:R-:W4:Y:S04]  /*2f1a0*/  LDL.LU R22, [R1+0x1714] ;  /* 0x0017140001167983 */ /* 0x000f280000300800 */
[----:B------:R-:W4:Y:S04]  /*2f1b0*/  LDL.LU R23, [R1+0x1710] ;  /* 0x0017100001177983 */ /* 0x000f280000300800 */
[----:B------:R-:W-:Y:S04]  /*2f1c0*/  STL [R1+0x1570], R8 ;  /* 0x0015700801007387 */ /* 0x000fe80000100800 */
[----:B------:R-:W-:Y:S01]  /*2f1d0*/  STL [R1+0x156c], R9 ;  /* 0x00156c0901007387 */ /* 0x000fe20000100800 */
[----:B--2---:R-:W-:-:S15]  /*2f1e0*/  HMMA.16816.F32.BF16 R24, R40, R30, R24 ;  /* 0x0000001e2818723c */ /* 0x004fde0000041818 */
[----:B------:R-:W-:-:S04]  /*2f1f0*/  NOP ;  /* 0x0000000000007918 */ /* 0x000fc80000000000 */
[----:B------:R-:W-:Y:S01]  /*2f200*/  STL.64 [R1+0x2e0], R24 ;  /* 0x0002e01801007387 */ /* 0x000fe20000100a00 */
[----:B------:R-:W-:Y:S02]  /*2f210*/  IMAD.MOV.U32 R17, RZ, RZ, R27 ;  /* 0x000000ffff117224 */ /* 0x000fe400078e001b */
[----:B------:R-:W-:Y:S01]  /*2f220*/  IMAD.MOV.U32 R13, RZ, RZ, R26 ;  /* 0x000000ffff0d7224 */ /* 0x000fe200078e001a */
[----:B------:R0:W-:Y:S04]  /*2f230*/  STL.64 [R1+0x2e8], R26 ;  /* 0x0002e81a01007387 */ /* 0x0001e80000100a00 */
[----:B0-----:R-:W2:Y:S01]  /*2f240*/  LDL.LU.64 R26, [R1+0x1708] ;  /* 0x00170800011a7983 */ /* 0x001ea20000300a00 */
[----:B----4-:R-:W-:Y:S01]  /*2f250*/  HMMA.16816.F32.BF16 R4, R40, R22, R4 ;  /* 0x000000162804723c */ /* 0x010fe20000041804 */
[----:B------:R-:W-:-:S02]  /*2f260*/  IMAD.MOV.U32 R12, RZ, RZ, R24 ;  /* 0x000000ffff0c7224 */ /* 0x000fc400078e0018 */
[----:B------:R-:W-:-:S03]  /*2f270*/  IMAD.MOV.U32 R16, RZ, RZ, R25 ;  /* 0x000000ffff107224 */ /* 0x000fc600078e0019 */
[----:B------:R-:W-:Y:S04]  /*2f280*/  STL [R1+0x1580], R12 ;  /* 0x0015800c01007387 */ /* 0x000fe80000100800 */
[----:B------:R-:W-:Y:S04]  /*2f290*/  STL [R1+0x157c], R13 ;  /* 0x00157c0d01007387 */ /* 0x000fe80000100800 */
        /* <DEDUP_REMOVED lines=8> */
[----:B------:R-:W-:Y:S01]  /*2f320*/  STL.64 [R1+0x2b0], R44 ;  /* 0x0002b02c01007387 */ /* 0x000fe20000100a00 */
[----:B------:R-:W-:Y:S02]  /*2f330*/  IMAD.MOV.U32 R25, RZ, RZ, R47 ;  /* 0x000000ffff197224 */ /* 0x000fe400078e002f */
[----:B------:R-:W-:Y:S01]  /*2f340*/  IMAD.MOV.U32 R21, RZ, RZ, R46 ;  /* 0x000000ffff157224 */ /* 0x000fe200078e002e */
[----:B------:R0:W-:Y:S01]  /*2f350*/  STL.64 [R1+0x2b8], R46 ;  /* 0x0002b82e01007387 */ /* 0x0001e20000100a00 */
[----:B------:R-:W-:-:S03]  /*2f360*/  IMAD.MOV.U32 R20, RZ, RZ, R44 ;  /* 0x000000ffff147224 */ /* 0x000fc600078e002c */
[----:B0-----:R-:W2:Y:S04]  /*2f370*/  LDL.LU.64 R46, [R1+0x1700] ;  /* 0x00170000012e7983 */ /* 0x001ea80000300a00 */
[----:B------:R-:W-:Y:S04]  /*2f380*/  STL.64 [R1+0x290], R4 ;  /* 0x0002900401007387 */ /* 0x000fe80000100a00 */
[----:B------:R0:W-:Y:S04]  /*2f390*/  STL.64 [R1+0x298], R6 ;  /* 0x0002980601007387 */ /* 0x0001e80000100a00 */
[----:B0-----:R-:W4:Y:S04]  /*2f3a0*/  LDL.LU.64 R6, [R1+0x16f8] ;  /* 0x0016f80001067983 */ /* 0x001f280000300a00 */
[----:B------:R-:W2:Y:S04]  /*2f3b0*/  LDL.LU.64 R4, [R1+0x16f0] ;  /* 0x0016f00001047983 */ /* 0x000ea80000300a00 */
[----:B------:R0:W-:Y:S04]  /*2f3c0*/  STL.64 [R1+0x16a0], R22 ;  /* 0x0016a01601007387 */ /* 0x0001e80000100a00 */
[----:B------:R1:W-:Y:S01]  /*2f3d0*/  STL.64 [R1+0x1698], R20 ;  /* 0x0016981401007387 */ /* 0x0003e20000100a00 */
[----:B0-----:R-:W-:-:S03]  /*2f3e0*/  IMAD.MOV.U32 R22, RZ, RZ, R14 ;  /* 0x000000ffff167224 */ /* 0x001fc600078e000e */
[----:B-1----:R-:W2:Y:S01]  /*2f3f0*/  LDL.LU R20, [R1+0x160] ;  /* 0x0001600001147983 */ /* 0x002ea20000300800 */
[----:B------:R-:W-:-:S03]  /*2f400*/  IMAD.MOV.U32 R21, RZ, RZ, R10 ;  /* 0x000000ffff157224 */ /* 0x000fc600078e000a */
[----:B------:R-:W2:Y:S04]  /*2f410*/  LDL.LU R10, [R1+0x16e8] ;  /* 0x0016e800010a7983 */ /* 0x000ea80000300800 */
[----:B------:R-:W2:Y:S01]  /*2f420*/  LDL.LU R14, [R1+0x16e4] ;  /* 0x0016e400010e7983 */ /* 0x000ea20000300800 */
[----:B------:R-:W-:-:S03]  /*2f430*/  IMAD.MOV.U32 R23, RZ, RZ, R15 ;  /* 0x000000ffff177224 */ /* 0x000fc600078e000f */
[----:B------:R-:W2:Y:S01]  /*2f440*/  LDL.LU R15, [R1+0x16e0] ;  /* 0x0016e000010f7983 */ /* 0x000ea20000300800 */
[----:B---3--:R-:W-:Y:S01]  /*2f450*/  HMMA.16816.F32.BF16 R48, R40, R18, R48 ;  /* 0x000000122830723c */ /* 0x008fe20000041830 */
[----:B------:R-:W-:-:S15]  /*2f460*/  IMAD.MOV.U32 R16, RZ, RZ, R11 ;  /* 0x000000ffff107224 */ /* 0x000fde00078e000b */
[----:B------:R-:W-:-:S03]  /*2f470*/  NOP ;  /* 0x0000000000007918 */ /* 0x000fc60000000000 */
[----:B------:R-:W-:Y:S04]  /*2f480*/  STL.64 [R1+0x260], R48 ;  /* 0x0002603001007387 */ /* 0x000fe80000100a00 */
[----:B------:R0:W-:Y:S04]  /*2f490*/  STL.64 [R1+0x268], R50 ;  /* 0x0002683201007387 */ /* 0x0001e80000100a00 */
[----:B0-----:R-:W3:Y:S04]  /*2f4a0*/  LDL.LU.64 R50, [R1+0x16d8] ;  /* 0x0016d80001327983 */ /* 0x001ee80000300a00 */
[----:B------:R-:W3:Y:S04]  /*2f4b0*/  LDL.LU.64 R48, [R1+0x16d0] ;  /* 0x0016d00001307983 */ /* 0x000ee80000300a00 */
[----:B------:R0:W-:Y:S04]  /*2f4c0*/  STL.64 [R1+0x1690], R18 ;  /* 0x0016901201007387 */ /* 0x0001e80000100a00 */
[----:B------:R-:W3:Y:S04]  /*2f4d0*/  LDL.LU R11, [R1+0x16c8] ;  /* 0x0016c800010b7983 */ /* 0x000ee80000300800 */
[----:B------:R-:W3:Y:S04]  /*2f4e0*/  LDL.LU R17, [R1+0x174] ;  /* 0x0001740001117983 */ /* 0x000ee80000300800 */
[----:B0-----:R-:W3:Y:S04]  /*2f4f0*/  LDL.LU R18, [R1+0x178] ;  /* 0x0001780001127983 */ /* 0x001ee80000300800 */
[----:B------:R-:W3:Y:S01]  /*2f500*/  LDL.LU R19, [R1+0x17c] ;  /* 0x00017c0001137983 */ /* 0x000ee20000300800 */
[----:B--2---:R-:W-:-:S15]  /*2f510*/  HMMA.16816.F32.BF16 R36, R40, R14, R36 ;  /* 0x0000000e2824723c */ /* 0x004fde0000041824 */
[----:B------:R-:W-:-:S04]  /*2f520*/  NOP ;  /* 0x0000000000007918 */ /* 0x000fc80000000000 */
[----:B------:R-:W-:Y:S04]  /*2f530*/  STL.64 [R1+0x250], R36 ;  /* 0x0002502401007387 */ /* 0x000fe80000100a00 */
[----:B------:R0:W-:Y:S04]  /*2f540*/  STL.64 [R1+0x258], R38 ;  /* 0x0002582601007387 */ /* 0x0001e80000100a00 */
[----:B0-----:R-:W2:Y:S04]  /*2f550*/  LDL.LU.64 R38, [R1+0x16c0] ;  /* 0x0016c00001267983 */ /* 0x001ea80000300a00 */
[----:B------:R-:W2:Y:S01]  /*2f560*/  LDL.LU.64 R36, [R1+0x16b8] ;  /* 0x0016b80001247983 */ /* 0x000ea20000300a00 */
[----:B---3--:R-:W-:-:S15]  /*2f570*/  HMMA.16816.F32.BF16 R16, R40, R10, R16 ;  /* 0x0000000a2810723c */ /* 0x008fde0000041810 */
[----:B------:R-:W-:-:S04]  /*2f580*/  NOP ;  /* 0x0000000000007918 */ /* 0x000fc80000000000 */
[----:B------:R-:W-:Y:S01]  /*2f590*/  STL.64 [R1+0x1d0], R16 ;  /* 0x0001d01001007387 */ /* 0x000fe20000100a00 */
[----:B------:R-:W-:-:S03]  /*2f5a0*/  MOV R41, R18 ;  /* 0x0000001200297202 */ /* 0x000fc60000000f00 */
[----:B------:R2:W-:Y:S01]  /*2f5b0*/  STL.64 [R1+0x1d8], R18 ;  /* 0x0001d81201007387 */ /* 0x0005e20000100a00 */
[----:B------:R-:W-:Y:S02]  /*2f5c0*/  IMAD.MOV.U32 R40, RZ, RZ, R16 ;  /* 0x000000ffff287224 */ /* 0x000fe400078e0010 */
[----:B--2---:R-:W-:-:S15]  /*2f5d0*/  HMMA.16816.F32.BF16 R16, R36, R46, R20 ;  /* 0x0000002e2410723c */ /* 0x004fde0000041814 */
[----:B------:R-:W-:-:S04]  /*2f5e0*/  NOP ;  /* 0x0000000000007918 */ /* 0x000fc80000000000 */
[----:B------:R-:W-:Y:S04]  /*2f5f0*/  STL.64 [R1+0x3c0], R16 ;  /* 0x0003c01001007387 */ /* 0x000fe80000100a00 */
[----:B------:R0:W-:Y:S02]  /*2f600*/  STL.64 [R1+0x3c8], R18 ;  /* 0x0003c81201007387 */ /* 0x0001e40000100a00 */
[----:B0-----:R-:W-:Y:S02]  /*2f610*/  HMMA.16816.F32.BF16 R16, R36, R34, R52 ;  /* 0x000000222410723c */ /* 0x001fe40000041834 */
[----:B------:R-:W-:Y:S04]  /*2f620*/  STL.64 [R1+0x1660], R34 ;  /* 0x0016602201007387 */ /* 0x000fe80000100a00 */
[----:B------:R-:W-:-:S13]  /*2f630*/  STL.64 [R1+0x1658], R32 ;  /* 0x0016582001007387 */ /* 0x000fda0000100a00 */
[----:B------:R-:W-:Y:S04]  /*2f640*/  STL.64 [R1+0x3a0], R16 ;  /* 0x0003a01001007387 */ /* 0x000fe80000100a00 */
[----:B------:R0:W-:Y:S02]  /*2f650*/  STL.64 [R1+0x3a8], R18 ;  /* 0x0003a81201007387 */ /* 0x0001e40000100a00 */
[----:B0-----:R-:W-:Y:S02]  /*2f660*/  HMMA.16816.F32.BF16 R16, R36, R30, R56 ;  /* 0x0000001e2410723c */ /* 0x001fe40000041838 */
[----:B------:R-:W-:Y:S04]  /*2f670*/  STL.64 [R1+0x1650], R30 ;  /* 0x0016501e01007387 */ /* 0x000fe80000100a00 */
[----:B------:R-:W-:Y:S01]  /*2f680*/  STL.64 [R1+0x1648], R28 ;  /* 0x0016481c01007387 */ /* 0x000fe20000100a00 */
[----:B------:R-:W-:-:S02]  /*2f690*/  IMAD.MOV.U32 R52, RZ, RZ, R4 ;  /* 0x000000ffff347224 */ /* 0x000fc400078e0004 */
[----:B------:R-:W-:Y:S02]  /*2f6a0*/  IMAD.MOV.U32 R53, RZ, RZ, R5 ;  /* 0x000000ffff357224 */ /* 0x000fe400078e0005 */
[----:B----4-:R-:W-:Y:S02]  /*2f6b0*/  IMAD.MOV.U32 R54, RZ, RZ, R7 ;  /* 0x000000ffff367224 */ /* 0x010fe400078e0007 */
[----:B------:R-:W-:-:S06]  /*2f6c0*/  IMAD.MOV.U32 R55, RZ, RZ, R6 ;  /* 0x000000ffff377224 */ /* 0x000fcc00078e0006 */
[----:B------:R-:W-:Y:S04]  /*2f6d0*/  STL.64 [R1+0x370], R16 ;  /* 0x0003701001007387 */ /* 0x000fe80000100a00 */
[----:B------:R-:W-:Y:S04]  /*2f6e0*/  STL.64 [R1+0x378], R18 ;  /* 0x0003781201007387 */ /* 0x000fe80000100a00 */
[----:B------:R-:W2:Y:S04]  /*2f6f0*/  LDL.LU R4, [R1+0x16b4] ;  /* 0x0016b40001047983 */ /* 0x000ea80000300800 */
[----:B------:R-:W3:Y:S04]  /*2f700*/  LDL.LU R5, [R1+0x16b0] ;  /* 0x0016b00001057983 */ /* 0x000ee80000300800 */
[----:B------:R-:W4:Y:S04]  /*2f710*/  LDL.LU R7, [R1+0x16ac] ;  /* 0x0016ac0001077983 */ /* 0x000f280000300800 */
[----:B------:R-:W4:Y:S01]  /*2f720*/  LDL.LU R6, [R1+0x16a8] ;  /* 0x0016a80001067983 */ /* 0x000f220000300800 */
[----:B------:R-:W-:-:S02]  /*2f730*/  IMAD.MOV.U32 R9, RZ, RZ, R46 ;  /* 0x000000ffff097224 */ /* 0x000fc400078e002e */
[----:B------:R-:W-:Y:S02]  /*2f740*/  IMAD.MOV.U32 R8, RZ, RZ, R47 ;  /* 0x000000ffff087224 */ /* 0x000fe400078e002f */
[----:B------:R-:W-:Y:S01]  /*2f750*/  IMAD.MOV.U32 R24, RZ, RZ, R45 ;  /* 0x000000ffff187224 */ /* 0x000fe200078e002d */
[----:B------:R0:W-:Y:S01]  /*2f760*/  STL.64 [R1+0x15c8], R54 ;  /* 0x0015c83601007387 */ /* 0x0001e20000100a00 */
[----:B------:R-:W-:Y:S02]  /*2f770*/  IMAD.MOV.U32 R44, RZ, RZ, R51 ;  /* 0x000000ffff2c7224 */ /* 0x000fe400078e0033 */
[----:B------:R-:W-:Y:S02]  /*2f780*/  IMAD.MOV.U32 R45, RZ, RZ, R50 ;  /* 0x000000ffff2d7224 */ /* 0x000fe400078e0032 */
[----:B------:R-:W-:Y:S02]  /*2f790*/  IMAD.MOV.U32 R46, RZ, RZ, R49 ;  /* 0x000000ffff2e7224 */ /* 0x000fe400078e0031 */
[----:B------:R-:W-:Y:S01]  /*2f7a0*/  IMAD.MOV.U32 R47, RZ, RZ, R48 ;  /* 0x000000ffff2f7224 */ /* 0x000fe200078e0030 */
[----:B------:R-:W-:Y:S01]  /*2f7b0*/  STL.64 [R1+0x15c0], R52 ;  /* 0x0015c03401007387 */ /* 0x000fe20000100a00 */
[----:B0-----:R-:W-:-:S02]  /*2f7c0*/  IMAD.MOV.U32 R54, RZ, RZ, R9 ;  /* 0x000000ffff367224 */ /* 0x001fc400078e0009 */
[----:B------:R-:W-:-:S05]  /*2f7d0*/  IMAD.MOV.U32 R55, RZ, RZ, R8 ;  /* 0x000000ffff377224 */ /* 0x000fca00078e0008 */
[----:B------:R-:W-:Y:S01]  /*2f7e0*/  STL.64 [R1+0x1678], R54 ;  /* 0x0016783601007387 */ /* 0x000fe20000100a00 */
[----:B--2---:R-:W-:Y:S02]  /*2f7f0*/  IMAD.MOV.U32 R51, RZ, RZ, R4 ;  /* 0x000000ffff337224 */ /* 0x004fe400078e0004 */
[----:B---3--:R-:W-:Y:S02]  /*2f800*/  IMAD.MOV.U32 R50, RZ, RZ, R5 ;  /* 0x000000ffff327224 */ /* 0x008fe400078e0005 */
[----:B----4-:R-:W-:Y:S02]  /*2f810*/  IMAD.MOV.U32 R48, RZ, RZ, R7 ;  /* 0x000000ffff307224 */ /* 0x010fe400078e0007 */
[----:B------:R-:W-:Y:S01]  /*2f820*/  IMAD.MOV.U32 R49, RZ, RZ, R6 ;  /* 0x000000ffff317224 */ /* 0x000fe200078e0006 */
[----:B------:R-:W-:Y:S04]  /*2f830*/  STL.64 [R1+0x1600], R50 ;  /* 0x0016003201007387 */ /* 0x000fe80000100a00 */
        /* <DEDUP_REMOVED lines=35> */
[----:B--2---:R-:W-:Y:S04]  /*2fa70*/  STL.64 [R1+0x1688], R6 ;  /* 0x0016880601007387 */ /* 0x004fe80000100a00 */
[----:B----4-:R0:W-:Y:S04]  /*2fa80*/  STL.64 [R1+0x1680], R4 ;  /* 0x0016800401007387 */ /* 0x0101e80000100a00 */
[----:B0-----:R-:W2:Y:S04]  /*2fa90*/  LDL.LU R4, [R1+0x110] ;  /* 0x0001100001047983 */ /* 0x001ea80000300800 */
[----:B------:R-:W2:Y:S04]  /*2faa0*/  LDL.LU R5, [R1+0x114] ;  /* 0x0001140001057983 */ /* 0x000ea80000300800 */
[----:B------:R-:W2:Y:S04]  /*2fab0*/  LDL.LU R6, [R1+0x118] ;  /* 0x0001180001067983 */ /* 0x000ea80000300800 */
[----:B------:R-:W2:Y:S04]  /*2fac0*/  LDL.LU R7, [R1+0x11c] ;  /* 0x00011c0001077983 */ /* 0x000ea80000300800 */
[----:B------:R-:W4:Y:S04]  /*2fad0*/  LDL.LU R52, [R1+0xf0] ;  /* 0x0000f00001347983 */ /* 0x000f280000300800 */
[----:B------:R-:W4:Y:S04]  /*2fae0*/  LDL.LU R53, [R1+0xf4] ;  /* 0x0000f40001357983 */ /* 0x000f280000300800 */
[----:B------:R-:W4:Y:S04]  /*2faf0*/  LDL.LU R54, [R1+0xf8] ;  /* 0x0000f80001367983 */ /* 0x000f280000300800 */
[----:B------:R-:W4:Y:S04]  /*2fb00*/  LDL.LU R55, [R1+0xfc] ;  /* 0x0000fc0001377983 */ /* 0x000f280000300800 */
[----:B------:R-:W2:Y:S04]  /*2fb10*/  LDL.LU R32, [R1+0xd0] ;  /* 0x0000d00001207983 */ /* 0x000ea80000300800 */
[----:B------:R-:W2:Y:S04]  /*2fb20*/  LDL.LU R33, [R1+0xd4] ;  /* 0x0000d40001217983 */ /* 0x000ea80000300800 */
[----:B------:R-:W2:Y:S04]  /*2fb30*/  LDL.LU R34, [R1+0xd8] ;  /* 0x0000d80001227983 */ /* 0x000ea80000300800 */
[----:B------:R-:W2:Y:S01]  /*2fb40*/  LDL.LU R35, [R1+0xdc] ;  /* 0x0000dc0001237983 */ /* 0x000ea20000300800 */
[C---:B---3--:R-:W-:Y:S03]  /*2fb50*/  HMMA.16816.F32.BF16 R20, R36.reuse, R26, R20 ;  /* 0x0000001a2414723c */ /* 0x048fe60000041814 */
[----:B------:R-:W3:Y:S04]  /*2fb60*/  LDL.LU R28, [R1+0xc0] ;  /* 0x0000c000011c7983 */ /* 0x000ee80000300800 */
[----:B------:R-:W3:Y:S04]  /*2fb70*/  LDL.LU R29, [R1+0xc4] ;  /* 0x0000c400011d7983 */ /* 0x000ee80000300800 */
[----:B------:R-:W3:Y:S04]  /*2fb80*/  LDL.LU R30, [R1+0xc8] ;  /* 0x0000c800011e7983 */ /* 0x000ee80000300800 */
[----:B------:R-:W3:Y:S04]  /*2fb90*/  LDL.LU R31, [R1+0xcc] ;  /* 0x0000cc00011f7983 */ /* 0x000ee80000300800 */
[----:B------:R-:W-:Y:S04]  /*2fba0*/  STL.64 [R1+0x1640], R50 ;  /* 0x0016403201007387 */ /* 0x000fe80000100a00 */
[----:B------:R0:W-:Y:S04]  /*2fbb0*/  STL.64 [R1+0x1638], R48 ;  /* 0x0016383001007387 */ /* 0x0001e80000100a00 */
[----:B0-----:R-:W2:Y:S04]  /*2fbc0*/  LDL.LU R48, [R1+0xb0] ;  /* 0x0000b00001307983 */ /* 0x001ea80000300800 */
        /* <DEDUP_REMOVED lines=9> */
[----:B------:R-:W2:Y:S04]  /*2fc60*/  LDL.LU R56, [R1+0x10] ;  /* 0x0000100001387983 */ /* 0x000ea80000300800 */
[----:B------:R-:W2:Y:S04]  /*2fc70*/  LDL.LU R57, [R1+0x14] ;  /* 0x0000140001397983 */ /* 0x000ea80000300800 */
[----:B------:R-:W-:Y:S04]  /*2fc80*/  STL.64 [R1+0x330], R20 ;  /* 0x0003301401007387 */ /* 0x000fe80000100a00 */
[----:B------:R0:W-:Y:S04]  /*2fc90*/  STL.64 [R1+0x338], R22 ;  /* 0x0003381601007387 */ /* 0x0001e80000100a00 */
[----:B0-----:R-:W2:Y:S04]  /*2fca0*/  LDL.LU.64 R22, [R1+0x16a0] ;  /* 0x0016a00001167983 */ /* 0x001ea80000300a00 */
[----:B------:R0:W5:Y:S01]  /*2fcb0*/  LDL.LU.64 R20, [R1+0x1698] ;  /* 0x0016980001147983 */ /* 0x0001620000300a00 */
[----:B--2---:R-:W-:-:S15]  /*2fcc0*/  HMMA.16816.F32.BF16 R16, R36, R22, R16 ;  /* 0x000000162410723c */ /* 0x004fde0000041810 */
[----:B------:R-:W-:-:S04]  /*2fcd0*/  NOP ;  /* 0x0000000000007918 */ /* 0x000fc80000000000 */
[----:B------:R-:W-:Y:S04]  /*2fce0*/  STL.64 [R1+0x2d0], R16 ;  /* 0x0002d01001007387 */ /* 0x000fe80000100a00 */
[----:B------:R1:W-:Y:S04]  /*2fcf0*/  STL.64 [R1+0x2d8], R18 ;  /* 0x0002d81201007387 */ /* 0x0003e80000100a00 */
[----:B-1----:R-:W2:Y:S04]  /*2fd00*/  LDL.LU.64 R18, [R1+0x1690] ;  /* 0x0016900001127983 */ /* 0x002ea80000300a00 */
[----:B------:R-:W3:Y:S01]  /*2fd10*/  LDL.LU.64 R12, [R1+0x310] ;  /* 0x00031000010c7983 */ /* 0x000ee20000300a00 */
[----:B------:R-:W-:-:S03]  /*2fd20*/  IMAD.MOV.U32 R59, RZ, RZ, R0 ;  /* 0x000000ffff3b7224 */ /* 0x000fc600078e0000 */
[----:B------:R-:W3:Y:S04]  /*2fd30*/  LDL.LU.64 R8, [R1+0x308] ;  /* 0x0003080001087983 */ /* 0x000ee80000300a00 */
[----:B------:R-:W3:Y:S01]  /*2fd40*/  LDL.LU R0, [R1+0x554] ;  /* 0x0005540001007983 */ /* 0x000ee20000300800 */
[----:B--2---:R-:W-:-:S15]  /*2fd50*/  HMMA.16816.F32.BF16 R4, R36, R18, R4 ;  /* 0x000000122404723c */ /* 0x004fde0000041804 */
[----:B------:R-:W-:-:S04]  /*2fd60*/  NOP ;  /* 0x0000000000007918 */ /* 0x000fc80000000000 */
[----:B------:R-:W-:Y:S01]  /*2fd70*/  STL.64 [R1+0x280], R4 ;  /* 0x0002800401007387 */ /* 0x000fe20000100a00 */
[----:B------:R-:W-:-:S03]  /*2fd80*/  IMAD.MOV.U32 R43, RZ, RZ, R7 ;  /* 0x000000ffff2b7224 */ /* 0x000fc600078e0007 */
[----:B------:R1:W-:Y:S01]  /*2fd90*/  STL.64 [R1+0x288], R6 ;  /* 0x0002880601007387 */ /* 0x0003e20000100a00 */
[----:B------:R-:W-:-:S03]  /*2fda0*/  IMAD.MOV.U32 R42, RZ, RZ, R5 ;  /* 0x000000ffff2a7224 */ /* 0x000fc600078e0005 */
[----:B-1----:R-:W2:Y:S04]  /*2fdb0*/  LDL.LU.64 R6, [R1+0x1688] ;  /* 0x0016880001067983 */ /* 0x002ea80000300a00 */
[----:B------:R-:W2:Y:S01]  /*2fdc0*/  LDL.LU.64 R4, [R1+0x1680] ;  /* 0x0016800001047983 */ /* 0x000ea20000300a00 */
[----:B----4-:R-:W-:-:S15]  /*2fdd0*/  HMMA.16816.F32.BF16 R52, R36, R14, R52 ;  /* 0x0000000e2434723c */ /* 0x010fde0000041834 */
[----:B------:R-:W-:-:S04]  /*2fde0*/  NOP ;  /* 0x0000000000007918 */ /* 0x000fc80000000000 */
[----:B------:R-:W-:Y:S04]  /*2fdf0*/  STL.64 [R1+0x1f0], R52 ;  /* 0x0001f03401007387 */ /* 0x000fe80000100a00 */
[----:B------:R1:W-:Y:S04]  /*2fe00*/  STL.64 [R1+0x1f8], R54 ;  /* 0x0001f83601007387 */ /* 0x0003e80000100a00 */
[----:B-1----:R-:W4:Y:S01]  /*2fe10*/  LDL.LU.64 R54, [R1+0x1678] ;  /* 0x0016780001367983 */ /* 0x002f220000300a00 */
[----:B--2---:R-:W-:-:S15]  /*2fe20*/  HMMA.16816.F32.BF16 R4, R36, R10, R4 ;  /* 0x0000000a2404723c */ /* 0x004fde0000041804 */
[----:B------:R-:W-:-:S04]  /*2fe30*/  NOP ;  /* 0x0000000000007918 */ /* 0x000fc80000000000 */
[----:B------:R-:W-:Y:S01]  /*2fe40*/  STL.64 [R1+0x1c0], R4 ;  /* 0x0001c00401007387 */ /* 0x000fe20000100a00 */
[----:B------:R-:W-:-:S03]  /*2fe50*/  IMAD.MOV.U32 R39, RZ, RZ, R6 ;  /* 0x000000ffff277224 */ /* 0x000fc600078e0006 */
[----:B------:R1:W-:Y:S01]  /*2fe60*/  STL.64 [R1+0x1c8], R6 ;  /* 0x0001c80601007387 */ /* 0x0003e20000100a00 */
[----:B------:R-:W-:-:S03]  /*2fe70*/  MOV R38, R4 ;  /* 0x0000000400267202 */ /* 0x000fc60000000f00 */
[----:B-1----:R-:W4:Y:S04]  /*2fe80*/  LDL.LU.64 R6, [R1+0x1670] ;  /* 0x0016700001067983 */ /* 0x002f280000300a00 */
[----:B------:R-:W4:Y:S02]  /*2fe90*/  LDL.LU.64 R4, [R1+0x1668] ;  /* 0x0016680001047983 */ /* 0x000f240000300a00 */
[----:B----4-:R-:W-:-:S15]  /*2fea0*/  HMMA.16816.F32.BF16 R32, R4, R54, R32 ;  /* 0x000000360420723c */ /* 0x010fde0000041820 */
[----:B------:R-:W-:-:S04]  /*2feb0*/  NOP ;  /* 0x0000000000007918 */ /* 0x000fc80000000000 */
[----:B------:R-:W-:Y:S04]  /*2fec0*/  STL.64 [R1+0x3b0], R32 ;  /* 0x0003b02001007387 */ /* 0x000fe80000100a00 */
[----:B------:R1:W-:Y:S04]  /*2fed0*/  STL.64 [R1+0x3b8], R34 ;  /* 0x0003b82201007387 */ /* 0x0003e80000100a00 */
[----:B-1----:R-:W3:Y:S01]  /*2fee0*/  LDL.LU.64 R34, [R1+0x1660] ;  /* 0x0016600001227983 */ /* 0x002ee20000300a00 */
[----:B------:R-:W-:Y:S02]  /*2fef0*/  IMAD.MOV.U32 R58, RZ, RZ, R61 ;  /* 0x000000ffff3a7224 */ /* 0x000fe400078e003d */
[----:B------:R-:W-:-:S02]  /*2ff00*/  IMAD.MOV.U32 R61, RZ, RZ, R32 ;  /* 0x000000ffff3d7224 */ /* 0x000fc400078e0020 */
[----:B------:R0:W5:Y:S01]  /*2ff10*/  LDL.LU.64 R32, [R1+0x1658] ;  /* 0x0016580001207983 */ /* 0x0001620000300a00 */
[----:B---3--:R-:W-:-:S15]  /*2ff20*/  HMMA.16816.F32.BF16 R28, R4, R34, R28 ;  /* 0x00000022041c723c */ /* 0x008fde000004181c */
[----:B------:R-:W-:-:S04]  /*2ff30*/  NOP ;  /* 0x0000000000007918 */ /* 0x000fc80000000000 */
[----:B------:R-:W-:Y:S04]  /*2ff40*/  STL.64 [R1+0x390], R28 ;  /* 0x0003901c01007387 */ /* 0x000fe80000100a00 */
[----:B------:R1:W-:Y:S04]  /*2ff50*/  STL.64 [R1+0x398], R30 ;  /* 0x0003981e01007387 */ /* 0x0003e80000100a00 */
[----:B-1----:R-:W2:Y:S04]  /*2ff60*/  LDL.LU.64 R30, [R1+0x1650] ;  /* 0x00165000011e7983 */ /* 0x002ea80000300a00 */
[----:B------:R0:W5:Y:S01]  /*2ff70*/  LDL.LU.64 R28, [R1+0x1648] ;  /* 0x00164800011c7983 */ /* 0x0001620000300a00 */
[----:B--2---:R-:W-:-:S15]  /*2ff80*/  HMMA.16816.F32.BF16 R48, R4, R30, R48 ;  /* 0x0000001e0430723c */ /* 0x004fde0000041830 */
[----:B------:R-:W-:-:S04]  /*2ff90*/  NOP ;  /* 0x0000000000007918 */ /* 0x000fc80000000000 */
[----:B------:R-:W-:Y:S04]  /*2ffa0*/  STL.64 [R1+0x360], R48 ;  /* 0x0003603001007387 */ /* 0x000fe80000100a00 */
[----:B------:R1:W-:Y:S04]  /*2ffb0*/  STL.64 [R1+0x368], R50 ;  /* 0x0003683201007387 */ /* 0x0003e80000100a00 */
[----:B-1----:R-:W2:Y:S04]  /*2ffc0*/  LDL.LU.64 R50, [R1+0x1640] ;  /* 0x0016400001327983 */ /* 0x002ea80000300a00 */
[----:B------:R-:W2:Y:S02]  /*2ffd0*/  LDL.LU.64 R48, [R1+0x1638] ;  /* 0x0016380001307983 */ /* 0x000ea40000300a00 */
        /* <DEDUP_REMOVED lines=24> */
[----:B--2---:R-:W-:Y:S02]  /*30160*/  HMMA.16816.F32.BF16 R4, R4, R10, R48 ;  /* 0x0000000a0404723c */ /* 0x004fe40000041830 */
[----:B------:R-:W2:Y:S04]  /*30170*/  LDL.LU.64 R50, [R1+0x15f0] ;  /* 0x0015f00001327983 */ /* 0x000ea80000300a00 */
[----:B------:R-:W2:-:S13]  /*30180*/  LDL.LU.64 R48, [R1+0x15e8] ;  /* 0x0015e80001307983 */ /* 0x000e9a0000300a00 */
[----:B------:R1:W-:Y:S04]  /*30190*/  STL.64 [R1+0x1b0], R4 ;  /* 0x0001b00401007387 */ /* 0x0003e80000100a00 */
[----:B------:R3:W-:Y:S01]  /*301a0*/  STL.64 [R1+0x1b8], R6 ;  /* 0x0001b80601007387 */ /* 0x0007e20000100a00 */
[----:B------:R-:W-:Y:S02]  /*301b0*/  IMAD.MOV.U32 R36, RZ, RZ, R4 ;  /* 0x000000ffff247224 */ /* 0x000fe400078e0004 */
[----:B------:R-:W-:Y:S01]  /*301c0*/  IMAD.MOV.U32 R37, RZ, RZ, R6 ;  /* 0x000000ffff257224 */ /* 0x000fe200078e0006 */
[----:B-1----:R-:W4:Y:S04]  /*301d0*/  LDL.LU R4, [R1] ;  /* 0x0000000001047983 */ /* 0x002f280000300800 */
[----:B------:R-:W4:Y:S01]  /*301e0*/  LDL.LU R5, [R1+0x4] ;  /* 0x0000040001057983 */ /* 0x000f220000300800 */
[----:B---3--:R-:W-:-:S03]  /*301f0*/  IMAD.MOV.U32 R6, RZ, RZ, R2 ;  /* 0x000000ffff067224 */ /* 0x008fc600078e0002 */
[----:B------:R-:W3:Y:S01]  /*30200*/  LDL.LU R2, [R1+0x15e0] ;  /* 0x0015e00001027983 */ /* 0x000ee20000300800 */
[----:B--2---:R-:W-:Y:S03]  /*30210*/  HMMA.16816.F32.BF16 R52, R48, R54, R44 ;  /* 0x000000363034723c */ /* 0x004fe6000004182c */
[----:B------:R-:W2:Y:S04]  /*30220*/  LDL.LU.64 R46, [R1+0x15d8] ;  /* 0x0015d800012e7983 */ /* 0x000ea80000300a00 */
[----:B------:R-:W2:-:S12]  /*30230*/  LDL.LU.64 R44, [R1+0x15d0] ;  /* 0x0015d000012c7983 */ /* 0x000e980000300a00 */
[----:B------:R-:W-:Y:S04]  /*30240*/  STL.64 [R1+0x380], R52 ;  /* 0x0003803401007387 */ /* 0x000fe80000100a00 */
[----:B------:R1:W-:Y:S04]  /*30250*/  STL.64 [R1+0x388], R54 ;  /* 0x0003883601007387 */ /* 0x0003e80000100a00 */
[----:B-1----:R-:W3:Y:S04]  /*30260*/  LDL.LU.64 R54, [R1+0x15c8] ;  /* 0x0015c80001367983 */ /* 0x002ee80000300a00 */
[----:B------:R-:W3:Y:S01]  /*30270*/  LDL.LU.64 R52, [R1+0x15c0] ;  /* 0x0015c00001347983 */ /* 0x000ee20000300a00 */
[C---:B------:R-:W-:Y:S08]  /*30280*/  HMMA.16816.F32.BF16 R56, R48.reuse, R26, R56 ;  /* 0x0000001a3038723c */ /* 0x040ff00000041838 */
[C---:B--2---:R-:W-:Y:S08]  /*30290*/  HMMA.16816.F32.BF16 R44, R48.reuse, R34, R44 ;  /* 0x00000022302c723c */ /* 0x044ff0000004182c */
[----:B---3--:R-:W-:Y:S11]  /*302a0*/  HMMA.16816.F32.BF16 R52, R48, R30, R52 ;  /* 0x0000001e3034723c */ /* 0x008ff60000041834 */
[----:B------:R-:W-:Y:S04]  /*302b0*/  STL.64 [R1+0x2f0], R44 ;  /* 0x0002f02c01007387 */ /* 0x000fe80000100a00 */
[----:B------:R1:W-:Y:S04]  /*302c0*/  STL.64 [R1+0x2f8], R46 ;  /* 0x0002f82e01007387 */ /* 0x0003e80000100a00 */
[----:B-1----:R-:W2:Y:S04]  /*302d0*/  LDL.LU.64 R46, [R1+0x15b8] ;  /* 0x0015b800012e7983 */ /* 0x002ea80000300a00 */
[----:B------:R-:W2:Y:S04]  /*302e0*/  LDL.LU.64 R44, [R1+0x15b0] ;  /* 0x0015b000012c7983 */ /* 0x000ea80000300a00 */
[----:B------:R-:W-:Y:S04]  /*302f0*/  STL.64 [R1+0x2a0], R52 ;  /* 0x0002a03401007387 */ /* 0x000fe80000100a00 */
[----:B------:R1:W-:Y:S04]  /*30300*/  STL.64 [R1+0x2a8], R54 ;  /* 0x0002a83601007387 */ /* 0x0003e80000100a00 */
[----:B-1----:R-:W3:Y:S04]  /*30310*/  LDL.LU.64 R54, [R1+0x15a8] ;  /* 0x0015a80001367983 */ /* 0x002ee80000300a00 */
[----:B------:R-:W3:Y:S04]  /*30320*/  LDL.LU.64 R52, [R1+0x15a0] ;  /* 0x0015a00001347983 */ /* 0x000ee80000300a00 */
[----:B------:R-:W-:Y:S04]  /*30330*/  STL.64 [R1+0x210], R56 ;  /* 0x0002103801007387 */ /* 0x000fe80000100a00 */
[----:B------:R1:W-:Y:S04]  /*30340*/  STL.64 [R1+0x218], R58 ;  /* 0x0002183a01007387 */ /* 0x0003e80000100a00 */
[----:B-1----:R-:W2:Y:S04]  /*30350*/  LDL.LU.64 R58, [R1+0x1598] ;  /* 0x00159800013a7983 */ /* 0x002ea80000300a00 */
[----:B------:R-:W2:Y:S01]  /*30360*/  LDL.LU.64 R56, [R1+0x1590] ;  /* 0x0015900001387983 */ /* 0x000ea20000300a00 */
[----:B------:R-:W-:-:S07]  /*30370*/  IMAD.MOV.U32 R7, RZ, RZ, R3 ;  /* 0x000000ffff077224 */ /* 0x000fce00078e0003 */
[----:B----4-:R-:W-:-:S15]  /*30380*/  HMMA.16816.F32.BF16 R4, R48, R22, R4 ;  /* 0x000000163004723c */ /* 0x010fde0000041804 */
[----:B------:R-:W-:-:S04]  /*30390*/  NOP ;  /* 0x0000000000007918 */ /* 0x000fc80000000000 */
[----:B------:R-:W-:Y:S01]  /*303a0*/  STL.64 [R1+0x220], R4 ;  /* 0x0002200401007387 */ /* 0x000fe20000100a00 */
[----:B------:R-:W-:-:S03]  /*303b0*/  IMAD.MOV.U32 R23, RZ, RZ, R6 ;  /* 0x000000ffff177224 */ /* 0x000fc600078e0006 */
[----:B------:R3:W-:Y:S01]  /*303c0*/  STL.64 [R1+0x228], R6 ;  /* 0x0002280601007387 */ /* 0x0007e20000100a00 */
[----:B------:R-:W-:Y:S02]  /*303d0*/  IMAD.MOV.U32 R22, RZ, RZ, R4 ;  /* 0x000000ffff167224 */ /* 0x000fe400078e0004 */
[C---:B---3--:R-:W-:Y:S01]  /*303e0*/  HMMA.16816.F32.BF16 R4, R48.reuse, R14, R52 ;  /* 0x0000000e3004723c */ /* 0x048fe20000041834 */
[----:B------:R-:W1:Y:S07]  /*303f0*/  LDC R53, c[0x0][0x3a8] ;  /* 0x0000ea00ff357b82 */ /* 0x000e6e0000000800 */
[----:B--2---:R-:W-:Y:S01]  /*30400*/  HMMA.16816.F32.BF16 R16, R48, R18, R56 ;  /* 0x000000123010723c */ /* 0x004fe20000041838 */
[----:B-1----:R-:W-:-:S04]  /*30410*/  IMAD.SHL.U32 R53, R53, 0x80, RZ ;  /* 0x0000008035357824 */ /* 0x002fc800078e00ff */
[----:B------:R-:W-:-:S14]  /*30420*/  IMAD.SHL.U32 R53, R53, 0x2, RZ ;  /* 0x0000000235357824 */ /* 0x000fdc00078e00ff */
[----:B------:R-:W-:Y:S04]  /*30430*/  STL.64 [R1+0x240], R16 ;  /* 0x0002401001007387 */ /* 0x000fe80000100a00 */
[----:B------:R-:W-:Y:S04]  /*30440*/  STL.64 [R1+0x248], R18 ;  /* 0x0002481201007387 */ /* 0x000fe80000100a00 */
[----:B------:R1:W-:Y:S04]  /*30450*/  STL.64 [R1+0x230], R4 ;  /* 0x0002300401007387 */ /* 0x0003e80000100a00 */
[----:B------:R2:W-:Y:S01]  /*30460*/  STL.64 [R1+0x238], R6 ;  /* 0x0002380601007387 */ /* 0x0005e20000100a00 */
[----:B-1----:R-:W-:-:S05]  /*30470*/  IADD3 R5, P1, PT, R8, R53, RZ ;  /* 0x0000003508057210 */ /* 0x002fca0007f3e0ff */
[----:B--2---:R-:W-:Y:S02]  /*30480*/  IMAD.X R7, R9, 0x1, R2, P1 ;  /* 0x0000000109077824 */ /* 0x004fe400008e0602 */
[----:B------:R-:W2:Y:S01]  /*30490*/  LDL.LU R9, [R1+0x1410] ;  /* 0x0014100001097983 */ /* 0x000ea20000300800 */
[----:B------:R-:W-:Y:S01]  /*304a0*/  IADD3 R4, P0, PT, R12, R53, RZ ;  /* 0x000000350c047210 */ /* 0x000fe20007f1e0ff */
[----:B------:R-:W-:-:S04]  /*304b0*/  VIADD R0, R0, 0x1 ;  /* 0x0000000100007836 */ /* 0x000fc80000000000 */
[----:B------:R-:W-:Y:S01]  /*304c0*/  IMAD.X R6, R13, 0x1, R2, P0 ;  /* 0x000000010d067824 */ /* 0x000fe200000e0602 */
[----:B------:R-:W-:Y:S04]  /*304d0*/  STL [R1+0x554], R0 ;  /* 0x0005540001007387 */ /* 0x000fe80000100800 */
[----:B------:R-:W3:Y:S04]  /*304e0*/  LDL.LU R13, [R1+0x1408] ;  /* 0x00140800010d7983 */ /* 0x000ee80000300800 */
[----:B------:R-:W4:Y:S04]  /*304f0*/  LDL.LU R8, [R1+0x1400] ;  /* 0x0014000001087983 */ /* 0x000f280000300800 */
[----:B------:R-:W4:Y:S04]  /*30500*/  LDL.LU R52, [R1+0x13e8] ;  /* 0x0013e80001347983 */ /* 0x000f280000300800 */
[----:B------:R-:W4:Y:S01]  /*30510*/  LDL.LU R54, [R1+0x140c] ;  /* 0x00140c0001367983 */ /* 0x000f220000300800 */
[----:B------:R-:W-:Y:S03]  /*30520*/  HMMA.16816.F32.BF16 R44, R48, R10, R44 ;  /* 0x0000000a302c723c */ /* 0x000fe6000004182c */
        /* <DEDUP_REMOVED lines=18> */
[----:B------:R-:W-:-:S03]  /*30650*/  IMAD.MOV.U32 R14, RZ, RZ, R45 ;  /* 0x000000ffff0e7224 */ /* 0x000fc600078e002d */
[----:B------:R1:W-:Y:S04]  /*30660*/  STL.64 [R1+0x200], R44 ;  /* 0x0002002c01007387 */ /* 0x0003e80000100a00 */
[----:B------:R0:W-:Y:S01]  /*30670*/  STL.64 [R1+0x208], R46 ;  /* 0x0002082e01007387 */ /* 0x0001e20000100a00 */
[----:B------:R-:W-:Y:S02]  /*30680*/  IMAD.MOV.U32 R11, RZ, RZ, R46 ;  /* 0x000000ffff0b7224 */ /* 0x000fe400078e002e */
[----:B------:R-:W-:Y:S02]  /*30690*/  IMAD.MOV.U32 R15, RZ, RZ, R47 ;  /* 0x000000ffff0f7224 */ /* 0x000fe400078e002f */
[----:B-1----:R-:W-:Y:S02]  /*306a0*/  IMAD.MOV.U32 R45, RZ, RZ, R0 ;  /* 0x000000ffff2d7224 */ /* 0x002fe400078e0000 */
[----:B------:R-:W4:Y:S04]  /*306b0*/  LDL.LU R0, [R1+0x158c] ;  /* 0x00158c0001007983 */ /* 0x000f280000300800 */
[----:B0-----:R-:W4:Y:S04]  /*306c0*/  LDL.LU R46, [R1+0x13f8] ;  /* 0x0013f800012e7983 */ /* 0x001f280000300800 */
[----:B------:R-:W4:Y:S01]  /*306d0*/  LDL.LU R47, [R1+0x13f0] ;  /* 0x0013f000012f7983 */ /* 0x000f220000300800 */
[----:B--2---:R-:W-:-:S05]  /*306e0*/  IADD3 R9, P1, PT, R9, R53, RZ ;  /* 0x0000003509097210 */ /* 0x004fca0007f3e0ff */
[----:B------:R0:W-:Y:S04]  /*306f0*/  STL [R1+0x1410], R9 ;  /* 0x0014100901007387 */ /* 0x0001e80000100800 */
[----:B0-----:R-:W2:Y:S01]  /*30700*/  LDL.LU R9, [R1+0x1398] ;  /* 0x0013980001097983 */ /* 0x001ea20000300800 */
[-C--:B---3--:R-:W-:Y:S02]  /*30710*/  IADD3 R13, P2, PT, R13, R53.reuse, RZ ;  /* 0x000000350d0d7210 */ /* 0x088fe40007f5e0ff */
[----:B----4-:R-:W-:-:S03]  /*30720*/  IADD3 R8, P3, PT, R8, R53, RZ ;  /* 0x0000003508087210 */ /* 0x010fc60007f7e0ff */
[----:B------:R0:W-:Y:S01]  /*30730*/  STL [R1+0x1408], R13 ;  /* 0x0014080d01007387 */ /* 0x0001e20000100800 */
[-C--:B------:R-:W-:Y:S01]  /*30740*/  IADD3 R52, P6, PT, R52, R53.reuse, RZ ;  /* 0x0000003534347210 */ /* 0x080fe20007fde0ff */
[--C-:B------:R-:W-:Y:S02]  /*30750*/  IMAD.X R60, R60, 0x1, R2.reuse, P2 ;  /* 0x000000013c3c7824 */ /* 0x100fe400010e0602 */
[----:B------:R-:W-:Y:S01]  /*30760*/  IMAD.X R54, R54, 0x1, R2, P1 ;  /* 0x0000000136367824 */ /* 0x000fe200008e0602 */
[----:B0-----:R-:W3:Y:S04]  /*30770*/  LDL.LU R13, [R1+0x13bc] ;  /* 0x0013bc00010d7983 */ /* 0x001ee80000300800 */
[----:B------:R0:W-:Y:S01]  /*30780*/  STL [R1+0x1400], R8 ;  /* 0x0014000801007387 */ /* 0x0001e20000100800 */
[----:B------:R-:W-:-:S02]  /*30790*/  IADD3 R55, P1, PT, R55, R53, RZ ;  /* 0x0000003537377210 */ /* 0x000fc40007f3e0ff */
[-C--:B------:R-:W-:Y:S01]  /*307a0*/  IADD3 R18, P2, PT, R18, R53.reuse, RZ ;  /* 0x0000003512127210 */ /* 0x080fe20007f5e0ff */
[----:B------:R-:W-:Y:S01]  /*307b0*/  IMAD.X R19, R19, 0x1, R2, P3 ;  /* 0x0000000113137824 */ /* 0x000fe200018e0602 */
[----:B0-----:R-:W4:Y:S01]  /*307c0*/  LDL.LU R8, [R1+0x1390] ;  /* 0x0013900001087983 */ /* 0x001f220000300800 */
[-C--:B------:R-:W-:Y:S02]  /*307d0*/  IADD3 R46, P4, PT, R46, R53.reuse, RZ ;  /* 0x000000352e2e7210 */ /* 0x080fe40007f9e0ff */
[----:B------:R-:W-:-:S03]  /*307e0*/  IADD3 R47, P5, PT, R47, R53, RZ ;  /* 0x000000352f2f7210 */ /* 0x000fc60007fbe0ff */
[----:B------:R-:W-:Y:S04]  /*307f0*/  STL [R1+0x13f8], R46 ;  /* 0x0013f82e01007387 */ /* 0x000fe80000100800 */
[----:B------:R-:W-:Y:S04]  /*30800*/  STL [R1+0x13f0], R47 ;  /* 0x0013f02f01007387 */ /* 0x000fe80000100800 */
[----:B------:R-:W-:Y:S04]  /*30810*/  STL [R1+0x13e8], R52 ;  /* 0x0013e83401007387 */ /* 0x000fe80000100800 */
[----:B------:R0:W-:Y:S04]  /*30820*/  STL [R1+0x1404], R60 ;  /* 0x0014043c01007387 */ /* 0x0001e80000100800 */
[----:B------:R-:W-:Y:S01]  /*30830*/  STL [R1+0x140c], R54 ;  /* 0x00140c3601007387 */ /* 0x000fe20000100800 */
[-C--:B------:R-:W-:Y:S01]  /*30840*/  IADD3 R56, P3, PT, R56, R53.reuse, RZ ;  /* 0x0000003538387210 */ /* 0x080fe20007f7e0ff */
[--C-:B------:R-:W-:Y:S01]  /*30850*/  IMAD.X R57, R57, 0x1, R2.reuse, P4 ;  /* 0x0000000139397824 */ /* 0x100fe200020e0602 */
[-C--:B------:R-:W-:Y:S01]  /*30860*/  IADD3 R58, P4, PT, R58, R53.reuse, RZ ;  /* 0x000000353a3a7210 */ /* 0x080fe20007f9e0ff */
[----:B------:R-:W-:Y:S01]  /*30870*/  IMAD.X R59, R59, 0x1, R2, P5 ;  /* 0x000000013b3b7824 */ /* 0x000fe200028e0602 */
[----:B------:R-:W-:Y:S01]  /*30880*/  IADD3 R26, P5, PT, R26, R53, RZ ;  /* 0x000000351a1a7210 */ /* 0x000fe20007fbe0ff */
[----:B0-----:R-:W4:Y:S04]  /*30890*/  LDL.LU R60, [R1+0x13b4] ;  /* 0x0013b400013c7983 */ /* 0x001f280000300800 */
[----:B------:R-:W-:Y:S04]  /*308a0*/  STL [R1+0x13e0], R55 ;  /* 0x0013e03701007387 */ /* 0x000fe80000100800 */
[----:B------:R-:W-:Y:S04]  /*308b0*/  STL [R1+0x13d8], R18 ;  /* 0x0013d81201007387 */ /* 0x000fe80000100800 */
[----:B------:R-:W-:Y:S04]  /*308c0*/  STL [R1+0x13fc], R19 ;  /* 0x0013fc1301007387 */ /* 0x000fe80000100800 */
[----:B------:R-:W-:Y:S01]  /*308d0*/  STL [R1+0x13d0], R56 ;  /* 0x0013d03801007387 */ /* 0x000fe20000100800 */
[----:B------:R-:W-:-:S03]  /*308e0*/  IADD3.X R27, PT, PT, R27, R2, RZ, P6, !PT ;  /* 0x000000021b1b7210 */ /* 0x000fc600037fe4ff */
[----:B------:R-:W-:Y:S01]  /*308f0*/  STL [R1+0x13f4], R57 ;  /* 0x0013f43901007387 */ /* 0x000fe20000100800 */
[----:B------:R-:W-:-:S03]  /*30900*/  IADD3 R30, P6, PT, R30, R53, RZ ;  /* 0x000000351e1e7210 */ /* 0x000fc60007fde0ff */
[----:B------:R-:W-:Y:S01]  /*30910*/  STL [R1+0x13c8], R58 ;  /* 0x0013c83a01007387 */ /* 0x000fe20000100800 */
[----:B------:R-:W-:-:S03]  /*30920*/  IMAD.X R31, R31, 0x1, R2, P1 ;  /* 0x000000011f1f7824 */ /* 0x000fc600008e0602 */
[----:B------:R-:W-:Y:S01]  /*30930*/  STL [R1+0x13ec], R59 ;  /* 0x0013ec3b01007387 */ /* 0x000fe20000100800 */
[----:B------:R-:W-:-:S03]  /*30940*/  IADD3 R34, P1, PT, R34, R53, RZ ;  /* 0x0000003522227210 */ /* 0x000fc60007f3e0ff */
[----:B------:R-:W-:Y:S01]  /*30950*/  STL [R1+0x13c0], R26 ;  /* 0x0013c01a01007387 */ /* 0x000fe20000100800 */
[----:B------:R-:W-:-:S03]  /*30960*/  IMAD.X R35, R35, 0x1, R2, P2 ;  /* 0x0000000123237824 */ /* 0x000fc600010e0602 */
[----:B------:R-:W-:Y:S01]  /*30970*/  STL [R1+0x13e4], R27 ;  /* 0x0013e41b01007387 */ /* 0x000fe20000100800 */
[----:B------:R-:W-:-:S03]  /*30980*/  IADD3 R17, P2, PT, R17, R53, RZ ;  /* 0x0000003511117210 */ /* 0x000fc60007f5e0ff */
[----:B------:R-:W-:Y:S04]  /*30990*/  STL [R1+0x13b8], R30 ;  /* 0x0013b81e01007387 */ /* 0x000fe80000100800 */
[----:B------:R-:W-:Y:S01]  /*309a0*/  STL [R1+0x13dc], R31 ;  /* 0x0013dc1f01007387 */ /* 0x000fe20000100800 */
[----:B------:R-:W-:-:S03]  /*309b0*/  IMAD.X R16, R16, 0x1, R2, P3 ;  /* 0x0000000110107824 */ /* 0x000fc600018e0602 */
[----:B------:R-:W-:Y:S01]  /*309c0*/  STL [R1+0x13b0], R34 ;  /* 0x0013b02201007387 */ /* 0x000fe20000100800 */
[----:B------:R-:W-:-:S03]  /*309d0*/  IADD3 R12, P3, PT, R12, R53, RZ ;  /* 0x000000350c0c7210 */ /* 0x000fc60007f7e0ff */
[----:B------:R-:W-:Y:S01]  /*309e0*/  STL [R1+0x13d4], R35 ;  /* 0x0013d42301007387 */ /* 0x000fe20000100800 */
[----:B------:R-:W-:Y:S02]  /*309f0*/  IMAD.MOV.U32 R10, RZ, RZ, R44 ;  /* 0x000000ffff0a7224 */ /* 0x000fe400078e002c */
[----:B------:R-:W-:Y:S01]  /*30a00*/  IMAD.X R3, R3, 0x1, R2, P4 ;  /* 0x0000000103037824 */ /* 0x000fe200020e0602 */
[----:B------:R-:W-:Y:S04]  /*30a10*/  STL [R1+0x13a8], R17 ;  /* 0x0013a81101007387 */ /* 0x000fe80000100800 */
[----:B------:R-:W4:Y:S01]  /*30a20*/  LDL.LU R44, [R1+0x1388] ;  /* 0x00138800012c7983 */ /* 0x000f220000300800 */
[----:B------:R-:W-:-:S03]  /*30a30*/  ISETP.NE.U32.AND P0, PT, R45, UR6, PT ;  /* 0x000000062d007c0c */ /* 0x000fc6000bf05070 */
[----:B------:R-:W-:Y:S04]  /*30a40*/  STL [R1+0x13cc], R16 ;  /* 0x0013cc1001007387 */ /* 0x000fe80000100800 */
[----:B------:R-:W4:Y:S04]  /*30a50*/  LDL.LU R45, [R1+0x13ac] ;  /* 0x0013ac00012d7983 */ /* 0x000f280000300800 */
[----:B------:R-:W-:Y:S04]  /*30a60*/  STL [R1+0x13a0], R12 ;  /* 0x0013a00c01007387 */ /* 0x000fe80000100800 */
[----:B------:R0:W-:Y:S04]  /*30a70*/  STL [R1+0x13c4], R3 ;  /* 0x0013c40301007387 */ /* 0x0001e80000100800 */
[----:B0-----:R-:W4:Y:S04]  /*30a80*/  LDL.LU R3, [R1+0x1380] ;  /* 0x0013800001037983 */ /* 0x001f280000300800 */
[----:B------:R-:W4:Y:S01]  /*30a90*/  LDL.LU R12, [R1+0x13a4] ;  /* 0x0013a400010c7983 */ /* 0x000f220000300800 */
[----:B--2---:R-:W-:-:S05]  /*30aa0*/  IADD3 R9, P4, PT, R9, R53, RZ ;  /* 0x0000003509097210 */ /* 0x004fca0007f9e0ff */
[----:B------:R0:W-:Y:S04]  /*30ab0*/  STL [R1+0x1398], R9 ;  /* 0x0013980901007387 */ /* 0x0001e80000100800 */
[----:B0-----:R-:W2:Y:S01]  /*30ac0*/  LDL.LU R9, [R1+0x1378] ;  /* 0x0013780001097983 */ /* 0x001ea20000300800 */
[----:B---3--:R-:W-:-:S03]  /*30ad0*/  IMAD.X R13, R13, 0x1, R2, P5 ;  /* 0x000000010d0d7824 */ /* 0x008fc600028e0602 */
[----:B------:R-:W3:Y:S04]  /*30ae0*/  LDL.LU R46, [R1+0x139c] ;  /* 0x00139c00012e7983 */ /* 0x000ee80000300800 */
[----:B------:R-:W3:Y:S04]  /*30af0*/  LDL.LU R47, [R1+0x1370] ;  /* 0x00137000012f7983 */ /* 0x000ee80000300800 */
[----:B------:R-:W-:Y:S04]  /*30b00*/  STL [R1+0x13bc], R13 ;  /* 0x0013bc0d01007387 */ /* 0x000fe80000100800 */
[----:B------:R-:W3:Y:S01]  /*30b10*/  LDL.LU R52, [R1+0x1394] ;  /* 0x0013940001347983 */ /* 0x000ee20000300800 */
[----:B----4-:R-:W-:-:S05]  /*30b20*/  IADD3 R8, P5, PT, R8, R53, RZ ;  /* 0x0000003508087210 */ /* 0x010fca0007fbe0ff */
[----:B------:R0:W-:Y:S04]  /*30b30*/  STL [R1+0x1390], R8 ;  /* 0x0013900801007387 */ /* 0x0001e80000100800 */
[----:B------:R-:W4:Y:S04]  /*30b40*/  LDL.LU R54, [R1+0x1368] ;  /* 0x0013680001367983 */ /* 0x000f280000300800 */
[----:B------:R-:W4:Y:S04]  /*30b50*/  LDL.LU R55, [R1+0x138c] ;  /* 0x00138c0001377983 */ /* 0x000f280000300800 */
[----:B0-----:R-:W4:Y:S04]  /*30b60*/  LDL.LU R8, [R1+0x1360] ;  /* 0x0013600001087983 */ /* 0x001f280000300800 */
[----:B------:R-:W4:Y:S04]  /*30b70*/  LDL.LU R18, [R1+0x1384] ;  /* 0x0013840001127983 */ /* 0x000f280000300800 */
[----:B------:R-:W4:Y:S04]  /*30b80*/  LDL.LU R19, [R1+0x1358] ;  /* 0x0013580001137983 */ /* 0x000f280000300800 */
[----:B------:R-:W4:Y:S01]  /*30b90*/  LDL.LU R56, [R1+0x137c] ;  /* 0x00137c0001387983 */ /* 0x000f220000300800 */
[----:B------:R-:W-:-:S05]  /*30ba0*/  IMAD.X R60, R60, 0x1, R2, P6 ;  /* 0x000000013c3c7824 */ /* 0x000fca00030e0602 */
[----:B------:R0:W-:Y:S04]  /*30bb0*/  STL [R1+0x13b4], R60 ;  /* 0x0013b43c01007387 */ /* 0x0001e80000100800 */
        /* <DEDUP_REMOVED lines=12> */
[----:B0-----:R-:W4:Y:S01]  /*30c80*/  LDL.LU R60, [R1+0x1320] ;  /* 0x00132000013c7983 */ /* 0x001f220000300800 */
[-C--:B------:R-:W-:Y:S01]  /*30c90*/  IADD3 R44, P6, PT, R44, R53.reuse, RZ ;  /* 0x000000352c2c7210 */ /* 0x080fe20007fde0ff */
[--C-:B------:R-:W-:Y:S01]  /*30ca0*/  IMAD.X R45, R45, 0x1, R2.reuse, P1 ;  /* 0x000000012d2d7824 */ /* 0x100fe200008e0602 */
[----:B------:R-:W-:Y:S01]  /*30cb0*/  IADD3 R3, P1, PT, R3, R53, RZ ;  /* 0x0000003503037210 */ /* 0x000fe20007f3e0ff */
[----:B------:R-:W-:-:S04]  /*30cc0*/  IMAD.X R12, R12, 0x1, R2, P2 ;  /* 0x000000010c0c7824 */ /* 0x000fc800010e0602 */
[----:B------:R0:W-:Y:S04]  /*30cd0*/  STL [R1+0x1380], R3 ;  /* 0x0013800301007387 */ /* 0x0001e80000100800 */
[----:B------:R-:W-:Y:S04]  /*30ce0*/  STL [R1+0x1388], R44 ;  /* 0x0013882c01007387 */ /* 0x000fe80000100800 */
[----:B0-----:R-:W4:Y:S04]  /*30cf0*/  LDL.LU R3, [R1+0x1344] ;  /* 0x0013440001037983 */ /* 0x001f280000300800 */
[----:B------:R-:W-:Y:S04]  /*30d00*/  STL [R1+0x13ac], R45 ;  /* 0x0013ac2d01007387 */ /* 0x000fe80000100800 */
[----:B------:R0:W-:Y:S04]  /*30d10*/  STL [R1+0x13a4], R12 ;  /* 0x0013a40c01007387 */ /* 0x0001e80000100800 */
[----:B0-----:R-:W4:Y:S01]  /*30d20*/  LDL.LU R12, [R1+0x1318] ;  /* 0x00131800010c7983 */ /* 0x001f220000300800 */
[----:B--2---:R-:W-:-:S05]  /*30d30*/  IADD3 R9, P2, PT, R9, R53, RZ ;  /* 0x0000003509097210 */ /* 0x004fca0007f5e0ff */
[----:B------:R0:W-:Y:S04]  /*30d40*/  STL [R1+0x1378], R9 ;  /* 0x0013780901007387 */ /* 0x0001e80000100800 */
[----:B0-----:R-:W2:Y:S01]  /*30d50*/  LDL.LU R9, [R1+0x133c] ;  /* 0x00133c0001097983 */ /* 0x001ea20000300800 */
[--C-:B---3--:R-:W-:Y:S01]  /*30d60*/  IMAD.X R46, R46, 0x1, R2.reuse, P3 ;  /* 0x000000012e2e7824 */ /* 0x108fe200018e0602 */
[-C--:B------:R-:W-:Y:S01]  /*30d70*/  IADD3 R47, P3, PT, R47, R53.reuse, RZ ;  /* 0x000000352f2f7210 */ /* 0x080fe20007f7e0ff */
[--C-:B------:R-:W-:Y:S02]  /*30d80*/  IMAD.X R52, R52, 0x1, R2.reuse, P4 ;  /* 0x0000000134347824 */ /* 0x100fe400020e0602 */
[--C-:B----4-:R-:W-:Y:S01]  /*30d90*/  IMAD.X R55, R55, 0x1, R2.reuse, P5 ;  /* 0x0000000137377824 */ /* 0x110fe200028e0602 */
[-C--:B------:R-:W-:Y:S01]  /*30da0*/  IADD3 R54, P4, PT, R54, R53.reuse, RZ ;  /* 0x0000003536367210 */ /* 0x080fe20007f9e0ff */
[----:B------:R-:W-:Y:S04]  /*30db0*/  STL [R1+0x139c], R46 ;  /* 0x00139c2e01007387 */ /* 0x000fe80000100800 */
[----:B------:R-:W-:Y:S04]  /*30dc0*/  STL [R1+0x1370], R47 ;  /* 0x0013702f01007387 */ /* 0x000fe80000100800 */
[----:B------:R-:W-:Y:S01]  /*30dd0*/  STL [R1+0x1394], R52 ;  /* 0x0013943401007387 */ /* 0x000fe20000100800 */
[-C--:B------:R-:W-:Y:S01]  /*30de0*/  IADD3 R8, P5, PT, R8, R53.reuse, RZ ;  /* 0x0000003508087210 */ /* 0x080fe20007fbe0ff */
[--C-:B------:R-:W-:Y:S01]  /*30df0*/  IMAD.X R18, R18, 0x1, R2.reuse, P6 ;  /* 0x0000000112127824 */ /* 0x100fe200030e0602 */
[----:B------:R-:W-:Y:S01]  /*30e00*/  IADD3 R19, P6, PT, R19, R53, RZ ;  /* 0x0000003513137210 */ /* 0x000fe20007fde0ff */
[----:B------:R-:W-:-:S02]  /*30e10*/  IMAD.X R56, R56, 0x1, R2, P1 ;  /* 0x0000000138387824 */ /* 0x000fc400008e0602 */
[----:B------:R0:W-:Y:S04]  /*30e20*/  STL [R1+0x1360], R8 ;  /* 0x0013600801007387 */ /* 0x0001e80000100800 */
[----:B------:R-:W-:Y:S01]  /*30e30*/  STL [R1+0x1368], R54 ;  /* 0x0013683601007387 */ /* 0x000fe20000100800 */
[----:B------:R-:W-:-:S03]  /*30e40*/  IADD3 R57, P1, PT, R57, R53, RZ ;  /* 0x0000003539397210 */ /* 0x000fc60007f3e0ff */
[----:B0-----:R-:W3:Y:S04]  /*30e50*/  LDL.LU R8, [R1+0x1310] ;  /* 0x0013100001087983 */ /* 0x001ee80000300800 */
        /* <DEDUP_REMOVED lines=18> */
[----:B------:R-:W-:Y:S04]  /*30f80*/  STL [R1+0x1364], R30 ;  /* 0x0013641e01007387 */ /* 0x000fe80000100800 */
[----:B------:R-:W-:Y:S01]  /*30f90*/  STL [R1+0x1338], R31 ;  /* 0x0013381f01007387 */ /* 0x000fe20000100800 */
[----:B------:R-:W-:-:S03]  /*30fa0*/  IADD3 R16, P6, PT, R16, R53, RZ ;  /* 0x0000003510107210 */ /* 0x000fc60007fde0ff */
[----:B------:R-:W-:Y:S01]  /*30fb0*/  STL [R1+0x135c], R34 ;  /* 0x00135c2201007387 */ /* 0x000fe20000100800 */
[----:B------:R-:W-:-:S03]  /*30fc0*/  IMAD.X R13, R13, 0x1, R2, P1 ;  /* 0x000000010d0d7824 */ /* 0x000fc600008e0602 */
[----:B------:R-:W-:Y:S01]  /*30fd0*/  STL [R1+0x1330], R35 ;  /* 0x0013302301007387 */ /* 0x000fe20000100800 */
[----:B------:R-:W-:-:S03]  /*30fe0*/  IADD3 R60, P1, PT, R60, R53, RZ ;  /* 0x000000353c3c7210 */ /* 0x000fc60007f3e0ff */
[----:B------:R-:W-:Y:S04]  /*30ff0*/  STL [R1+0x1354], R17 ;  /* 0x0013541101007387 */ /* 0x000fe80000100800 */
[----:B------:R-:W4:Y:S04]  /*31000*/  LDL.LU R44, [R1+0x1334] ;  /* 0x00133400012c7983 */ /* 0x000f280000300800 */
[----:B------:R-:W-:Y:S04]  /*31010*/  STL [R1+0x1328], R16 ;  /* 0x0013281001007387 */ /* 0x000fe80000100800 */
[----:B------:R-:W4:Y:S04]  /*31020*/  LDL.LU R45, [R1+0x1308] ;  /* 0x00130800012d7983 */ /* 0x000f280000300800 */
[----:B------:R-:W-:Y:S04]  /*31030*/  STL [R1+0x134c], R13 ;  /* 0x00134c0d01007387 */ /* 0x000fe80000100800 */
[----:B------:R0:W-:Y:S04]  /*31040*/  STL [R1+0x1320], R60 ;  /* 0x0013203c01007387 */ /* 0x0001e80000100800 */
[----:B0-----:R-:W4:Y:S04]  /*31050*/  LDL.LU R60, [R1+0x132c] ;  /* 0x00132c00013c7983 */ /* 0x001f280000300800 */
[----:B------:R-:W4:Y:S01]  /*31060*/  LDL.LU R13, [R1+0x1300] ;  /* 0x00130000010d7983 */ /* 0x000f220000300800 */
[----:B------:R-:W-:-:S05]  /*31070*/  IMAD.X R3, R3, 0x1, R2, P2 ;  /* 0x0000000103037824 */ /* 0x000fca00010e0602 */
[----:B------:R0:W-:Y:S01]  /*31080*/  STL [R1+0x1344], R3 ;  /* 0x0013440301007387 */ /* 0x0001e20000100800 */
[----:B------:R-:W-:-:S03]  /*31090*/  IADD3 R12, P2, PT, R12, R53, RZ ;  /* 0x000000350c0c7210 */ /* 0x000fc60007f5e0ff */
[----:B0-----:R-:W4:Y:S04]  /*310a0*/  LDL.LU R3, [R1+0x1324] ;  /* 0x0013240001037983 */ /* 0x001f280000300800 */
[----:B------:R-:W4:Y:S04]  /*310b0*/  LDL.LU R46, [R1+0x12f8] ;  /* 0x0012f800012e7983 */ /* 0x000f280000300800 */
[----:B------:R-:W4:Y:S04]  /*310c0*/  LDL.LU R47, [R1+0x131c] ;  /* 0x00131c00012f7983 */ /* 0x000f280000300800 */
[----:B------:R-:W-:Y:S04]  /*310d0*/  STL [R1+0x1318], R12 ;  /* 0x0013180c01007387 */ /* 0x000fe80000100800 */
[----:B------:R-:W4:Y:S01]  /*310e0*/  LDL.LU R52, [R1+0x12f0] ;  /* 0x0012f00001347983 */ /* 0x000f220000300800 */
[----:B--2---:R-:W-:-:S05]  /*310f0*/  IMAD.X R9, R9, 0x1, R2, P3 ;  /* 0x0000000109097824 */ /* 0x004fca00018e0602 */
[----:B------:R0:W-:Y:S04]  /*31100*/  STL [R1+0x133c], R9 ;  /* 0x00133c0901007387 */ /* 0x0001e80000100800 */
[----:B------:R-:W2:Y:S04]  /*31110*/  LDL.LU R54, [R1+0x1314] ;  /* 0x0013140001367983 */ /* 0x000ea80000300800 */
[----:B------:R-:W2:Y:S04]  /*31120*/  LDL.LU R55, [R1+0x12e8] ;  /* 0x0012e80001377983 */ /* 0x000ea80000300800 */
[----:B0-----:R-:W2:Y:S04]  /*31130*/  LDL.LU R9, [R1+0x130c] ;  /* 0x00130c0001097983 */ /* 0x001ea80000300800 */
[----:B------:R-:W2:Y:S04]  /*31140*/  LDL.LU R18, [R1+0x12e0] ;  /* 0x0012e00001127983 */ /* 0x000ea80000300800 */
[----:B------:R-:W2:Y:S04]  /*31150*/  LDL.LU R19, [R1+0x1304] ;  /* 0x0013040001137983 */ /* 0x000ea80000300800 */
[----:B------:R-:W2:Y:S01]  /*31160*/  LDL.LU R56, [R1+0x12d8] ;  /* 0x0012d80001387983 */ /* 0x000ea20000300800 */
[----:B---3--:R-:W-:-:S05]  /*31170*/  IADD3 R8, P3, PT, R8, R53, RZ ;  /* 0x0000003508087210 */ /* 0x008fca0007f7e0ff */
[----:B------:R0:W-:Y:S04]  /*31180*/  STL [R1+0x1310], R8 ;  /* 0x0013100801007387 */ /* 0x0001e80000100800 */
        /* <DEDUP_REMOVED lines=12> */
[----:B0-----:R-:W3:Y:S01]  /*31250*/  LDL.LU R8, [R1+0x12cc] ;  /* 0x0012cc0001087983 */ /* 0x001ee20000300800 */
[----:B----4-:R-:W-:Y:S01]  /*31260*/  IMAD.X R44, R44, 0x1, R2, P4 ;  /* 0x000000012c2c7824 */ /* 0x010fe200020e0602 */
[----:B------:R-:W-:-:S02]  /*31270*/  IADD3 R45, P4, PT, R45, R53, RZ ;  /* 0x000000352d2d7210 */ /* 0x000fc40007f9e0ff */
[----:B------:R-:W-:Y:S02]  /*31280*/  IADD3.X R60, PT, PT, R60, R2, RZ, P5, !PT ;  /* 0x000000023c3c7210 */ /* 0x000fe40002ffe4ff */
[----:B------:R-:W-:-:S03]  /*31290*/  IADD3 R13, P5, PT, R13, R53, RZ ;  /* 0x000000350d0d7210 */ /* 0x000fc60007fbe0ff */
[----:B------:R0:W-:Y:S04]  /*312a0*/  STL [R1+0x132c], R60 ;  /* 0x00132c3c01007387 */ /* 0x0001e80000100800 */
[----:B------:R-:W-:Y:S04]  /*312b0*/  STL [R1+0x1334], R44 ;  /* 0x0013342c01007387 */ /* 0x000fe80000100800 */
[----:B0-----:R-:W4:Y:S04]  /*312c0*/  LDL.LU R60, [R1+0x12a0] ;  /* 0x0012a000013c7983 */ /* 0x001f280000300800 */
[----:B------:R-:W-:Y:S04]  /*312d0*/  STL [R1+0x1308], R45 ;  /* 0x0013082d01007387 */ /* 0x000fe80000100800 */
[----:B------:R0:W-:Y:S01]  /*312e0*/  STL [R1+0x1300], R13 ;  /* 0x0013000d01007387 */ /* 0x0001e20000100800 */
[--C-:B------:R-:W-:Y:S01]  /*312f0*/  IMAD.X R3, R3, 0x1, R2.reuse, P6 ;  /* 0x0000000103037824 */ /* 0x100fe200030e0602 */
[-C--:B------:R-:W-:Y:S01]  /*31300*/  IADD3 R46, P6, PT, R46, R53.reuse, RZ ;  /* 0x000000352e2e7210 */ /* 0x080fe20007fde0ff */
[----:B------:R-:W-:Y:S01]  /*31310*/  IMAD.X R47, R47, 0x1, R2, P1 ;  /* 0x000000012f2f7824 */ /* 0x000fe200008e0602 */
[----:B0-----:R-:W4:Y:S04]  /*31320*/  LDL.LU R13, [R1+0x12c4] ;  /* 0x0012c400010d7983 */ /* 0x001f280000300800 */
[----:B------:R0:W-:Y:S01]  /*31330*/  STL [R1+0x1324], R3 ;  /* 0x0013240301007387 */ /* 0x0001e20000100800 */
[----:B------:R-:W-:-:S03]  /*31340*/  IADD3 R52, P1, PT, R52, R53, RZ ;  /* 0x0000003534347210 */ /* 0x000fc60007f3e0ff */
[----:B0-----:R-:W4:Y:S04]  /*31350*/  LDL.LU R3, [R1+0x1298] ;  /* 0x0012980001037983 */ /* 0x001f280000300800 */
[----:B------:R-:W-:Y:S04]  /*31360*/  STL [R1+0x12f8], R46 ;  /* 0x0012f82e01007387 */ /* 0x000fe80000100800 */
[----:B------:R-:W-:Y:S04]  /*31370*/  STL [R1+0x131c], R47 ;  /* 0x00131c2f01007387 */ /* 0x000fe80000100800 */
[----:B------:R-:W-:Y:S01]  /*31380*/  STL [R1+0x12f0], R52 ;  /* 0x0012f03401007387 */ /* 0x000fe20000100800 */
[----:B--2---:R-:W-:-:S02]  /*31390*/  IMAD.X R54, R54, 0x1, R2, P2 ;  /* 0x0000000136367824 */ /* 0x004fc400010e0602 */
[----:B------:R-:W-:-:S05]  /*313a0*/  IMAD.X R9, R9, 0x1, R2, P3 ;  /* 0x0000000109097824 */ /* 0x000fca00018e0602 */
[----:B------:R0:W-:Y:S04]  /*313b0*/  STL [R1+0x130c], R9 ;  /* 0x00130c0901007387 */ /* 0x0001e80000100800 */
[----:B------:R-:W-:Y:S04]  /*313c0*/  STL [R1+0x1314], R54 ;  /* 0x0013143601007387 */ /* 0x000fe80000100800 */
[----:B0-----:R-:W2:Y:S01]  /*313d0*/  LDL.LU R9, [R1+0x12bc] ;  /* 0x0012bc0001097983 */ /* 0x001ea20000300800 */
[-C--:B------:R-:W-:Y:S02]  /*313e0*/  IADD3 R55, P2, PT, R55, R53.reuse, RZ ;  /* 0x0000003537377210 */ /* 0x080fe40007f5e0ff */
[-C--:B------:R-:W-:Y:S01]  /*313f0*/  IADD3 R18, P3, PT, R18, R53.reuse, RZ ;  /* 0x0000003512127210 */ /* 0x080fe20007f7e0ff */
[--C-:B------:R-:W-:Y:S01]  /*31400*/  IMAD.X R19, R19, 0x1, R2.reuse, P4 ;  /* 0x0000000113137824 */ /* 0x100fe200020e0602 */
[-C--:B------:R-:W-:Y:S01]  /*31410*/  IADD3 R56, P4, PT, R56, R53.reuse, RZ ;  /* 0x0000003538387210 */ /* 0x080fe20007f9e0ff */
[----:B---3--:R-:W-:Y:S01]  /*31420*/  IMAD.X R57, R57, 0x1, R2, P5 ;  /* 0x0000000139397824 */ /* 0x008fe200028e0602 */
        /* <DEDUP_REMOVED lines=24> */
[----:B------:R-:W-:-:S03]  /*315b0*/  IMAD.X R8, R8, 0x1, R2, P5 ;  /* 0x0000000108087824 */ /* 0x000fc600028e0602 */
[----:B------:R-:W-:Y:S04]  /*315c0*/  STL [R1+0x12b0], R17 ;  /* 0x0012b01101007387 */ /* 0x000fe80000100800 */
[----:B------:R-:W3:Y:S04]  /*315d0*/  LDL.LU R44, [R1+0x1290] ;  /* 0x00129000012c7983 */ /* 0x000ee80000300800 */
[----:B------:R-:W-:Y:S04]  /*315e0*/  STL [R1+0x12d4], R16 ;  /* 0x0012d41001007387 */ /* 0x000fe80000100800 */
[----:B------:R-:W3:Y:S04]  /*315f0*/  LDL.LU R45, [R1+0x12b4] ;  /* 0x0012b400012d7983 */ /* 0x000ee80000300800 */
[----:B------:R-:W-:Y:S04]  /*31600*/  STL [R1+0x12a8], R12 ;  /* 0x0012a80c01007387 */ /* 0x000fe80000100800 */
[----:B------:R0:W-:Y:S04]  /*31610*/  STL [R1+0x12cc], R8 ;  /* 0x0012cc0801007387 */ /* 0x0001e80000100800 */
[----:B0-----:R-:W3:Y:S04]  /*31620*/  LDL.LU R8, [R1+0x1288] ;  /* 0x0012880001087983 */ /* 0x001ee80000300800 */
[----:B------:R-:W3:Y:S01]  /*31630*/  LDL.LU R12, [R1+0x12ac] ;  /* 0x0012ac00010c7983 */ /* 0x000ee20000300800 */
[----:B----4-:R-:W-:-:S05]  /*31640*/  IADD3 R60, P5, PT, R60, R53, RZ ;  /* 0x000000353c3c7210 */ /* 0x010fca0007fbe0ff */
[----:B------:R0:W-:Y:S01]  /*31650*/  STL [R1+0x12a0], R60 ;  /* 0x0012a03c01007387 */ /* 0x0001e20000100800 */
[----:B------:R-:W-:-:S03]  /*31660*/  IMAD.X R13, R13, 0x1, R2, P6 ;  /* 0x000000010d0d7824 */ /* 0x000fc600030e0602 */
[----:B0-----:R-:W4:Y:S04]  /*31670*/  LDL.LU R60, [R1+0x1280] ;  /* 0x00128000013c7983 */ /* 0x001f280000300800 */
[----:B------:R-:W4:Y:S04]  /*31680*/  LDL.LU R46, [R1+0x12a4] ;  /* 0x0012a400012e7983 */ /* 0x000f280000300800 */
[----:B------:R-:W4:Y:S04]  /*31690*/  LDL.LU R47, [R1+0x1278] ;  /* 0x00127800012f7983 */ /* 0x000f280000300800 */
[----:B------:R-:W-:Y:S04]  /*316a0*/  STL [R1+0x12c4], R13 ;  /* 0x0012c40d01007387 */ /* 0x000fe80000100800 */
[----:B------:R-:W4:Y:S01]  /*316b0*/  LDL.LU R52, [R1+0x129c] ;  /* 0x00129c0001347983 */ /* 0x000f220000300800 */
[----:B------:R-:W-:-:S05]  /*316c0*/  IADD3 R3, P6, PT, R3, R53, RZ ;  /* 0x0000003503037210 */ /* 0x000fca0007fde0ff */
[----:B------:R0:W-:Y:S04]  /*316d0*/  STL [R1+0x1298], R3 ;  /* 0x0012980301007387 */ /* 0x0001e80000100800 */
[----:B------:R-:W4:Y:S04]  /*316e0*/  LDL.LU R54, [R1+0x1270] ;  /* 0x0012700001367983 */ /* 0x000f280000300800 */
[----:B------:R-:W4:Y:S04]  /*316f0*/  LDL.LU R55, [R1+0x1294] ;  /* 0x0012940001377983 */ /* 0x000f280000300800 */
[----:B0-----:R-:W4:Y:S04]  /*31700*/  LDL.LU R3, [R1+0x1268] ;  /* 0x0012680001037983 */ /* 0x001f280000300800 */
[----:B------:R-:W4:Y:S04]  /*31710*/  LDL.LU R18, [R1+0x128c] ;  /* 0x00128c0001127983 */ /* 0x000f280000300800 */
[----:B------:R-:W4:Y:S04]  /*31720*/  LDL.LU R19, [R1+0x1260] ;  /* 0x0012600001137983 */ /* 0x000f280000300800 */
[----:B------:R-:W4:Y:S01]  /*31730*/  LDL.LU R56, [R1+0x1284] ;  /* 0x0012840001387983 */ /* 0x000f220000300800 */
[----:B--2---:R-:W-:-:S05]  /*31740*/  IMAD.X R9, R9, 0x1, R2, P1 ;  /* 0x0000000109097824 */ /* 0x004fca00008e0602 */
[----:B------:R0:W-:Y:S04]  /*31750*/  STL [R1+0x12bc], R9 ;  /* 0x0012bc0901007387 */ /* 0x0001e80000100800 */
        /* <DEDUP_REMOVED lines=12> */
[----:B0-----:R-:W2:Y:S01]  /*31820*/  LDL.LU R9, [R1+0x1228] ;  /* 0x0012280001097983 */ /* 0x001ea20000300800 */
[-C--:B---3--:R-:W-:Y:S01]  /*31830*/  IADD3 R44, P1, PT, R44, R53.reuse, RZ ;  /* 0x000000352c2c7210 */ /* 0x088fe20007f3e0ff */
[--C-:B------:R-:W-:Y:S01]  /*31840*/  IMAD.X R45, R45, 0x1, R2.reuse, P2 ;  /* 0x000000012d2d7824 */ /* 0x100fe200010e0602 */
[----:B------:R-:W-:Y:S01]  /*31850*/  IADD3 R8, P2, PT, R8, R53, RZ ;  /* 0x0000003508087210 */ /* 0x000fe20007f5e0ff */
[----:B------:R-:W-:-:S04]  /*31860*/  IMAD.X R12, R12, 0x1, R2, P3 ;  /* 0x000000010c0c7824 */ /* 0x000fc800018e0602 */
[----:B------:R0:W-:Y:S04]  /*31870*/  STL [R1+0x1288], R8 ;  /* 0x0012880801007387 */ /* 0x0001e80000100800 */
[----:B------:R-:W-:Y:S04]  /*31880*/  STL [R1+0x1290], R44 ;  /* 0x0012902c01007387 */ /* 0x000fe80000100800 */
[----:B0-----:R-:W3:Y:S04]  /*31890*/  LDL.LU R8, [R1+0x124c] ;  /* 0x00124c0001087983 */ /* 0x001ee80000300800 */
[----:B------:R-:W-:Y:S04]  /*318a0*/  STL [R1+0x12b4], R45 ;  /* 0x0012b42d01007387 */ /* 0x000fe80000100800 */
[----:B------:R0:W-:Y:S01]  /*318b0*/  STL [R1+0x12ac], R12 ;  /* 0x0012ac0c01007387 */ /* 0x0001e20000100800 */
[-C--:B----4-:R-:W-:Y:S01]  /*318c0*/  IADD3 R60, P3, PT, R60, R53.reuse, RZ ;  /* 0x000000353c3c7210 */ /* 0x090fe20007f7e0ff */
[--C-:B------:R-:W-:Y:S01]  /*318d0*/  IMAD.X R46, R46, 0x1, R2.reuse, P4 ;  /* 0x000000012e2e7824 */ /* 0x100fe200020e0602 */
[----:B------:R-:W-:Y:S01]  /*318e0*/  IADD3 R47, P4, PT, R47, R53, RZ ;  /* 0x000000352f2f7210 */ /* 0x000fe20007f9e0ff */
[----:B0-----:R-:W4:Y:S04]  /*318f0*/  LDL.LU R12, [R1+0x1220] ;  /* 0x00122000010c7983 */ /* 0x001f280000300800 */
[----:B------:R0:W-:Y:S01]  /*31900*/  STL [R1+0x1280], R60 ;  /* 0x0012803c01007387 */ /* 0x0001e20000100800 */
[----:B------:R-:W-:-:S02]  /*31910*/  IMAD.X R52, R52, 0x1, R2, P5 ;  /* 0x0000000134347824 */ /* 0x000fc400028e0602 */
[----:B------:R-:W-:Y:S01]  /*31920*/  IMAD.X R55, R55, 0x1, R2, P6 ;  /* 0x0000000137377824 */ /* 0x000fe200030e0602 */
[----:B0-----:R-:W4:Y:S01]  /*31930*/  LDL.LU R60, [R1+0x1244] ;  /* 0x00124400013c7983 */ /* 0x001f220000300800 */
[----:B------:R-:W-:-:S03]  /*31940*/  IADD3 R54, P5, PT, R54, R53, RZ ;  /* 0x0000003536367210 */ /* 0x000fc60007fbe0ff */
[----:B------:R-:W-:Y:S04]  /*31950*/  STL [R1+0x12a4], R46 ;  /* 0x0012a42e01007387 */ /* 0x000fe80000100800 */
[----:B------:R-:W-:Y:S01]  /*31960*/  STL [R1+0x1278], R47 ;  /* 0x0012782f01007387 */ /* 0x000fe20000100800 */
[----:B------:R-:W-:-:S03]  /*31970*/  IADD3 R3, P6, PT, R3, R53, RZ ;  /* 0x0000003503037210 */ /* 0x000fc60007fde0ff */
[----:B------:R-:W-:Y:S01]  /*31980*/  STL [R1+0x129c], R52 ;  /* 0x00129c3401007387 */ /* 0x000fe20000100800 */
[--C-:B------:R-:W-:Y:S01]  /*31990*/  IMAD.X R18, R18, 0x1, R2.reuse, P1 ;  /* 0x0000000112127824 */ /* 0x100fe200008e0602 */
[-C--:B------:R-:W-:Y:S01]  /*319a0*/  IADD3 R19, P1, PT, R19, R53.reuse, RZ ;  /* 0x0000003513137210 */ /* 0x080fe20007f3e0ff */
[--C-:B------:R-:W-:Y:S01]  /*319b0*/  IMAD.X R56, R56, 0x1, R2.reuse, P2 ;  /* 0x0000000138387824 */ /* 0x100fe200010e0602 */
[----:B------:R0:W-:Y:S04]  /*319c0*/  STL [R1+0x1268], R3 ;  /* 0x0012680301007387 */ /* 0x0001e80000100800 */
[----:B------:R-:W-:Y:S04]  /*319d0*/  STL [R1+0x1270], R54 ;  /* 0x0012703601007387 */ /* 0x000fe80000100800 */
[----:B0-----:R-:W4:Y:S04]  /*319e0*/  LDL.LU R3, [R1+0x1218] ;  /* 0x0012180001037983 */ /* 0x001f280000300800 */
[----:B------:R-:W-:Y:S04]  /*319f0*/  STL [R1+0x1294], R55 ;  /* 0x0012943701007387 */ /* 0x000fe80000100800 */
[----:B------:R-:W-:Y:S04]  /*31a00*/  STL [R1+0x128c], R18 ;  /* 0x00128c1201007387 */ /* 0x000fe80000100800 */
[----:B------:R-:W-:Y:S04]  /*31a10*/  STL [R1+0x1260], R19 ;  /* 0x0012601301007387 */ /* 0x000fe80000100800 */
[----:B------:R-:W-:Y:S01]  /*31a20*/  STL [R1+0x1284], R56 ;  /* 0x0012843801007387 */ /* 0x000fe20000100800 */
[-C--:B--2---:R-:W-:Y:S01]  /*31a30*/  IADD3 R57, P2, PT, R57, R53.reuse, RZ ;  /* 0x0000003539397210 */ /* 0x084fe20007f5e0ff */
[----:B------:R-:W-:Y:S01]  /*31a40*/  IMAD.X R58, R58, 0x1, R2, P3 ;  /* 0x000000013a3a7824 */ /* 0x000fe200018e0602 */
[----:B------:R-:W-:-:S02]  /*31a50*/  IADD3 R59, P3, PT, R59, R53, RZ ;  /* 0x000000353b3b7210 */ /* 0x000fc40007f7e0ff */
[----:B------:R-:W-:Y:S02]  /*31a60*/  IADD3.X R26, PT, PT, R26, R2, RZ, P4, !PT ;  /* 0x000000021a1a7210 */ /* 0x000fe400027fe4ff */
[----:B------:R-:W-:Y:S01]  /*31a70*/  IADD3 R27, P4, PT, R27, R53, RZ ;  /* 0x000000351b1b7210 */ /* 0x000fe20007f9e0ff */
        /* <DEDUP_REMOVED lines=18> */
[----:B------:R-:W2:Y:S04]  /*31ba0*/  LDL.LU R44, [R1+0x123c] ;  /* 0x00123c00012c7983 */ /* 0x000ea80000300800 */
[----:B------:R-:W-:Y:S04]  /*31bb0*/  STL [R1+0x1230], R16 ;  /* 0x0012301001007387 */ /* 0x000fe80000100800 */
[----:B------:R-:W2:Y:S04]  /*31bc0*/  LDL.LU R45, [R1+0x1210] ;  /* 0x00121000012d7983 */ /* 0x000ea80000300800 */
[----:B------:R-:W-:Y:S04]  /*31bd0*/  STL [R1+0x1254], R13 ;  /* 0x0012540d01007387 */ /* 0x000fe80000100800 */
[----:B------:R0:W-:Y:S04]  /*31be0*/  STL [R1+0x1228], R9 ;  /* 0x0012280901007387 */ /* 0x0001e80000100800 */
[----:B0-----:R-:W2:Y:S04]  /*31bf0*/  LDL.LU R9, [R1+0x1234] ;  /* 0x0012340001097983 */ /* 0x001ea80000300800 */
[----:B------:R-:W2:Y:S01]  /*31c00*/  LDL.LU R13, [R1+0x1208] ;  /* 0x00120800010d7983 */ /* 0x000ea20000300800 */
[----:B---3--:R-:W-:-:S05]  /*31c10*/  IMAD.X R8, R8, 0x1, R2, P3 ;  /* 0x0000000108087824 */ /* 0x008fca00018e0602 */
[----:B------:R0:W-:Y:S01]  /*31c20*/  STL [R1+0x124c], R8 ;  /* 0x00124c0801007387 */ /* 0x0001e20000100800 */
[----:B----4-:R-:W-:-:S03]  /*31c30*/  IADD3 R12, P3, PT, R12, R53, RZ ;  /* 0x000000350c0c7210 */ /* 0x010fc60007f7e0ff */
[----:B0-----:R-:W3:Y:S04]  /*31c40*/  LDL.LU R8, [R1+0x122c] ;  /* 0x00122c0001087983 */ /* 0x001ee80000300800 */
[----:B------:R-:W4:Y:S04]  /*31c50*/  LDL.LU R46, [R1+0x1200] ;  /* 0x00120000012e7983 */ /* 0x000f280000300800 */
[----:B------:R-:W4:Y:S04]  /*31c60*/  LDL.LU R47, [R1+0x1224] ;  /* 0x00122400012f7983 */ /* 0x000f280000300800 */
[----:B------:R-:W-:Y:S04]  /*31c70*/  STL [R1+0x1220], R12 ;  /* 0x0012200c01007387 */ /* 0x000fe80000100800 */
[----:B------:R-:W4:Y:S01]  /*31c80*/  LDL.LU R52, [R1+0x11f8] ;  /* 0x0011f80001347983 */ /* 0x000f220000300800 */
[----:B------:R-:W-:-:S05]  /*31c90*/  IMAD.X R60, R60, 0x1, R2, P4 ;  /* 0x000000013c3c7824 */ /* 0x000fca00020e0602 */
[----:B------:R0:W-:Y:S04]  /*31ca0*/  STL [R1+0x1244], R60 ;  /* 0x0012443c01007387 */ /* 0x0001e80000100800 */
[----:B------:R-:W4:Y:S04]  /*31cb0*/  LDL.LU R54, [R1+0x121c] ;  /* 0x00121c0001367983 */ /* 0x000f280000300800 */
[----:B------:R-:W4:Y:S04]  /*31cc0*/  LDL.LU R55, [R1+0x11f0] ;  /* 0x0011f00001377983 */ /* 0x000f280000300800 */
[----:B0-----:R-:W4:Y:S04]  /*31cd0*/  LDL.LU R60, [R1+0x1214] ;  /* 0x00121400013c7983 */ /* 0x001f280000300800 */
[----:B------:R-:W4:Y:S04]  /*31ce0*/  LDL.LU R18, [R1+0x11e8] ;  /* 0x0011e80001127983 */ /* 0x000f280000300800 */
[----:B------:R-:W4:Y:S04]  /*31cf0*/  LDL.LU R19, [R1+0x120c] ;  /* 0x00120c0001137983 */ /* 0x000f280000300800 */
[----:B------:R-:W4:Y:S01]  /*31d00*/  LDL.LU R56, [R1+0x11e0] ;  /* 0x0011e00001387983 */ /* 0x000f220000300800 */
[----:B------:R-:W-:-:S05]  /*31d10*/  IADD3 R3, P4, PT, R3, R53, RZ ;  /* 0x0000003503037210 */ /* 0x000fca0007f9e0ff */
        /* <DEDUP_REMOVED lines=14> */
[----:B--2---:R-:W-:-:S02]  /*31e00*/  IMAD.X R44, R44, 0x1, R2, P5 ;  /* 0x000000012c2c7824 */ /* 0x004fc400028e0602 */
[----:B------:R-:W-:-:S05]  /*31e10*/  IMAD.X R9, R9, 0x1, R2, P6 ;  /* 0x0000000109097824 */ /* 0x000fca00030e0602 */
[----:B------:R0:W-:Y:S04]  /*31e20*/  STL [R1+0x1234], R9 ;  /* 0x0012340901007387 */ /* 0x0001e80000100800 */
[----:B------:R-:W-:Y:S04]  /*31e30*/  STL [R1+0x123c], R44 ;  /* 0x00123c2c01007387 */ /* 0x000fe80000100800 */
[----:B0-----:R-:W2:Y:S01]  /*31e40*/  LDL.LU R9, [R1+0x11a8] ;  /* 0x0011a80001097983 */ /* 0x001ea20000300800 */
[-C--:B------:R-:W-:Y:S02]  /*31e50*/  IADD3 R45, P5, PT, R45, R53.reuse, RZ ;  /* 0x000000352d2d7210 */ /* 0x080fe40007fbe0ff */
[----:B------:R-:W-:-:S03]  /*31e60*/  IADD3 R13, P6, PT, R13, R53, RZ ;  /* 0x000000350d0d7210 */ /* 0x000fc60007fde0ff */
[----:B------:R-:W-:Y:S04]  /*31e70*/  STL [R1+0x1210], R45 ;  /* 0x0012102d01007387 */ /* 0x000fe80000100800 */
[----:B------:R0:W-:Y:S04]  /*31e80*/  STL [R1+0x1208], R13 ;  /* 0x0012080d01007387 */ /* 0x0001e80000100800 */
[----:B0-----:R-:W2:Y:S01]  /*31e90*/  LDL.LU R13, [R1+0x11cc] ;  /* 0x0011cc00010d7983 */ /* 0x001ea20000300800 */
[--C-:B---3--:R-:W-:Y:S01]  /*31ea0*/  IMAD.X R8, R8, 0x1, R2.reuse, P1 ;  /* 0x0000000108087824 */ /* 0x108fe200008e0602 */
[----:B----4-:R-:W-:Y:S01]  /*31eb0*/  IADD3 R46, P1, PT, R46, R53, RZ ;  /* 0x000000352e2e7210 */ /* 0x010fe20007f3e0ff */
[----:B------:R-:W-:-:S03]  /*31ec0*/  IMAD.X R47, R47, 0x1, R2, P2 ;  /* 0x000000012f2f7824 */ /* 0x000fc600010e0602 */
[----:B------:R0:W-:Y:S01]  /*31ed0*/  STL [R1+0x122c], R8 ;  /* 0x00122c0801007387 */ /* 0x0001e20000100800 */
[----:B------:R-:W-:-:S03]  /*31ee0*/  IADD3 R52, P2, PT, R52, R53, RZ ;  /* 0x0000003534347210 */ /* 0x000fc60007f5e0ff */
[----:B0-----:R-:W3:Y:S01]  /*31ef0*/  LDL.LU R8, [R1+0x11a0] ;  /* 0x0011a00001087983 */ /* 0x001ee20000300800 */
[----:B------:R-:W-:-:S03]  /*31f00*/  IMAD.X R54, R54, 0x1, R2, P3 ;  /* 0x0000000136367824 */ /* 0x000fc600018e0602 */
[----:B------:R-:W-:Y:S01]  /*31f10*/  STL [R1+0x1200], R46 ;  /* 0x0012002e01007387 */ /* 0x000fe20000100800 */
[----:B------:R-:W-:-:S03]  /*31f20*/  IADD3 R55, P3, PT, R55, R53, RZ ;  /* 0x0000003537377210 */ /* 0x000fc60007f7e0ff */
[----:B------:R-:W-:Y:S01]  /*31f30*/  STL [R1+0x1224], R47 ;  /* 0x0012242f01007387 */ /* 0x000fe20000100800 */
[----:B------:R-:W-:-:S03]  /*31f40*/  IMAD.X R60, R60, 0x1, R2, P4 ;  /* 0x000000013c3c7824 */ /* 0x000fc600020e0602 */
[----:B------:R-:W-:Y:S01]  /*31f50*/  STL [R1+0x11f8], R52 ;  /* 0x0011f83401007387 */ /* 0x000fe20000100800 */
[-C--:B------:R-:W-:Y:S01]  /*31f60*/  IADD3 R18, P4, PT, R18, R53.reuse, RZ ;  /* 0x0000003512127210 */ /* 0x080fe20007f9e0ff */
[--C-:B------:R-:W-:Y:S01]  /*31f70*/  IMAD.X R19, R19, 0x1, R2.reuse, P5 ;  /* 0x0000000113137824 */ /* 0x100fe200028e0602 */
[-C--:B------:R-:W-:Y:S01]  /*31f80*/  IADD3 R56, P5, PT, R56, R53.reuse, RZ ;  /* 0x0000003538387210 */ /* 0x080fe20007fbe0ff */
[----:B------:R0:W-:Y:S04]  /*31f90*/  STL [R1+0x1214], R60 ;  /* 0x0012143c01007387 */ /* 0x0001e80000100800 */
[----:B------:R-:W-:Y:S01]  /*31fa0*/  STL [R1+0x121c], R54 ;  /* 0x00121c3601007387 */ /* 0x000fe20000100800 */
[----:B------:R-:W-:Y:S01]  /*31fb0*/  IMAD.X R57, R57, 0x1, R2, P6 ;  /* 0x0000000139397824 */ /* 0x000fe200030e0602 */
[----:B------:R-:W-:-:S02]  /*31fc0*/  IADD3 R58, P6, PT, R58, R53, RZ ;  /* 0x000000353a3a7210 */ /* 0x000fc40007fde0ff */
[----:B0-----:R-:W4:Y:S04]  /*31fd0*/  LDL.LU R60, [R1+0x11c4] ;  /* 0x0011c400013c7983 */ /* 0x001f280000300800 */
[----:B------:R-:W-:Y:S04]  /*31fe0*/  STL [R1+0x11f0], R55 ;  /* 0x0011f03701007387 */ /* 0x000fe80000100800 */
        /* <DEDUP_REMOVED lines=33> */
[----:B0-----:R-:W2:Y:S04]  /*32200*/  LDL.LU R9, [R1+0x1188] ;  /* 0x0011880001097983 */ /* 0x001ea80000300800 */
[----:B------:R-:W2:Y:S01]  /*32210*/  LDL.LU R46, [R1+0x11ac] ;  /* 0x0011ac00012e7983 */ /* 0x000ea20000300800 */
[----:B------:R-:W-:-:S03]  /*32220*/  IMAD.X R13, R13, 0x1, R2, P1 ;  /* 0x000000010d0d7824 */ /* 0x000fc600008e0602 */
[----:B------:R-:W2:Y:S04]  /*32230*/  LDL.LU R47, [R1+0x1180] ;  /* 0x00118000012f7983 */ /* 0x000ea80000300800 */
[----:B------:R-:W-:Y:S04]  /*32240*/  STL [R1+0x11cc], R13 ;  /* 0x0011cc0d01007387 */ /* 0x000fe80000100800 */
[----:B------:R-:W2:Y:S01]  /*32250*/  LDL.LU R52, [R1+0x11a4] ;  /* 0x0011a40001347983 */ /* 0x000ea20000300800 */
[----:B---3--:R-:W-:-:S05]  /*32260*/  IADD3 R8, P1, PT, R8, R53, RZ ;  /* 0x0000003508087210 */ /* 0x008fca0007f3e0ff */
[----:B------:R0:W-:Y:S04]  /*32270*/  STL [R1+0x11a0], R8 ;  /* 0x0011a00801007387 */ /* 0x0001e80000100800 */
[----:B------:R-:W3:Y:S04]  /*32280*/  LDL.LU R54, [R1+0x1178] ;  /* 0x0011780001367983 */ /* 0x000ee80000300800 */
[----:B------:R-:W3:Y:S04]  /*32290*/  LDL.LU R55, [R1+0x119c] ;  /* 0x00119c0001377983 */ /* 0x000ee80000300800 */
[----:B0-----:R-:W3:Y:S04]  /*322a0*/  LDL.LU R8, [R1+0x1170] ;  /* 0x0011700001087983 */ /* 0x001ee80000300800 */
[----:B------:R-:W3:Y:S04]  /*322b0*/  LDL.LU R18, [R1+0x1194] ;  /* 0x0011940001127983 */ /* 0x000ee80000300800 */
[----:B------:R-:W3:Y:S04]  /*322c0*/  LDL.LU R19, [R1+0x1168] ;  /* 0x0011680001137983 */ /* 0x000ee80000300800 */
[----:B------:R-:W3:Y:S01]  /*322d0*/  LDL.LU R56, [R1+0x118c] ;  /* 0x00118c0001387983 */ /* 0x000ee20000300800 */
[----:B----4-:R-:W-:-:S05]  /*322e0*/  IMAD.X R60, R60, 0x1, R2, P2 ;  /* 0x000000013c3c7824 */ /* 0x010fca00010e0602 */
        /* <DEDUP_REMOVED lines=14> */
[----:B------:R-:W-:-:S02]  /*323d0*/  IADD3 R44, P2, PT, R44, R53, RZ ;  /* 0x000000352c2c7210 */ /* 0x000fc40007f5e0ff */
[----:B------:R-:W-:Y:S02]  /*323e0*/  IADD3.X R45, PT, PT, R45, R2, RZ, P3, !PT ;  /* 0x000000022d2d7210 */ /* 0x000fe40001ffe4ff */
        /* <DEDUP_REMOVED lines=11> */
[--C-:B------:R-:W-:Y:S01]  /*324a0*/  IMAD.X R46, R46, 0x1, R2.reuse, P5 ;  /* 0x000000012e2e7824 */ /* 0x100fe200028e0602 */
[----:B------:R-:W-:Y:S01]  /*324b0*/  IADD3 R47, P5, PT, R47, R53, RZ ;  /* 0x000000352f2f7210 */ /* 0x000fe20007fbe0ff */
[----:B------:R-:W-:-:S03]  /*324c0*/  IMAD.X R52, R52, 0x1, R2, P6 ;  /* 0x0000000134347824 */ /* 0x000fc600030e0602 */
[----:B------:R-:W-:Y:S01]  /*324d0*/  STL [R1+0x11ac], R46 ;  /* 0x0011ac2e01007387 */ /* 0x000fe20000100800 */
[--C-:B---3--:R-:W-:Y:S01]  /*324e0*/  IMAD.X R55, R55, 0x1, R2.reuse, P1 ;  /* 0x0000000137377824 */ /* 0x108fe200008e0602 */
[-C--:B------:R-:W-:Y:S02]  /*324f0*/  IADD3 R54, P6, PT, R54, R53.reuse, RZ ;  /* 0x0000003536367210 */ /* 0x080fe40007fde0ff */
        /* <DEDUP_REMOVED lines=8> */
[----:B----4-:R-:W-:-:S03]  /*32580*/  IADD3 R57, P3, PT, R57, R53, RZ ;  /* 0x0000003539397210 */ /* 0x010fc60007f7e0ff */
        /* <DEDUP_REMOVED lines=65> */
[--C-:B----4-:R-:W-:Y:S01]  /*329a0*/  IMAD.X R44, R44, 0x1, R2.reuse, P6 ;  /* 0x000000012c2c7824 */ /* 0x110fe200030e0602 */
[-C--:B------:R-:W-:Y:S01]  /*329b0*/  IADD3 R45, P6, PT, R45, R53.reuse, RZ ;  /* 0x000000352d2d7210 */ /* 0x080fe20007fde0ff */
[----:B------:R-:W-:Y:S01]  /*329c0*/  IMAD.X R60, R60, 0x1, R2, P1 ;  /* 0x000000013c3c7824 */ /* 0x000fe200008e0602 */
[----:B------:R-:W-:-:S04]  /*329d0*/  IADD3 R13, P1, PT, R13, R53, RZ ;  /* 0x000000350d0d7210 */ /* 0x000fc80007f3e0ff */
        /* <DEDUP_REMOVED lines=24> */
[----:B------:R-:W-:Y:S04]  /*32b60*/  STL [R1+0x10f8], R55 ;  /* 0x0010f83701007387 */ /* 0x000fe80000100800 */
[----:B------:R-:W-:Y:S01]  /*32b70*/  STL [R1+0x10f0], R18 ;  /* 0x0010f01201007387 */ /* 0x000fe20000100800 */
[----:B---3--:R-:W-:Y:S01]  /*32b80*/  IMAD.X R57, R57, 0x1, R2, P1 ;  /* 0x0000000139397824 */ /* 0x008fe200008e0602 */
[----:B------:R-:W-:-:S02]  /*32b90*/  IADD3 R58, P1, PT, R58, R53, RZ ;  /* 0x000000353a3a7210 */ /* 0x000fc40007f3e0ff */
[----:B------:R-:W-:Y:S01]  /*32ba0*/  IADD3.X R59, PT, PT, R59, R2, RZ, P2, !PT ;  /* 0x000000023b3b7210 */ /* 0x000fe200017fe4ff */
        /* <DEDUP_REMOVED lines=69> */
[----:B----4-:R-:W-:-:S03]  /*33000*/  IADD3 R60, P5, PT, R60, R53, RZ ;  /* 0x000000353c3c7210 */ /* 0x010fc60007fbe0ff */
[----:B0-----:R-:W4:Y:S01]  /*33010*/  LDL.LU R12, [R1+0x1030] ;  /* 0x00103000010c7983 */ /* 0x001f220000300800 */
[--C-:B------:R-:W-:Y:S01]  /*33020*/  IMAD.X R46, R46, 0x1, R2.reuse, P6 ;  /* 0x000000012e2e7824 */ /* 0x100fe200030e0602 */
[----:B------:R-:W-:Y:S02]  /*33030*/  IADD3 R47, P6, PT, R47, R53, RZ ;  /* 0x000000352f2f7210 */ /* 0x000fe40007fde0ff */
[----:B------:R0:W-:Y:S01]  /*33040*/  STL [R1+0x1090], R60 ;  /* 0x0010903c01007387 */ /* 0x0001e20000100800 */
[----:B------:R-:W-:-:S03]  /*33050*/  IMAD.X R52, R52, 0x1, R2, P1 ;  /* 0x0000000134347824 */ /* 0x000fc600008e0602 */
[----:B0-----:R-:W4:Y:S01]  /*33060*/  LDL.LU R60, [R1+0x1054] ;  /* 0x00105400013c7983 */ /* 0x001f220000300800 */
[----:B------:R-:W-:Y:S01]  /*33070*/  IMAD.X R55, R55, 0x1, R2, P2 ;  /* 0x0000000137377824 */ /* 0x000fe200010e0602 */
[-C--:B------:R-:W-:Y:S02]  /*33080*/  IADD3 R54, P1, PT, R54, R53.reuse, RZ ;  /* 0x0000003536367210 */ /* 0x080fe40007f3e0ff */
        /* <DEDUP_REMOVED lines=15> */
[--C-:B------:R-:W-:Y:S01]  /*33180*/  IMAD.X R58, R58, 0x1, R2.reuse, P5 ;  /* 0x000000013a3a7824 */ /* 0x100fe200028e0602 */
[-C--:B------:R-:W-:Y:S01]  /*33190*/  IADD3 R59, P5, PT, R59, R53.reuse, RZ ;  /* 0x000000353b3b7210 */ /* 0x080fe20007fbe0ff */
[--C-:B------:R-:W-:Y:S01]  /*331a0*/  IMAD.X R26, R26, 0x1, R2.reuse, P6 ;  /* 0x000000011a1a7824 */ /* 0x100fe200030e0602 */
        /* <DEDUP_REMOVED lines=57> */
[----:B--2---:R-:W-:Y:S01]  /*33540*/  IADD3.X R44, PT, PT, R44, R2, RZ, P1, !PT ;  /* 0x000000022c2c7210 */ /* 0x004fe20000ffe4ff */
        /* <DEDUP_REMOVED lines=14> */
[----:B0-----:R-:W3:Y:S04]  /*33630*/  LDL.LU R8, [R1+0xfb0] ;  /* 0x000fb00001087983 */ /* 0x001ee80000300800 */
[----:B------:R-:W-:Y:S01]  /*33640*/  STL [R1+0x1010], R46 ;  /* 0x0010102e01007387 */ /* 0x000fe20000100800 */
[--C-:B------:R-:W-:Y:S01]  /*33650*/  IMAD.X R54, R54, 0x1, R2.reuse, P5 ;  /* 0x0000000136367824 */ /* 0x100fe200028e0602 */
[-C--:B------:R-:W-:Y:S02]  /*33660*/  IADD3 R55, P5, PT, R55, R53.reuse, RZ ;  /* 0x0000003537377210 */ /* 0x080fe40007fbe0ff */
[----:B------:R-:W-:Y:S04]  /*33670*/  STL [R1+0x1034], R47 ;  /* 0x0010342f01007387 */ /* 0x000fe80000100800 */
[----:B------:R-:W-:Y:S01]  /*33680*/  STL [R1+0x1008], R52 ;  /* 0x0010083401007387 */ /* 0x000fe20000100800 */
[--C-:B------:R-:W-:Y:S01]  /*33690*/  IMAD.X R60, R60, 0x1, R2.reuse, P6 ;  /* 0x000000013c3c7824 */ /* 0x100fe200030e0602 */
[-C--:B------:R-:W-:Y:S01]  /*336a0*/  IADD3 R18, P6, PT, R18, R53.reuse, RZ ;  /* 0x0000003512127210 */ /* 0x080fe20007fde0ff */
[----:B------:R-:W-:Y:S01]  /*336b0*/  IMAD.X R19, R19, 0x1, R2, P1 ;  /* 0x0000000113137824 */ /* 0x000fe200008e0602 */
[----:B------:R-:W-:-:S02]  /*336c0*/  IADD3 R56, P1, PT, R56, R53, RZ ;  /* 0x0000003538387210 */ /* 0x000fc40007f3e0ff */
[----:B------:R0:W-:Y:S04]  /*336d0*/  STL [R1+0x1024], R60 ;  /* 0x0010243c01007387 */ /* 0x0001e80000100800 */
[----:B------:R-:W-:Y:S01]  /*336e0*/  STL [R1+0x102c], R54 ;  /* 0x00102c3601007387 */ /* 0x000fe20000100800 */
[----:B------:R-:W-:-:S03]  /*336f0*/  IMAD.X R57, R57, 0x1, R2, P2 ;  /* 0x0000000139397824 */ /* 0x000fc600010e0602 */
[----:B0-----:R-:W4:Y:S04]  /*33700*/  LDL.LU R60, [R1+0xfd4] ;  /* 0x000fd400013c7983 */ /* 0x001f280000300800 */
        /* <DEDUP_REMOVED lines=80> */
[----:B------:R-:W-:Y:S04]  /*33c10*/  STL [R1+0xfbc], R46 ;  /* 0x000fbc2e01007387 */ /* 0x000fe80000100800 */
[----:B------:R-:W-:Y:S01]  /*33c20*/  STL [R1+0xf90], R47 ;  /* 0x000f902f01007387 */ /* 0x000fe20000100800 */
[--C-:B---3--:R-:W-:Y:S01]  /*33c30*/  IMAD.X R55, R55, 0x1, R2.reuse, P3 ;  /* 0x0000000137377824 */ /* 0x108fe200018e0602 */
[-C--:B------:R-:W-:Y:S02]  /*33c40*/  IADD3 R54, P2, PT, R54, R53.reuse, RZ ;  /* 0x0000003536367210 */ /* 0x080fe40007f5e0ff */
[----:B------:R-:W-:Y:S01]  /*33c50*/  STL [R1+0xfb4], R52 ;  /* 0x000fb43401007387 */ /* 0x000fe20000100800 */
[-C--:B------:R-:W-:Y:S01]  /*33c60*/  IADD3 R8, P3, PT, R8, R53.reuse, RZ ;  /* 0x0000003508087210 */ /* 0x080fe20007f7e0ff */
[--C-:B------:R-:W-:Y:S01]  /*33c70*/  IMAD.X R18, R18, 0x1, R2.reuse, P4 ;  /* 0x0000000112127824 */ /* 0x100fe200020e0602 */
[----:B------:R-:W-:Y:S01]  /*33c80*/  IADD3 R19, P4, PT, R19, R53, RZ ;  /* 0x0000003513137210 */ /* 0x000fe20007f9e0ff */
[----:B------:R-:W-:-:S02]  /*33c90*/  IMAD.X R56, R56, 0x1, R2, P5 ;  /* 0x0000000138387824 */ /* 0x000fc400028e0602 */
[----:B------:R0:W-:Y:S04]  /*33ca0*/  STL [R1+0xf80], R8 ;  /* 0x000f800801007387 */ /* 0x0001e80000100800 */
[----:B------:R-:W-:Y:S04]  /*33cb0*/  STL [R1+0xf88], R54 ;  /* 0x000f883601007387 */ /* 0x000fe80000100800 */
[----:B0-----:R-:W3:Y:S04]  /*33cc0*/  LDL.LU R8, [R1+0xf30] ;  /* 0x000f300001087983 */ /* 0x001ee80000300800 */
[----:B------:R-:W-:Y:S01]  /*33cd0*/  STL [R1+0xfac], R55 ;  /* 0x000fac3701007387 */ /* 0x000fe20000100800 */
[----:B----4-:R-:W-:-:S02]  /*33ce0*/  IADD3 R57, P5, PT, R57, R53, RZ ;  /* 0x0000003539397210 */ /* 0x010fc40007fbe0ff */
        /* <DEDUP_REMOVED lines=72> */
[----:B------:R-:W-:Y:S01]  /*34170*/  IMAD.X R3, R3, 0x1, R2, P4 ;  /* 0x0000000103037824 */ /* 0x000fe200020e0602 */
[----:B------:R-:W-:-:S02]  /*34180*/  IADD3 R46, P4, PT, R46, R53, RZ ;  /* 0x000000352e2e7210 */ /* 0x000fc40007f9e0ff */
[----:B0-----:R-:W4:Y:S04]  /*34190*/  LDL.LU R13, [R1+0xee4] ;  /* 0x000ee400010d7983 */ /* 0x001f280000300800 */
[----:B------:R0:W-:Y:S01]  /*341a0*/  STL [R1+0xf44], R3 ;  /* 0x000f440301007387 */ /* 0x0001e20000100800 */
[--C-:B------:R-:W-:Y:S01]  /*341b0*/  IMAD.X R47, R47, 0x1, R2.reuse, P5 ;  /* 0x000000012f2f7824 */ /* 0x100fe200028e0602 */
[----:B------:R-:W-:Y:S02]  /*341c0*/  IADD3 R52, P5, PT, R52, R53, RZ ;  /* 0x0000003534347210 */ /* 0x000fe40007fbe0ff */
        /* <DEDUP_REMOVED lines=14> */
[----:B------:R-:W-:Y:S04]  /*342b0*/  STL [R1+0xf00], R18 ;  /* 0x000f001201007387 */ /* 0x000fe80000100800 */
[----:B------:R-:W-:Y:S01]  /*342c0*/  STL [R1+0xf24], R19 ;  /* 0x000f241301007387 */ /* 0x000fe20000100800 */
[--C-:B---3--:R-:W-:Y:S01]  /*342d0*/  IMAD.X R57, R57, 0x1, R2.reuse, P3 ;  /* 0x0000000139397824 */ /* 0x108fe200018e0602 */
        /* <DEDUP_REMOVED lines=46> */
[----:B--2---:R-:W-:-:S05]  /*345c0*/  IADD3.X R9, PT, PT, R9, R2, RZ, P5, !PT ;  /* 0x0000000209097210 */ /* 0x004fca0002ffe4ff */
        /* <DEDUP_REMOVED lines=22> */
[----:B------:R0:W-:Y:S04]  /*34730*/  STL [R1+0xecc], R12 ;  /* 0x000ecc0c01007387 */ /* 0x0001e80000100800 */
[----:B0-----:R-:W3:Y:S01]  /*34740*/  LDL.LU R12, [R1+0xe40] ;  /* 0x000e4000010c7983 */ /* 0x001ee20000300800 */
[-C--:B----4-:R-:W-:Y:S01]  /*34750*/  IADD3 R60, P1, PT, R60, R53.reuse, RZ ;  /* 0x000000353c3c7210 */ /* 0x090fe20007f3e0ff */
[----:B------:R-:W-:Y:S01]  /*34760*/  IMAD.X R46, R46, 0x1, R2, P2 ;  /* 0x000000012e2e7824 */ /* 0x000fe200010e0602 */
[----:B------:R-:W-:-:S03]  /*34770*/  IADD3 R47, P2, PT, R47, R53, RZ ;  /* 0x000000352f2f7210 */ /* 0x000fc60007f5e0ff */
        /* <DEDUP_REMOVED lines=51> */
[----:B------:R-:W-:-:S03]  /*34ab0*/  IADD3 R12, P1, PT, R12, R53, RZ ;  /* 0x000000350c0c7210 */ /* 0x000fc60007f3e0ff */
[----:B0-----:R-:W3:Y:S04]  /*34ac0*/  LDL.LU R8, [R1+0xe4c] ;  /* 0x000e4c0001087983 */ /* 0x001ee80000300800 */
[----:B------:R-:W3:Y:S04]  /*34ad0*/  LDL.LU R46, [R1+0xe20] ;  /* 0x000e2000012e7983 */ /* 0x000ee80000300800 */
[----:B------:R-:W3:Y:S04]  /*34ae0*/  LDL.LU R47, [R1+0xe44] ;  /* 0x000e4400012f7983 */ /* 0x000ee80000300800 */
[----:B------:R-:W-:Y:S04]  /*34af0*/  STL [R1+0xe40], R12 ;  /* 0x000e400c01007387 */ /* 0x000fe80000100800 */
[----:B------:R-:W3:Y:S01]  /*34b00*/  LDL.LU R52, [R1+0xe18] ;  /* 0x000e180001347983 */ /* 0x000ee20000300800 */
[----:B----4-:R-:W-:-:S05]  /*34b10*/  IMAD.X R60, R60, 0x1, R2, P2 ;  /* 0x000000013c3c7824 */ /* 0x010fca00010e0602 */
        /* <DEDUP_REMOVED lines=33> */
[----:B------:R-:W-:Y:S01]  /*34d30*/  IADD3 R46, P5, PT, R46, R53, RZ ;  /* 0x000000352e2e7210 */ /* 0x000fe20007fbe0ff */
[----:B------:R-:W-:-:S03]  /*34d40*/  IMAD.X R47, R47, 0x1, R2, P6 ;  /* 0x000000012f2f7824 */ /* 0x000fc600030e0602 */
[----:B------:R0:W-:Y:S01]  /*34d50*/  STL [R1+0xe4c], R8 ;  /* 0x000e4c0801007387 */ /* 0x0001e20000100800 */
[----:B------:R-:W-:-:S03]  /*34d60*/  IADD3 R52, P6, PT, R52, R53, RZ ;  /* 0x0000003534347210 */ /* 0x000fc60007fde0ff */
[----:B0-----:R-:W3:Y:S04]  /*34d70*/  LDL.LU R8, [R1+0xdc0] ;  /* 0x000dc00001087983 */ /* 0x001ee80000300800 */
[----:B------:R-:W-:Y:S01]  /*34d80*/  STL [R1+0xe20], R46 ;  /* 0x000e202e01007387 */ /* 0x000fe20000100800 */
[----:B----4-:R-:W-:-:S03]  /*34d90*/  IMAD.X R54, R54, 0x1, R2, P1 ;  /* 0x0000000136367824 */ /* 0x010fc600008e0602 */
[----:B------:R-:W-:Y:S04]  /*34da0*/  STL [R1+0xe44], R47 ;  /* 0x000e442f01007387 */ /* 0x000fe80000100800 */
[----:B------:R-:W-:Y:S01]  /*34db0*/  STL [R1+0xe18], R52 ;  /* 0x000e183401007387 */ /* 0x000fe20000100800 */
[-C--:B------:R-:W-:Y:S01]  /*34dc0*/  IADD3 R55, P1, PT, R55, R53.reuse, RZ ;  /* 0x0000003537377210 */ /* 0x080fe20007f3e0ff */
[--C-:B------:R-:W-:Y:S01]  /*34dd0*/  IMAD.X R60, R60, 0x1, R2.reuse, P2 ;  /* 0x000000013c3c7824 */ /* 0x100fe200010e0602 */
[-C--:B------:R-:W-:Y:S01]  /*34de0*/  IADD3 R18, P2, PT, R18, R53.reuse, RZ ;  /* 0x0000003512127210 */ /* 0x080fe20007f5e0ff */
[----:B------:R-:W-:Y:S01]  /*34df0*/  IMAD.X R19, R19, 0x1, R2, P3 ;  /* 0x0000000113137824 */ /* 0x000fe200018e0602 */
[----:B------:R-:W-:Y:S02]  /*34e00*/  IADD3 R56, P3, PT, R56, R53, RZ ;  /* 0x0000003538387210 */ /* 0x000fe40007f7e0ff */
[----:B------:R0:W-:Y:S04]  /*34e10*/  STL [R1+0xe34], R60 ;  /* 0x000e343c01007387 */ /* 0x0001e80000100800 */
[----:B------:R-:W-:Y:S01]  /*34e20*/  STL [R1+0xe3c], R54 ;  /* 0x000e3c3601007387 */ /* 0x000fe20000100800 */
[----:B------:R-:W-:-:S03]  /*34e30*/  IADD3.X R57, PT, PT, R57, R2, RZ, P4, !PT ;  /* 0x0000000239397210 */ /* 0x000fc600027fe4ff */
        /* <DEDUP_REMOVED lines=82> */
[----:B------:R-:W-:Y:S04]  /*35360*/  STL [R1+0xda0], R47 ;  /* 0x000da02f01007387 */ /* 0x000fe80000100800 */
[----:B------:R-:W-:Y:S01]  /*35370*/  STL [R1+0xdc4], R52 ;  /* 0x000dc43401007387 */ /* 0x000fe20000100800 */
[----:B---3--:R-:W-:Y:S01]  /*35380*/  IMAD.X R55, R55, 0x1, R2, P5 ;  /* 0x0000000137377824 */ /* 0x008fe200028e0602 */
[----:B------:R-:W-:-:S02]  /*35390*/  IADD3 R54, P4, PT, R54, R53, RZ ;  /* 0x0000003536367210 */ /* 0x000fc40007f9e0ff */
[-C--:B------:R-:W-:Y:S01]  /*353a0*/  IADD3 R8, P5, PT, R8, R53.reuse, RZ ;  /* 0x0000003508087210 */ /* 0x080fe20007fbe0ff */
[--C-:B------:R-:W-:Y:S01]  /*353b0*/  IMAD.X R18, R18, 0x1, R2.reuse, P6 ;  /* 0x0000000112127824 */ /* 0x100fe200030e0602 */
[-C--:B------:R-:W-:Y:S01]  /*353c0*/  IADD3 R19, P6, PT, R19, R53.reuse, RZ ;  /* 0x0000003513137210 */ /* 0x080fe20007fde0ff */
[--C-:B------:R-:W-:Y:S02]  /*353d0*/  IMAD.X R56, R56, 0x1, R2.reuse, P1 ;  /* 0x0000000138387824 */ /* 0x100fe400008e0602 */
[----:B------:R0:W-:Y:S04]  /*353e0*/  STL [R1+0xd90], R8 ;  /* 0x000d900801007387 */ /* 0x0001e80000100800 */
[----:B------:R-:W-:Y:S04]  /*353f0*/  STL [R1+0xd98], R54 ;  /* 0x000d983601007387 */ /* 0x000fe80000100800 */
[----:B0-----:R-:W3:Y:S04]  /*35400*/  LDL.LU R8, [R1+0xd40] ;  /* 0x000d400001087983 */ /* 0x001ee80000300800 */
[----:B------:R-:W-:Y:S04]  /*35410*/  STL [R1+0xdbc], R55 ;  /* 0x000dbc3701007387 */ /* 0x000fe80000100800 */
[----:B------:R-:W-:Y:S01]  /*35420*/  STL [R1+0xdb4], R18 ;  /* 0x000db41201007387 */ /* 0x000fe20000100800 */
[----:B----4-:R-:W-:Y:S01]  /*35430*/  IMAD.X R58, R58, 0x1, R2, P2 ;  /* 0x000000013a3a7824 */ /* 0x010fe200010e0602 */
[----:B------:R-:W-:-:S02]  /*35440*/  IADD3 R57, P1, PT, R57, R53, RZ ;  /* 0x0000003539397210 */ /* 0x000fc40007f3e0ff */
[----:B------:R-:W-:Y:S01]  /*35450*/  STL [R1+0xd88], R19 ;  /* 0x000d881301007387 */ /* 0x000fe20000100800 */
[-C--:B------:R-:W-:Y:S01]  /*35460*/  IADD3 R59, P2, PT, R59, R53.reuse, RZ ;  /* 0x000000353b3b7210 */ /* 0x080fe20007f5e0ff */
[----:B------:R-:W-:Y:S02]  /*35470*/  IMAD.X R26, R26, 0x1, R2, P3 ;  /* 0x000000011a1a7824 */ /* 0x000fe400018e0602 */
        /* <DEDUP_REMOVED lines=33> */
[----:B------:R0:W-:Y:S04]  /*35690*/  STL [R1+0xd48], R12 ;  /* 0x000d480c01007387 */ /* 0x0001e80000100800 */
[----:B------:R-:W4:Y:S01]  /*356a0*/  LDL.LU R52, [R1+0xd20] ;  /* 0x000d200001347983 */ /* 0x000f220000300800 */
[----:B--2---:R-:W-:-:S05]  /*356b0*/  IADD3.X R9, PT, PT, R9, R2, RZ, P3, !PT ;  /* 0x0000000209097210 */ /* 0x004fca0001ffe4ff */
        /* <DEDUP_REMOVED lines=20> */
[----:B-1----:R-:W3:Y:S04]  /*35800*/  LDL.LU R9, [R1+0xcd8] ;  /* 0x000cd80001097983 */ /* 0x002ee80000300800 */
        /* <DEDUP_REMOVED lines=10> */
[----:B------:R-:W-:-:S03]  /*358b0*/  IMAD.X R3, R3, 0x1, R2, P6 ;  /* 0x0000000103037824 */ /* 0x000fc600030e0602 */
[----:B0-----:R-:W4:Y:S01]  /*358c0*/  LDL.LU R13, [R1+0xcf4] ;  /* 0x000cf400010d7983 */ /* 0x001f220000300800 */
[-C--:B------:R-:W-:Y:S01]  /*358d0*/  IADD3 R46, P6, PT, R46, R53.reuse, RZ ;  /* 0x000000352e2e7210 */ /* 0x080fe20007fde0ff */
[----:B------:R-:W-:Y:S02]  /*358e0*/  IMAD.X R47, R47, 0x1, R2, P1 ;  /* 0x000000012f2f7824 */ /* 0x000fe400008e0602 */
        /* <DEDUP_REMOVED lines=17> */
[----:B------:R-:W-:Y:S04]  /*35a00*/  STL [R1+0xd34], R19 ;  /* 0x000d341301007387 */ /* 0x000fe80000100800 */
[----:B------:R-:W-:Y:S01]  /*35a10*/  STL [R1+0xd08], R56 ;  /* 0x000d083801007387 */ /* 0x000fe20000100800 */
[--C-:B---3--:R-:W-:Y:S01]  /*35a20*/  IMAD.X R57, R57, 0x1, R2.reuse, P5 ;  /* 0x0000000139397824 */ /* 0x108fe200028e0602 */
[-C--:B------:R-:W-:Y:S01]  /*35a30*/  IADD3 R58, P5, PT, R58, R53.reuse, RZ ;  /* 0x000000353a3a7210 */ /* 0x080fe20007fbe0ff */
[--C-:B------:R-:W-:Y:S01]  /*35a40*/  IMAD.X R59, R59, 0x1, R2.reuse, P6 ;  /* 0x000000013b3b7824 */ /* 0x100fe200030e0602 */
[-C--:B------:R-:W-:Y:S01]  /*35a50*/  IADD3 R26, P6, PT, R26, R53.reuse, RZ ;  /* 0x000000351a1a7210 */ /* 0x080fe20007fde0ff */
[----:B------:R-:W-:Y:S01]  /*35a60*/  IMAD.X R27, R27, 0x1, R2, P1 ;  /* 0x000000011b1b7824 */ /* 0x000fe200008e0602 */
        /* <DEDUP_REMOVED lines=15> */
[----:B------:R-:W-:Y:S04]  /*35b60*/  STL [R1+0xd0c], R35 ;  /* 0x000d0c2301007387 */ /* 0x000fe80000100800 */
[----:B------:R-:W-:Y:S01]  /*35b70*/  STL [R1+0xce0], R17 ;  /* 0x000ce01101007387 */ /* 0x000fe20000100800 */
[----:B------:R-:W-:-:S03]  /*35b80*/  IMAD.X R8, R8, 0x1, R2, P5 ;  /* 0x0000000108087824 */ /* 0x000fc600028e0602 */
[----:B------:R-:W3:Y:S04]  /*35b90*/  LDL.LU R44, [R1+0xcc0] ;  /* 0x000cc000012c7983 */ /* 0x000ee80000300800 */
[----:B------:R-:W-:Y:S04]  /*35ba0*/  STL [R1+0xd04], R16 ;  /* 0x000d041001007387 */ /* 0x000fe80000100800 */
[----:B------:R-:W3:Y:S04]  /*35bb0*/  LDL.LU R45, [R1+0xce4] ;  /* 0x000ce400012d7983 */ /* 0x000ee80000300800 */
[----:B------:R0:W-:Y:S04]  /*35bc0*/  STL [R1+0xcd8], R9 ;  /* 0x000cd80901007387 */ /* 0x0001e80000100800 */
[----:B0-----:R-:W3:Y:S04]  /*35bd0*/  LDL.LU R9, [R1+0xcb8] ;  /* 0x000cb80001097983 */ /* 0x001ee80000300800 */
[----:B------:R0:W-:Y:S04]  /*35be0*/  STL [R1+0xcfc], R8 ;  /* 0x000cfc0801007387 */ /* 0x0001e80000100800 */
[----:B0-----:R-:W3:Y:S01]  /*35bf0*/  LDL.LU R8, [R1+0xcdc] ;  /* 0x000cdc0001087983 */ /* 0x001ee20000300800 */
        /* <DEDUP_REMOVED lines=32> */
[----:B------:R-:W-:Y:S01]  /*35e00*/  IMAD.X R45, R45, 0x1, R2, P2 ;  /* 0x000000012d2d7824 */ /* 0x000fe200010e0602 */
[----:B------:R-:W-:-:S05]  /*35e10*/  IADD3 R9, P2, PT, R9, R53, RZ ;  /* 0x0000003509097210 */ /* 0x000fca0007f5e0ff */
[----:B------:R0:W-:Y:S04]  /*35e20*/  STL [R1+0xcb8], R9 ;  /* 0x000cb80901007387 */ /* 0x0001e80000100800 */
[----:B------:R-:W-:Y:S01]  /*35e30*/  STL [R1+0xcc0], R44 ;  /* 0x000cc02c01007387 */ /* 0x000fe20000100800 */
[----:B------:R-:W-:-:S03]  /*35e40*/  IMAD.X R8, R8, 0x1, R2, P3 ;  /* 0x0000000108087824 */ /* 0x000fc600018e0602 */
[----:B0-----:R-:W3:Y:S04]  /*35e50*/  LDL.LU R9, [R1+0xc7c] ;  /* 0x000c7c0001097983 */ /* 0x001ee80000300800 */
[----:B------:R-:W-:Y:S04]  /*35e60*/  STL [R1+0xce4], R45 ;  /* 0x000ce42d01007387 */ /* 0x000fe80000100800 */
[----:B------:R0:W-:Y:S04]  /*35e70*/  STL [R1+0xcdc], R8 ;  /* 0x000cdc0801007387 */ /* 0x0001e80000100800 */
[----:B0-----:R-:W3:Y:S01]  /*35e80*/  LDL.LU R8, [R1+0xc50] ;  /* 0x000c500001087983 */ /* 0x001ee20000300800 */
[-C--:B----4-:R-:W-:Y:S01]  /*35e90*/  IADD3 R60, P3, PT, R60, R53.reuse, RZ ;  /* 0x000000353c3c7210 */ /* 0x090fe20007f7e0ff */
[--C-:B------:R-:W-:Y:S01]  /*35ea0*/  IMAD.X R46, R46, 0x1, R2.reuse, P4 ;  /* 0x000000012e2e7824 */ /* 0x100fe200020e0602 */
[----:B------:R-:W-:Y:S01]  /*35eb0*/  IADD3 R47, P4, PT, R47, R53, RZ ;  /* 0x000000352f2f7210 */ /* 0x000fe20007f9e0ff */
[----:B------:R-:W-:-:S02]  /*35ec0*/  IMAD.X R52, R52, 0x1, R2, P5 ;  /* 0x0000000134347824 */ /* 0x000fc400028e0602 */
[----:B------:R0:W-:Y:S04]  /*35ed0*/  STL [R1+0xcb0], R60 ;  /* 0x000cb03c01007387 */ /* 0x0001e80000100800 */
[----:B0-----:R-:W4:Y:S04]  /*35ee0*/  LDL.LU R60, [R1+0xc74] ;  /* 0x000c7400013c7983 */ /* 0x001f280000300800 */
[----:B------:R-:W-:Y:S01]  /*35ef0*/  STL [R1+0xcd4], R46 ;  /* 0x000cd42e01007387 */ /* 0x000fe20000100800 */
[----:B------:R-:W-:Y:S01]  /*35f00*/  IMAD.X R55, R55, 0x1, R2, P6 ;  /* 0x0000000137377824 */ /* 0x000fe200030e0602 */
[----:B------:R-:W-:-:S02]  /*35f10*/  IADD3 R54, P5, PT, R54, R53, RZ ;  /* 0x0000003536367210 */ /* 0x000fc40007fbe0ff */
[----:B------:R-:W-:Y:S04]  /*35f20*/  STL [R1+0xca8], R47 ;  /* 0x000ca82f01007387 */ /* 0x000fe80000100800 */
[----:B------:R-:W-:Y:S01]  /*35f30*/  STL [R1+0xccc], R52 ;  /* 0x000ccc3401007387 */ /* 0x000fe20000100800 */
[-C--:B------:R-:W-:Y:S01]  /*35f40*/  IADD3 R3, P6, PT, R3, R53.reuse, RZ ;  /* 0x0000003503037210 */ /* 0x080fe20007fde0ff */
[--C-:B------:R-:W-:Y:S01]  /*35f50*/  IMAD.X R18, R18, 0x1, R2.reuse, P1 ;  /* 0x0000000112127824 */ /* 0x100fe200008e0602 */
[-C--:B------:R-:W-:Y:S02]  /*35f60*/  IADD3 R19, P1, PT, R19, R53.reuse, RZ ;  /* 0x0000003513137210 */ /* 0x080fe40007f3e0ff */
[----:B------:R-:W-:Y:S01]  /*35f70*/  IADD3.X R56, PT, PT, R56, R2, RZ, P2, !PT ;  /* 0x0000000238387210 */ /* 0x000fe200017fe4ff */
[----:B------:R0:W-:Y:S04]  /*35f80*/  STL [R1+0xc98], R3 ;  /* 0x000c980301007387 */ /* 0x0001e80000100800 */
[----:B------:R-:W-:Y:S04]  /*35f90*/  STL [R1+0xca0], R54 ;  /* 0x000ca03601007387 */ /* 0x000fe80000100800 */
[----:B0-----:R-:W4:Y:S04]  /*35fa0*/  LDL.LU R3, [R1+0xc48] ;  /* 0x000c480001037983 */ /* 0x001f280000300800 */
[----:B------:R-:W-:Y:S04]  /*35fb0*/  STL [R1+0xcc4], R55 ;  /* 0x000cc43701007387 */ /* 0x000fe80000100800 */
[----:B------:R0:W-:Y:S04]  /*35fc0*/  STL [R1+0xcbc], R18 ;  /* 0x000cbc1201007387 */ /* 0x0001e80000100800 */
[----:B------:R1:W-:Y:S04]  /*35fd0*/  STL [R1+0xc90], R19 ;  /* 0x000c901301007387 */ /* 0x0003e80000100800 */
[----:B------:R0:W-:Y:S01]  /*35fe0*/  STL [R1+0xcb4], R56 ;  /* 0x000cb43801007387 */ /* 0x0001e20000100800 */
[-C--:B--2---:R-:W-:Y:S01]  /*35ff0*/  IADD3 R57, P2, PT, R57, R53.reuse, RZ ;  /* 0x0000003539397210 */ /* 0x084fe20007f5e0ff */
[--C-:B------:R-:W-:Y:S01]  /*36000*/  IMAD.X R58, R58, 0x1, R2.reuse, P3 ;  /* 0x000000013a3a7824 */ /* 0x100fe200018e0602 */
[-C--:B------:R-:W-:Y:S01]  /*36010*/  IADD3 R59, P3, PT, R59, R53.reuse, RZ ;  /* 0x000000353b3b7210 */ /* 0x080fe20007f7e0ff */
[--C-:B------:R-:W-:Y:S01]  /*36020*/  IMAD.X R26, R26, 0x1, R2.reuse, P4 ;  /* 0x000000011a1a7824 */ /* 0x100fe200020e0602 */
[----:B------:R-:W-:Y:S01]  /*36030*/  IADD3 R27, P4, PT, R27, R53, RZ ;  /* 0x000000351b1b7210 */ /* 0x000fe20007f9e0ff */
[----:B------:R2:W-:Y:S01]  /*36040*/  STL [R1+0xc88], R57 ;  /* 0x000c883901007387 */ /* 0x0005e20000100800 */
[----:B------:R-:W-:-:S03]  /*36050*/  IMAD.X R30, R30, 0x1, R2, P5 ;  /* 0x000000011e1e7824 */ /* 0x000fc600028e0602 */
[----:B------:R0:W-:Y:S01]  /*36060*/  STL [R1+0xcac], R58 ;  /* 0x000cac3a01007387 */ /* 0x0001e20000100800 */
[----:B------:R-:W-:-:S03]  /*36070*/  IADD3 R31, P5, PT, R31, R53, RZ ;  /* 0x000000351f1f7210 */ /* 0x000fc60007fbe0ff */
[----:B------:R0:W-:Y:S01]  /*36080*/  STL [R1+0xc80], R59 ;  /* 0x000c803b01007387 */ /* 0x0001e20000100800 */
[----:B------:R-:W-:-:S03]  /*36090*/  IMAD.X R34, R34, 0x1, R2, P6 ;  /* 0x0000000122227824 */ /* 0x000fc600030e0602 */
[----:B------:R0:W-:Y:S01]  /*360a0*/  STL [R1+0xca4], R26 ;  /* 0x000ca41a01007387 */ /* 0x0001e20000100800 */
[----:B------:R-:W-:-:S03]  /*360b0*/  IADD3 R35, P6, PT, R35, R53, RZ ;  /* 0x0000003523237210 */ /* 0x000fc60007fde0ff */
[----:B------:R0:W-:Y:S01]  /*360c0*/  STL [R1+0xc78], R27 ;  /* 0x000c781b01007387 */ /* 0x0001e20000100800 */
[----:B------:R-:W-:-:S03]  /*360d0*/  IMAD.X R17, R17, 0x1, R2, P1 ;  /* 0x0000000111117824 */ /* 0x000fc600008e0602 */
[----:B------:R0:W-:Y:S04]  /*360e0*/  STL [R1+0xc9c], R30 ;  /* 0x000c9c1e01007387 */ /* 0x0001e80000100800 */
[----:B------:R0:W-:Y:S01]  /*360f0*/  STL [R1+0xc70], R31 ;  /* 0x000c701f01007387 */ /* 0x0001e20000100800 */
[----:B------:R-:W-:-:S03]  /*36100*/  IADD3 R16, P1, PT, R16, R53, RZ ;  /* 0x0000003510107210 */ /* 0x000fc60007f3e0ff */
[----:B------:R0:W-:Y:S01]  /*36110*/  STL [R1+0xc94], R34 ;  /* 0x000c942201007387 */ /* 0x0001e20000100800 */
[----:B------:R-:W-:-:S03]  /*36120*/  IMAD.X R13, R13, 0x1, R2, P2 ;  /* 0x000000010d0d7824 */ /* 0x000fc600010e0602 */
[----:B------:R0:W-:Y:S04]  /*36130*/  STL [R1+0xc68], R35 ;  /* 0x000c682301007387 */ /* 0x0001e80000100800 */
[----:B------:R0:W-:Y:S01]  /*36140*/  STL [R1+0xc8c], R17 ;  /* 0x000c8c1101007387 */ /* 0x0001e20000100800 */
[----:B------:R-:W-:-:S03]  /*36150*/  IADD3 R12, P2, PT, R12, R53, RZ ;  /* 0x000000350c0c7210 */ /* 0x000fc60007f5e0ff */
[----:B------:R-:W4:Y:S04]  /*36160*/  LDL.LU R44, [R1+0xc6c] ;  /* 0x000c6c00012c7983 */ /* 0x000f280000300800 */
[----:B------:R0:W-:Y:S04]  /*36170*/  STL [R1+0xc60], R16 ;  /* 0x000c601001007387 */ /* 0x0001e80000100800 */
[----:B------:R-:W4:Y:S04]  /*36180*/  LDL.LU R45, [R1+0xc40] ;  /* 0x000c4000012d7983 */ /* 0x000f280000300800 */
[----:B------:R1:W-:Y:S04]  /*36190*/  STL [R1+0xc84], R13 ;  /* 0x000c840d01007387 */ /* 0x0003e80000100800 */
[----:B0-----:R-:W4:Y:S04]  /*361a0*/  LDL.LU R18, [R1+0xc64] ;  /* 0x000c640001127983 */ /* 0x001f280000300800 */
[----:B------:R0:W-:Y:S04]  /*361b0*/  STL [R1+0xc58], R12 ;  /* 0x000c580c01007387 */ /* 0x0001e80000100800 */
[----:B------:R-:W4:Y:S04]  /*361c0*/  LDL.LU R46, [R1+0xc38] ;  /* 0x000c3800012e7983 */ /* 0x000f280000300800 */
[----:B------:R-:W4:Y:S01]  /*361d0*/  LDL.LU R47, [R1+0xc5c] ;  /* 0x000c5c00012f7983 */ /* 0x000f220000300800 */
[----:B---3--:R-:W-:-:S05]  /*361e0*/  IMAD.X R9, R9, 0x1, R2, P3 ;  /* 0x0000000109097824 */ /* 0x008fca00018e0602 */
[----:B------:R3:W-:Y:S04]  /*361f0*/  STL [R1+0xc7c], R9 ;  /* 0x000c7c0901007387 */ /* 0x0007e80000100800 */
[----:B------:R-:W4:Y:S04]  /*36200*/  LDL.LU R52, [R1+0xc54] ;  /* 0x000c540001347983 */ /* 0x000f280000300800 */
[----:B------:R-:W4:Y:S01]  /*36210*/  LDL.LU R54, [R1+0xc28] ;  /* 0x000c280001367983 */ /* 0x000f220000300800 */
[----:B------:R-:W-:-:S05]  /*36220*/  IADD3 R8, P3, PT, R8, R53, RZ ;  /* 0x0000003508087210 */ /* 0x000fca0007f7e0ff */
[----:B------:R0:W-:Y:S04]  /*36230*/  STL [R1+0xc50], R8 ;  /* 0x000c500801007387 */ /* 0x0001e80000100800 */
[----:B------:R-:W4:Y:S02]  /*36240*/  LDL.LU R55, [R1+0xc4c] ;  /* 0x000c4c0001377983 */ /* 0x000f240000300800 */
[----:B----4-:R-:W-:-:S05]  /*36250*/  IMAD.X R60, R60, 0x1, R2, P4 ;  /* 0x000000013c3c7824 */ /* 0x010fca00020e0602 */
[----:B------:R4:W-:Y:S04]  /*36260*/  STL [R1+0xc74], R60 ;  /* 0x000c743c01007387 */ /* 0x0009e80000100800 */
[----:B-1----:R-:W4:Y:S04]  /*36270*/  LDL.LU R19, [R1+0xc20] ;  /* 0x000c200001137983 */ /* 0x002f280000300800 */
[----:B------:R-:W4:Y:S04]  /*36280*/  LDL.LU R56, [R1+0xc44] ;  /* 0x000c440001387983 */ /* 0x000f280000300800 */
[----:B--2---:R-:W2:Y:S04]  /*36290*/  LDL.LU R57, [R1+0xc18] ;  /* 0x000c180001397983 */ /* 0x004ea80000300800 */
[----:B------:R-:W2:Y:S04]  /*362a0*/  LDL.LU R58, [R1+0xc10] ;  /* 0x000c1000013a7983 */ /* 0x000ea80000300800 */
[----:B------:R-:W2:Y:S04]  /*362b0*/  LDL.LU R59, [R1+0xc34] ;  /* 0x000c3400013b7983 */ /* 0x000ea80000300800 */
[----:B------:R-:W2:Y:S01]  /*362c0*/  LDL.LU R26, [R1+0xc08] ;  /* 0x000c0800011a7983 */ /* 0x000ea20000300800 */
[----:B------:R-:W-:-:S05]  /*362d0*/  IADD3 R3, P4, PT, R3, R53, RZ ;  /* 0x0000003503037210 */ /* 0x000fca0007f9e0ff */
        /* <DEDUP_REMOVED lines=10> */
[----:B---3--:R-:W3:Y:S04]  /*36380*/  LDL.LU R9, [R1+0xbe0] ;  /* 0x000be00001097983 */ /* 0x008ee80000300800 */
[----:B------:R-:W2:Y:S04]  /*36390*/  LDL.LU R8, [R1+0xc04] ;  /* 0x000c040001087983 */ /* 0x000ea80000300800 */
[----:B----4-:R-:W4:Y:S04]  /*363a0*/  LDL.LU R60, [R1+0xbd8] ;  /* 0x000bd800013c7983 */ /* 0x010f280000300800 */
[----:B-1----:R-:W2:Y:S01]  /*363b0*/  LDL.LU R3, [R1+0xbfc] ;  /* 0x000bfc0001037983 */ /* 0x002ea20000300800 */
[--C-:B------:R-:W-:Y:S01]  /*363c0*/  IMAD.X R44, R44, 0x1, R2.reuse, P5 ;  /* 0x000000012c2c7824 */ /* 0x100fe200028e0602 */
[----:B------:R-:W-:Y:S01]  /*363d0*/  IADD3 R45, P5, PT, R45, R53, RZ ;  /* 0x000000352d2d7210 */ /* 0x000fe20007fbe0ff */
[----:B------:R-:W-:-:S02]  /*363e0*/  IMAD.X R18, R18, 0x1, R2, P6 ;  /* 0x0000000112127824 */ /* 0x000fc400030e0602 */
[----:B------:R-:W-:Y:S01]  /*363f0*/  IMAD.X R47, R47, 0x1, R2, P1 ;  /* 0x000000012f2f7824 */ /* 0x000fe200008e0602 */
[-C--:B------:R-:W-:Y:S02]  /*36400*/  IADD3 R0, P1, PT, R0, R53.reuse, RZ ;  /* 0x0000003500007210 */ /* 0x080fe40007f3e0ff */
[----:B------:R-:W-:Y:S01]  /*36410*/  IADD3 R46, P6, PT, R46, R53, RZ ;  /* 0x000000352e2e7210 */ /* 0x000fe20007fde0ff */
[----:B------:R0:W-:Y:S04]  /*36420*/  STL [R1+0xc64], R18 ;  /* 0x000c641201007387 */ /* 0x0001e80000100800 */
[----:B------:R-:W-:Y:S04]  /*36430*/  STL [R1+0xc6c], R44 ;  /* 0x000c6c2c01007387 */ /* 0x000fe80000100800 */
[----:B------:R-:W-:Y:S04]  /*36440*/  STL [R1+0xc40], R45 ;  /* 0x000c402d01007387 */ /* 0x000fe80000100800 */
[----:B------:R1:W-:Y:S04]  /*36450*/  STL [R1+0xc30], R0 ;  /* 0x000c300001007387 */ /* 0x0003e80000100800 */
[----:B------:R-:W-:Y:S01]  /*36460*/  STL [R1+0xc38], R46 ;  /* 0x000c382e01007387 */ /* 0x000fe20000100800 */
[----:B0-----:R-:W0:Y:S03]  /*36470*/  LDC R18, c[0x0][0x3ac] ;  /* 0x0000eb00ff127b82 */ /* 0x001e260000000800 */
[----:B-1----:R-:W2:Y:S04]  /*36480*/  LDL.LU R0, [R1+0x1588] ;  /* 0x0015880001007983 */ /* 0x002ea80000300800 */
[----:B------:R-:W-:Y:S01]  /*36490*/  STL [R1+0xc5c], R47 ;  /* 0x000c5c2f01007387 */ /* 0x000fe20000100800 */
[----:B0-----:R-:W-:-:S04]  /*364a0*/  IMAD.SHL.U32 R18, R18, 0x80, RZ ;  /* 0x0000008012127824 */ /* 0x001fc800078e00ff */
[----:B------:R-:W-:Y:S02]  /*364b0*/  IMAD.SHL.U32 R18, R18, 0x2, RZ ;  /* 0x0000000212127824 */ /* 0x000fe400078e00ff */
[----:B------:R-:W-:Y:S01]  /*364c0*/  IMAD.X R52, R52, 0x1, R2, P2 ;  /* 0x0000000134347824 */ /* 0x000fe200010e0602 */
[----:B------:R-:W-:-:S04]  /*364d0*/  IADD3 R54, P2, PT, R54, R53, RZ ;  /* 0x0000003536367210 */ /* 0x000fc80007f5e0ff */
[----:B------:R-:W-:Y:S04]  /*364e0*/  STL [R1+0xc54], R52 ;  /* 0x000c543401007387 */ /* 0x000fe80000100800 */
[----:B------:R-:W-:Y:S01]  /*364f0*/  STL [R1+0xc28], R54 ;  /* 0x000c283601007387 */ /* 0x000fe20000100800 */
[----:B------:R-:W-:-:S05]  /*36500*/  IMAD.X R55, R55, 0x1, R2, P3 ;  /* 0x0000000137377824 */ /* 0x000fca00018e0602 */
[----:B------:R-:W-:Y:S01]  /*36510*/  STL [R1+0xc4c], R55 ;  /* 0x000c4c3701007387 */ /* 0x000fe20000100800 */
[----:B------:R-:W-:Y:S01]  /*36520*/  IADD3 R19, P3, PT, R19, R18, RZ ;  /* 0x0000001213137210 */ /* 0x000fe20007f7e0ff */
[----:B------:R-:W-:-:S04]  /*36530*/  IMAD.X R56, R56, 0x1, R2, P4 ;  /* 0x0000000138387824 */ /* 0x000fc800020e0602 */
[----:B------:R-:W-:Y:S01]  /*36540*/  STL [R1+0xc20], R19 ;  /* 0x000c201301007387 */ /* 0x000fe20000100800 */
[----:B--2---:R-:W-:-:S05]  /*36550*/  IMAD.X R0, R0, 0x1, R2, P5 ;  /* 0x0000000100007824 */ /* 0x004fca00028e0602 */
[----:B------:R0:W-:Y:S04]  /*36560*/  STL [R1+0xc3c], R0 ;  /* 0x000c3c0001007387 */ /* 0x0001e80000100800 */
[----:B------:R1:W-:Y:S04]  /*36570*/  STL [R1+0xc44], R56 ;  /* 0x000c443801007387 */ /* 0x0003e80000100800 */
[----:B0-----:R-:W2:Y:S01]  /*36580*/  LDL.LU R0, [R1+0x1584] ;  /* 0x0015840001007983 */ /* 0x001ea20000300800 */
[-C--:B------:R-:W-:Y:S02]  /*36590*/  IADD3 R57, P4, PT, R57, R18.reuse, RZ ;  /* 0x0000001239397210 */ /* 0x080fe40007f9e0ff */
[-C--:B------:R-:W-:Y:S01]  /*365a0*/  IADD3 R58, P5, PT, R58, R18.reuse, RZ ;  /* 0x000000123a3a7210 */ /* 0x080fe20007fbe0ff */
[--C-:B------:R-:W-:Y:S01]  /*365b0*/  IMAD.X R59, R59, 0x1, R2.reuse, P6 ;  /* 0x000000013b3b7824 */ /* 0x100fe200030e0602 */
[-C--:B------:R-:W-:Y:S01]  /*365c0*/  IADD3 R26, P6, PT, R26, R18.reuse, RZ ;  /* 0x000000121a1a7210 */ /* 0x080fe20007fde0ff */
[----:B------:R-:W-:Y:S01]  /*365d0*/  IMAD.X R27, R27, 0x1, R2, P1 ;  /* 0x000000011b1b7824 */ /* 0x000fe200008e0602 */
[----:B------:R0:W-:Y:S01]  /*365e0*/  STL [R1+0xc18], R57 ;  /* 0x000c183901007387 */ /* 0x0001e20000100800 */
[----:B------:R-:W-:-:S03]  /*365f0*/  IADD3 R30, P1, PT, R30, R18, RZ ;  /* 0x000000121e1e7210 */ /* 0x000fc60007f3e0ff */
[----:B------:R0:W-:Y:S01]  /*36600*/  STL [R1+0xc10], R58 ;  /* 0x000c103a01007387 */ /* 0x0001e20000100800 */
[----:B------:R-:W-:-:S03]  /*36610*/  IMAD.X R31, R31, 0x1, R2, P2 ;  /* 0x000000011f1f7824 */ /* 0x000fc600010e0602 */
[----:B------:R0:W-:Y:S01]  /*36620*/  STL [R1+0xc34], R59 ;  /* 0x000c343b01007387 */ /* 0x0001e20000100800 */
[----:B------:R-:W-:-:S03]  /*36630*/  IADD3 R34, P2, PT, R34, R18, RZ ;  /* 0x0000001222227210 */ /* 0x000fc60007f5e0ff */
[----:B------:R0:W-:Y:S04]  /*36640*/  STL [R1+0xc08], R26 ;  /* 0x000c081a01007387 */ /* 0x0001e80000100800 */
[----:B------:R0:W-:Y:S04]  /*36650*/  STL [R1+0xc2c], R27 ;  /* 0x000c2c1b01007387 */ /* 0x0001e80000100800 */
[----:B------:R0:W-:Y:S04]  /*36660*/  STL [R1+0xc00], R30 ;  /* 0x000c001e01007387 */ /* 0x0001e80000100800 */
[----:B------:R0:W-:Y:S04]  /*36670*/  STL [R1+0xc24], R31 ;  /* 0x000c241f01007387 */ /* 0x0001e80000100800 */
[----:B------:R0:W-:Y:S01]  /*36680*/  STL [R1+0xbf8], R34 ;  /* 0x000bf82201007387 */ /* 0x0001e20000100800 */
[--C-:B--2---:R-:W-:Y:S01]  /*36690*/  IMAD.X R35, R35, 0x1, R0.reuse, P3 ;  /* 0x0000000123237824 */ /* 0x104fe200018e0600 */
[-C--:B------:R-:W-:Y:S01]  /*366a0*/  IADD3 R17, P3, PT, R17, R18.reuse, RZ ;  /* 0x0000001211117210 */ /* 0x080fe20007f7e0ff */
[----:B------:R-:W-:Y:S01]  /*366b0*/  IMAD.X R16, R16, 0x1, R0, P4 ;  /* 0x0000000110107824 */ /* 0x000fe200020e0600 */
[----:B------:R-:W-:-:S02]  /*366c0*/  IADD3 R13, P4, PT, R13, R18, RZ ;  /* 0x000000120d0d7210 */ /* 0x000fc40007f9e0ff */
[----:B------:R-:W-:Y:S01]  /*366d0*/  IADD3.X R12, PT, PT, R12, R0, RZ, P5, !PT ;  /* 0x000000000c0c7210 */ /* 0x000fe20002ffe4ff */
[----:B------:R2:W-:Y:S01]  /*366e0*/  STL [R1+0xc1c], R35 ;  /* 0x000c1c2301007387 */ /* 0x0005e20000100800 */
[----:B---3--:R-:W-:-:S03]  /*366f0*/  IADD3 R9, P5, PT, R9, R18, RZ ;  /* 0x0000001209097210 */ /* 0x008fc60007fbe0ff */
[----:B------:R3:W-:Y:S04]  /*36700*/  STL [R1+0xbf0], R17 ;  /* 0x000bf01101007387 */ /* 0x0007e80000100800 */
[----:B------:R0:W-:Y:S01]  /*36710*/  STL [R1+0xc14], R16 ;  /* 0x000c141001007387 */ /* 0x0001e20000100800 */
[----:B------:R-:W-:-:S03]  /*36720*/  IMAD.X R8, R8, 0x1, R0, P6 ;  /* 0x0000000108087824 */ /* 0x000fc600030e0600 */
[----:B------:R0:W-:Y:S01]  /*36730*/  STL [R1+0xbe8], R13 ;  /* 0x000be80d01007387 */ /* 0x0001e20000100800 */
[----:B----4-:R-:W-:-:S03]  /*36740*/  IADD3 R60, P6, PT, R60, R18, RZ ;  /* 0x000000123c3c7210 */ /* 0x010fc60007fde0ff */
[----:B------:R4:W-:Y:S04]  /*36750*/  STL [R1+0xc0c], R12 ;  /* 0x000c0c0c01007387 */ /* 0x0009e80000100800 */
[----:B------:R0:W-:Y:S01]  /*36760*/  STL [R1+0xbe0], R9 ;  /* 0x000be00901007387 */ /* 0x0001e20000100800 */
[----:B------:R-:W-:-:S03]  /*36770*/  IMAD.X R3, R3, 0x1, R0, P1 ;  /* 0x0000000103037824 */ /* 0x000fc600008e0600 */
[----:B------:R-:W4:Y:S04]  /*36780*/  LDL.LU R48, [R1+0xbd0] ;  /* 0x000bd00001307983 */ /* 0x000f280000300800 */
[----:B------:R0:W-:Y:S04]  /*36790*/  STL [R1+0xc04], R8 ;  /* 0x000c040801007387 */ /* 0x0001e80000100800 */
[----:B------:R-:W4:Y:S04]  /*367a0*/  LDL.LU R49, [R1+0xbf4] ;  /* 0x000bf40001317983 */ /* 0x000f280000300800 */
[----:B------:R0:W-:Y:S04]  /*367b0*/  STL [R1+0xbd8], R60 ;  /* 0x000bd83c01007387 */ /* 0x0001e80000100800 */
[----:B------:R-:W4:Y:S04]  /*367c0*/  LDL.LU R50, [R1+0xbc8] ;  /* 0x000bc80001327983 */ /* 0x000f280000300800 */
        /* <DEDUP_REMOVED lines=11> */
[----:B-1----:R-:W4:Y:S04]  /*36880*/  LDL.LU R56, [R1+0xbc4] ;  /* 0x000bc40001387983 */ /* 0x002f280000300800 */
[----:B0-----:R-:W4:Y:S04]  /*36890*/  LDL.LU R57, [R1+0xb98] ;  /* 0x000b980001397983 */ /* 0x001f280000300800 */
[----:B------:R-:W4:Y:S04]  /*368a0*/  LDL.LU R58, [R1+0xbbc] ;  /* 0x000bbc00013a7983 */ /* 0x000f280000300800 */
[----:B------:R-:W4:Y:S04]  /*368b0*/  LDL.LU R59, [R1+0xb90] ;  /* 0x000b9000013b7983 */ /* 0x000f280000300800 */
[----:B------:R-:W4:Y:S04]  /*368c0*/  LDL.LU R26, [R1+0xbb4] ;  /* 0x000bb400011a7983 */ /* 0x000f280000300800 */
[----:B------:R-:W4:Y:S04]  /*368d0*/  LDL.LU R27, [R1+0xb88] ;  /* 0x000b8800011b7983 */ /* 0x000f280000300800 */
[----:B------:R-:W4:Y:S04]  /*368e0*/  LDL.LU R30, [R1+0xbac] ;  /* 0x000bac00011e7983 */ /* 0x000f280000300800 */
[----:B------:R-:W4:Y:S04]  /*368f0*/  LDL.LU R31, [R1+0xb80] ;  /* 0x000b8000011f7983 */ /* 0x000f280000300800 */
[----:B------:R-:W4:Y:S04]  /*36900*/  LDL.LU R34, [R1+0xba4] ;  /* 0x000ba40001227983 */ /* 0x000f280000300800 */
[----:B--2---:R-:W2:Y:S04]  /*36910*/  LDL.LU R35, [R1+0xb78] ;  /* 0x000b780001237983 */ /* 0x004ea80000300800 */
[----:B---3--:R-:W3:Y:S04]  /*36920*/  LDL.LU R17, [R1+0xb9c] ;  /* 0x000b9c0001117983 */ /* 0x008ee80000300800 */
[----:B------:R-:W3:Y:S04]  /*36930*/  LDL.LU R16, [R1+0xb70] ;  /* 0x000b700001107983 */ /* 0x000ee80000300800 */
[----:B------:R-:W3:Y:S04]  /*36940*/  LDL.LU R13, [R1+0xb94] ;  /* 0x000b9400010d7983 */ /* 0x000ee80000300800 */
[----:B----4-:R-:W4:Y:S04]  /*36950*/  LDL.LU R12, [R1+0xb68] ;  /* 0x000b6800010c7983 */ /* 0x010f280000300800 */
[----:B------:R-:W4:Y:S04]  /*36960*/  LDL.LU R9, [R1+0xb8c] ;  /* 0x000b8c0001097983 */ /* 0x000f280000300800 */
[----:B------:R-:W4:Y:S04]  /*36970*/  LDL.LU R8, [R1+0xb60] ;  /* 0x000b600001087983 */ /* 0x000f280000300800 */
[----:B------:R-:W4:Y:S04]  /*36980*/  LDL.LU R60, [R1+0xb84] ;  /* 0x000b8400013c7983 */ /* 0x000f280000300800 */
[----:B------:R-:W4:Y:S01]  /*36990*/  LDL.LU R3, [R1+0xb58] ;  /* 0x000b580001037983 */ /* 0x000f220000300800 */
[-C--:B------:R-:W-:Y:S01]  /*369a0*/  IADD3 R48, P1, PT, R48, R18.reuse, RZ ;  /* 0x0000001230307210 */ /* 0x080fe20007f3e0ff */
        /* <DEDUP_REMOVED lines=39> */
[----:B--2---:R-:W-:-:S03]  /*36c20*/  IADD3 R35, P6, PT, R35, R18, RZ ;  /* 0x0000001223237210 */ /* 0x004fc60007fde0ff */
[----:B------:R2:W-:Y:S01]  /*36c30*/  STL [R1+0xb88], R27 ;  /* 0x000b881b01007387 */ /* 0x0005e20000100800 */
[----:B---3--:R-:W-:-:S03]  /*36c40*/  IMAD.X R17, R17, 0x1, R0, P1 ;  /* 0x0000000111117824 */ /* 0x008fc600008e0600 */
[----:B------:R3:W-:Y:S01]  /*36c50*/  STL [R1+0xbac], R30 ;  /* 0x000bac1e01007387 */ /* 0x0007e20000100800 */
[----:B------:R-:W-:-:S03]  /*36c60*/  IADD3 R16, P1, PT, R16, R18, RZ ;  /* 0x0000001210107210 */ /* 0x000fc60007f3e0ff */
[----:B------:R0:W-:Y:S01]  /*36c70*/  STL [R1+0xb80], R31 ;  /* 0x000b801f01007387 */ /* 0x0001e20000100800 */
[----:B------:R-:W-:-:S03]  /*36c80*/  IMAD.X R13, R13, 0x1, R0, P2 ;  /* 0x000000010d0d7824 */ /* 0x000fc600010e0600 */
[----:B------:R0:W-:Y:S01]  /*36c90*/  STL [R1+0xba4], R34 ;  /* 0x000ba42201007387 */ /* 0x0001e20000100800 */
[----:B----4-:R-:W-:-:S03]  /*36ca0*/  IADD3 R12, P2, PT, R12, R18, RZ ;  /* 0x000000120c0c7210 */ /* 0x010fc60007f5e0ff */
        /* <DEDUP_REMOVED lines=10> */
[----:B0-----:R-:W4:Y:S04]  /*36d50*/  LDL.LU R48, [R1+0xb7c] ;  /* 0x000b7c0001307983 */ /* 0x001f280000300800 */
[----:B------:R0:W-:Y:S04]  /*36d60*/  STL [R1+0xb60], R8 ;  /* 0x000b600801007387 */ /* 0x0001e80000100800 */
[----:B-1----:R-:W4:Y:S04]  /*36d70*/  LDL.LU R49, [R1+0xb50] ;  /* 0x000b500001317983 */ /* 0x002f280000300800 */
        /* <DEDUP_REMOVED lines=26> */
[----:B------:R-:W4:Y:S04]  /*36f20*/  LDL.LU R12, [R1+0xb14] ;  /* 0x000b1400010c7983 */ /* 0x000f280000300800 */
[----:B------:R-:W4:Y:S04]  /*36f30*/  LDL.LU R9, [R1+0xae8] ;  /* 0x000ae80001097983 */ /* 0x000f280000300800 */
[----:B0-----:R-:W4:Y:S04]  /*36f40*/  LDL.LU R8, [R1+0xb0c] ;  /* 0x000b0c0001087983 */ /* 0x001f280000300800 */
[----:B-1----:R-:W4:Y:S04]  /*36f50*/  LDL.LU R60, [R1+0xae0] ;  /* 0x000ae000013c7983 */ /* 0x002f280000300800 */
[----:B------:R-:W4:Y:S01]  /*36f60*/  LDL.LU R3, [R1+0xb04] ;  /* 0x000b040001037983 */ /* 0x000f220000300800 */
[--C-:B------:R-:W-:Y:S01]  /*36f70*/  IMAD.X R48, R48, 0x1, R0.reuse, P5 ;  /* 0x0000000130307824 */ /* 0x100fe200028e0600 */
        /* <DEDUP_REMOVED lines=15> */
[----:B------:R-:W-:-:S03]  /*37070*/  IADD3.X R54, PT, PT, R54, R0, RZ, P4, !PT ;  /* 0x0000000036367210 */ /* 0x000fc600027fe4ff */
        /* <DEDUP_REMOVED lines=15> */
[----:B--2---:R-:W-:-:S03]  /*37170*/  IMAD.X R27, R27, 0x1, R0, P2 ;  /* 0x000000011b1b7824 */ /* 0x004fc600010e0600 */
[----:B------:R2:W-:Y:S01]  /*37180*/  STL [R1+0xb44], R57 ;  /* 0x000b443901007387 */ /* 0x0005e20000100800 */
[----:B---3--:R-:W-:-:S03]  /*37190*/  IADD3 R30, P2, PT, R30, R18, RZ ;  /* 0x000000121e1e7210 */ /* 0x008fc60007f5e0ff */
[----:B------:R3:W-:Y:S01]  /*371a0*/  STL [R1+0xb18], R58 ;  /* 0x000b183a01007387 */ /* 0x0007e20000100800 */
[----:B------:R-:W-:-:S03]  /*371b0*/  IMAD.X R31, R31, 0x1, R0, P3 ;  /* 0x000000011f1f7824 */ /* 0x000fc600018e0600 */
[----:B------:R0:W-:Y:S01]  /*371c0*/  STL [R1+0xb3c], R59 ;  /* 0x000b3c3b01007387 */ /* 0x0001e20000100800 */
[----:B------:R-:W-:-:S03]  /*371d0*/  IADD3 R34, P3, PT, R34, R18, RZ ;  /* 0x0000001222227210 */ /* 0x000fc60007f7e0ff */
[----:B------:R0:W-:Y:S01]  /*371e0*/  STL [R1+0xb10], R26 ;  /* 0x000b101a01007387 */ /* 0x0001e20000100800 */
[----:B----4-:R-:W-:-:S03]  /*371f0*/  IMAD.X R35, R35, 0x1, R0, P4 ;  /* 0x0000000123237824 */ /* 0x010fc600020e0600 */
        /* <DEDUP_REMOVED lines=10> */
[----:B------:R0:W-:Y:S04]  /*372a0*/  STL [R1+0xaf8], R17 ;  /* 0x000af81101007387 */ /* 0x0001e80000100800 */
[----:B------:R0:W-:Y:S01]  /*372b0*/  STL [R1+0xb1c], R16 ;  /* 0x000b1c1001007387 */ /* 0x0001e20000100800 */
[----:B------:R-:W-:-:S03]  /*372c0*/  IMAD.X R8, R8, 0x1, R0, P1 ;  /* 0x0000000108087824 */ /* 0x000fc600008e0600 */
[----:B------:R0:W-:Y:S01]  /*372d0*/  STL [R1+0xaf0], R13 ;  /* 0x000af00d01007387 */ /* 0x0001e20000100800 */
[----:B------:R-:W-:-:S03]  /*372e0*/  IADD3 R60, P1, PT, R60, R18, RZ ;  /* 0x000000123c3c7210 */ /* 0x000fc60007f3e0ff */
[----:B------:R1:W-:Y:S04]  /*372f0*/  STL [R1+0xb14], R12 ;  /* 0x000b140c01007387 */ /* 0x0003e80000100800 */
[----:B------:R1:W-:Y:S01]  /*37300*/  STL [R1+0xae8], R9 ;  /* 0x000ae80901007387 */ /* 0x0003e20000100800 */
[----:B------:R-:W-:-:S03]  /*37310*/  IMAD.X R3, R3, 0x1, R0, P2 ;  /* 0x0000000103037824 */ /* 0x000fc600010e0600 */
        /* <DEDUP_REMOVED lines=234> */
[----:B------:R-:W-:-:S03]  /*381c0*/  IADD3.X R53, PT, PT, R53, R0, RZ, P2, !PT ;  /* 0x0000000035357210 */ /* 0x000fc600017fe4ff */
        /* <DEDUP_REMOVED lines=48> */
[----:B--2---:R-:W2:Y:S04]  /*384d0*/  LDL.LU R50, [R1+0x984] ;  /* 0x0009840001327983 */ /* 0x004ea80000300800 */
[----:B------:R0:W-:Y:S04]  /*384e0*/  STL [R1+0x968], R3 ;  /* 0x0009680301007387 */ /* 0x0001e80000100800 */
        /* <DEDUP_REMOVED lines=30> */
[--C-:B--2---:R-:W-:Y:S01]  /*386d0*/  IMAD.X R50, R50, 0x1, R0.reuse, P2 ;  /* 0x0000000132327824 */ /* 0x104fe200010e0600 */
[-C--:B---3--:R-:W-:Y:S01]  /*386e0*/  IADD3 R51, P2, PT, R51, R18.reuse, RZ ;  /* 0x0000001233337210 */ /* 0x088fe20007f5e0ff */
[----:B------:R-:W-:Y:S01]  /*386f0*/  IMAD.X R44, R44, 0x1, R0, P3 ;  /* 0x000000012c2c7824 */ /* 0x000fe200018e0600 */
        /* <DEDUP_REMOVED lines=58> */
[----:B--2---:R-:W2:Y:S04]  /*38aa0*/  LDL.LU R50, [R1+0x8e0] ;  /* 0x0008e00001327983 */ /* 0x004ea80000300800 */
[----:B------:R0:W-:Y:S04]  /*38ab0*/  STL [R1+0x914], R3 ;  /* 0x0009140301007387 */ /* 0x0001e80000100800 */
[----:B---3--:R-:W3:Y:S04]  /*38ac0*/  LDL.LU R51, [R1+0x904] ;  /* 0x0009040001337983 */ /* 0x008ee80000300800 */
        /* <DEDUP_REMOVED lines=29> */
[-C--:B--2---:R-:W-:Y:S01]  /*38ca0*/  IADD3 R50, P5, PT, R50, R18.reuse, RZ ;  /* 0x0000001232327210 */ /* 0x084fe20007fbe0ff */
[--C-:B---3--:R-:W-:Y:S01]  /*38cb0*/  IMAD.X R51, R51, 0x1, R0.reuse, P6 ;  /* 0x0000000133337824 */ /* 0x108fe200030e0600 */
[----:B----4-:R-:W-:Y:S01]  /*38cc0*/  IADD3 R44, P6, PT, R44, R18, RZ ;  /* 0x000000122c2c7210 */ /* 0x010fe20007fde0ff */
        /* <DEDUP_REMOVED lines=92> */
[----:B----4-:R-:W-:Y:S01]  /*39290*/  IMAD.X R44, R44, 0x1, R0, P4 ;  /* 0x000000012c2c7824 */ /* 0x010fe200020e0600 */
        /* <DEDUP_REMOVED lines=702> */
[----:B------:R0:W-:Y:S04]  /*3be80*/  STL [R1+0x14d8], R12 ;  /* 0x0014d80c01007387 */ /* 0x0001e80000100800 */
[----:B------:R-:W-:Y:S01]  /*3be90*/  STL [R1+0x14a4], R9 ;  /* 0x0014a40901007387 */ /* 0x000fe20000100800 */
[----:B------:R-:W-:-:S03]  /*3bea0*/  IADD3 R3, P5, PT, R3, R18, RZ ;  /* 0x0000001203037210 */ /* 0x000fc60007fbe0ff */
[----:B0-----:R-:W2:Y:S04]  /*3beb0*/  LDL.LU R12, [R1+0x14b4] ;  /* 0x0014b400010c7983 */ /* 0x001ea80000300800 */
[----:B------:R0:W-:Y:S04]  /*3bec0*/  STL [R1+0x14e0], R8 ;  /* 0x0014e00801007387 */ /* 0x0001e80000100800 */
[----:B------:R-:W3:Y:S04]  /*3bed0*/  LDL.LU R13, [R1+0x14f0] ;  /* 0x0014f000010d7983 */ /* 0x000ee80000300800 */
[----:B------:R1:W-:Y:S04]  /*3bee0*/  STL [R1+0x14ac], R60 ;  /* 0x0014ac3c01007387 */ /* 0x0003e80000100800 */
[----:B------:R-:W4:Y:S04]  /*3bef0*/  LDL.LU R16, [R1+0x14bc] ;  /* 0x0014bc0001107983 */ /* 0x000f280000300800 */
[----:B------:R1:W-:Y:S04]  /*3bf00*/  STL [R1+0x14e8], R3 ;  /* 0x0014e80301007387 */ /* 0x0003e80000100800 */
[----:B------:R-:W4:Y:S04]  /*3bf10*/  LDL.LU R17, [R1+0x14f8] ;  /* 0x0014f80001117983 */ /* 0x000f280000300800 */
        /* <DEDUP_REMOVED lines=27> */
[--C-:B--2---:R-:W-:Y:S01]  /*3c0d0*/  IMAD.X R12, R12, 0x1, R0.reuse, P6 ;  /* 0x000000010c0c7824 */ /* 0x104fe200030e0600 */
[----:B---3--:R-:W-:Y:S01]  /*3c0e0*/  IADD3 R13, P6, PT, R13, R18, RZ ;  /* 0x000000120d0d7210 */ /* 0x008fe20007fde0ff */
[----:B----4-:R-:W-:-:S03]  /*3c0f0*/  IMAD.X R16, R16, 0x1, R0, P1 ;  /* 0x0000000110107824 */ /* 0x010fc600008e0600 */
[----:B------:R0:W-:Y:S01]  /*3c100*/  STL [R1+0x14b4], R12 ;  /* 0x0014b40c01007387 */ /* 0x0001e20000100800 */
[-C--:B------:R-:W-:Y:S01]  /*3c110*/  IADD3 R17, P1, PT, R17, R18.reuse, RZ ;  /* 0x0000001211117210 */ /* 0x080fe20007f3e0ff */
[--C-:B------:R-:W-:Y:S02]  /*3c120*/  IMAD.X R8, R8, 0x1, R0.reuse, P2 ;  /* 0x0000000108087824 */ /* 0x100fe400010e0600 */
[----:B0-----:R0:W5:Y:S04]  /*3c130*/  LDL.LU R12, [R1+0x1580] ;  /* 0x00158000010c7983 */ /* 0x0011680000300800 */
[----:B------:R1:W-:Y:S01]  /*3c140*/  STL [R1+0x14f0], R13 ;  /* 0x0014f00d01007387 */ /* 0x0003e20000100800 */
[-C--:B------:R-:W-:Y:S01]  /*3c150*/  IADD3 R9, P2, PT, R9, R18.reuse, RZ ;  /* 0x0000001209097210 */ /* 0x080fe20007f5e0ff */
[--C-:B------:R-:W-:Y:S01]  /*3c160*/  IMAD.X R60, R60, 0x1, R0.reuse, P3 ;  /* 0x000000013c3c7824 */ /* 0x100fe200018e0600 */
[-C--:B------:R-:W-:Y:S01]  /*3c170*/  IADD3 R3, P3, PT, R3, R18.reuse, RZ ;  /* 0x0000001203037210 */ /* 0x080fe20007f7e0ff */
[----:B-1----:R0:W5:Y:S04]  /*3c180*/  LDL.LU R13, [R1+0x157c] ;  /* 0x00157c00010d7983 */ /* 0x0021680000300800 */
[----:B------:R1:W-:Y:S04]  /*3c190*/  STL [R1+0x14bc], R16 ;  /* 0x0014bc1001007387 */ /* 0x0003e80000100800 */
        /* <DEDUP_REMOVED lines=10> */
[----:B-1----:R-:W2:Y:S01]  /*3c240*/  LDL.LU R3, [R1+0x1564] ;  /* 0x0015640001037983 */ /* 0x002ea20000300800 */
[--C-:B------:R-:W-:Y:S01]  /*3c250*/  IMAD.X R48, R48, 0x1, R0.reuse, P4 ;  /* 0x0000000130307824 */ /* 0x100fe200020e0600 */
        /* <DEDUP_REMOVED lines=28> */
[----:B------:R1:W-:Y:S01]  /*3c420*/  STL [R1+0x1504], R19 ;  /* 0x0015041301007387 */ /* 0x0003e20000100800 */
[----:B------:R-:W-:-:S03]  /*3c430*/  IADD3 R26, P6, PT, R26, R18, RZ ;  /* 0x000000121a1a7210 */ /* 0x000fc60007fde0ff */
[----:B------:R-:W-:Y:S01]  /*3c440*/  STL [R1+0x1540], R56 ;  /* 0x0015403801007387 */ /* 0x000fe20000100800 */
[----:B------:R-:W-:-:S03]  /*3c450*/  IMAD.X R27, R27, 0x1, R0, P1 ;  /* 0x000000011b1b7824 */ /* 0x000fc600008e0600 */
[----:B------:R-:W-:Y:S01]  /*3c460*/  STL [R1+0x150c], R57 ;  /* 0x00150c3901007387 */ /* 0x000fe20000100800 */
[----:B------:R-:W-:-:S03]  /*3c470*/  IMAD.X R30, R30, 0x1, R0, P2 ;  /* 0x000000011e1e7824 */ /* 0x000fc600010e0600 */
[----:B------:R-:W-:Y:S01]  /*3c480*/  STL [R1+0x1548], R58 ;  /* 0x0015483a01007387 */ /* 0x000fe20000100800 */
[----:B------:R-:W-:-:S03]  /*3c490*/  IMAD.X R31, R31, 0x1, R0, P3 ;  /* 0x000000011f1f7824 */ /* 0x000fc600018e0600 */
[----:B------:R-:W-:Y:S04]  /*3c4a0*/  STL [R1+0x1514], R59 ;  /* 0x0015143b01007387 */ /* 0x000fe80000100800 */
[----:B------:R-:W-:Y:S04]  /*3c4b0*/  STL [R1+0x154c], R26 ;  /* 0x00154c1a01007387 */ /* 0x000fe80000100800 */
[----:B------:R-:W-:Y:S04]  /*3c4c0*/  STL [R1+0x151c], R27 ;  /* 0x00151c1b01007387 */ /* 0x000fe80000100800 */
[----:B------:R-:W-:Y:S04]  /*3c4d0*/  STL [R1+0x1524], R30 ;  /* 0x0015241e01007387 */ /* 0x000fe80000100800 */
[----:B------:R-:W-:Y:S01]  /*3c4e0*/  STL [R1+0x152c], R31 ;  /* 0x00152c1f01007387 */ /* 0x000fe20000100800 */
[----:B------:R-:W-:-:S02]  /*3c4f0*/  IMAD.X R34, R34, 0x1, R0, P4 ;  /* 0x0000000122227824 */ /* 0x000fc400020e0600 */
[----:B------:R-:W-:Y:S02]  /*3c500*/  IMAD.MOV.U32 R18, RZ, RZ, R4 ;  /* 0x000000ffff127224 */ /* 0x000fe400078e0004 */
[----:B------:R-:W-:Y:S02]  /*3c510*/  IMAD.X R35, R35, 0x1, R0, P5 ;  /* 0x0000000123237824 */ /* 0x000fe400028e0600 */
[----:B------:R-:W-:Y:S02]  /*3c520*/  IMAD.MOV.U32 R4, RZ, RZ, R5 ;  /* 0x000000ffff047224 */ /* 0x000fe400078e0005 */
[----:B------:R-:W-:Y:S02]  /*3c530*/  IMAD.MOV.U32 R5, RZ, RZ, R7 ;  /* 0x000000ffff057224 */ /* 0x000fe400078e0007 */
[----:B-1----:R-:W-:Y:S01]  /*3c540*/  IMAD.MOV.U32 R19, RZ, RZ, R6 ;  /* 0x000000ffff137224 */ /* 0x002fe200078e0006 */
[----:B--2---:R-:W-:-:S05]  /*3c550*/  IADD3.X R3, PT, PT, R3, R0, RZ, P6, !PT ;  /* 0x0000000003037210 */ /* 0x004fca00037fe4ff */
[----:B------:R1:W-:Y:S02]  /*3c560*/  STL [R1+0x1544], R3 ;  /* 0x0015440301007387 */ /* 0x0003e40000100800 */
[----:B-1----:R-:W1:Y:S02]  /*3c570*/  S2R R3, SR_TID.X ;  /* 0x0000000000037919 */ /* 0x002e640000002100 */
[----:B------:R0:W-:Y:S04]  /*3c580*/  STL [R1+0x1534], R34 ;  /* 0x0015342201007387 */ /* 0x0001e80000100800 */
[----:B------:R0:W-:Y:S04]  /*3c590*/  STL [R1+0x153c], R35 ;  /* 0x00153c2301007387 */ /* 0x0001e80000100800 */
[----:B------:R0:W-:Y:S04]  /*3c5a0*/  STL.64 [R1+0x308], R4 ;  /* 0x0003080401007387 */ /* 0x0001e80000100a00 */
[----:B------:R0:W-:Y:S01]  /*3c5b0*/  STL.64 [R1+0x310], R18 ;  /* 0x0003101201007387 */ /* 0x0001e20000100a00 */
[----:B-1----:R-:W-:-:S05]  /*3c5c0*/  LOP3.LUT R3, R3, 0x1f, RZ, 0xc0, !PT ;  /* 0x0000001f03037812 */ /* 0x002fca00078ec0ff */
[----:B------:R-:W-:Y:S01]  /*3c5d0*/  IMAD.SHL.U32 R3, R3, 0x2, RZ ;  /* 0x0000000203037824 */ /* 0x000fe200078e00ff */
[----:B0-----:R-:W-:Y:S06]  /*3c5e0*/  @P0 BRA `(.L_x_1) ;  /* 0xfffffd3400380947 */ /* 0x001fec000383ffff */
[----:B------:R-:W2:Y:S04]  /*3c5f0*/  LDL.LU R26, [R1+0x1cc] ;  /* 0x0001cc00011a7983 */ /* 0x000ea80000300800 */
[----:B------:R-:W3:Y:S04]  /*3c600*/  LDL.LU R27, [R1+0x1c4] ;  /* 0x0001c400011b7983 */ /* 0x000ee80000300800 */
[----:B------:R-:W4:Y:S04]  /*3c610*/  LDL.LU R30, [R1+0x1bc] ;  /* 0x0001bc00011e7983 */ /* 0x000f280000300800 */
[----:B------:R-:W4:Y:S04]  /*3c620*/  LDL.LU R31, [R1+0x1dc] ;  /* 0x0001dc00011f7983 */ /* 0x000f280000300800 */
[----:B------:R-:W4:Y:S04]  /*3c630*/  LDL.LU R34, [R1+0x1b4] ;  /* 0x0001b40001227983 */ /* 0x000f280000300800 */
[----:B------:R-:W4:Y:S01]  /*3c640*/  LDL.LU R35, [R1+0x1d4] ;  /* 0x0001d40001237983 */ /* 0x000f220000300800 */
[----:B------:R-:W-:-:S02]  /*3c650*/  F2FP.BF16.F32.PACK_AB R55, R11, R39 ;  /* 0x000000270b37723e */ /* 0x000fc400000010ff */
[----:B------:R-:W-:Y:S01]  /*3c660*/  F2FP.BF16.F32.PACK_AB R54, R10, R38 ;  /* 0x000000260a36723e */ /* 0x000fe200000010ff */
[----:B------:R-:W-:Y:S01]  /*3c670*/  STL [R1+0x15e8], R25 ;  /* 0x0015e81901007387 */ /* 0x000fe20000100800 */
[----:B------:R-:W-:Y:S02]  /*3c680*/  F2FP.BF16.F32.PACK_AB R53, R37, R41 ;  /* 0x000000292535723e */ /* 0x000fe400000010ff */
[----:B------:R-:W-:Y:S01]  /*3c690*/  F2FP.BF16.F32.PACK_AB R52, R36, R40 ;  /* 0x000000282434723e */ /* 0x000fe200000010ff */
[----:B------:R-:W-:Y:S04]  /*3c6a0*/  STL [R1+0x15e4], R24 ;  /* 0x0015e41801007387 */ /* 0x000fe80000100800 */
[----:B-----5:R-:W-:Y:S04]  /*3c6b0*/  STL [R1+0x15d8], R21 ;  /* 0x0015d81501007387 */ /* 0x020fe80000100800 */
        /* <DEDUP_REMOVED lines=8> */
[----:B------:R-:W-:Y:S01]  /*3c740*/  STL [R1+0x1564], R61 ;  /* 0x0015643d01007387 */ /* 0x000fe20000100800 */
[----:B--2---:R-:W-:-:S02]  /*3c750*/  F2FP.BF16.F32.PACK_AB R59, R15, R26 ;  /* 0x0000001a0f3b723e */ /* 0x004fc400000010ff */
[----:B---3--:R-:W-:-:S03]  /*3c760*/  F2FP.BF16.F32.PACK_AB R58, R14, R27 ;  /* 0x0000001b0e3a723e */ /* 0x008fc600000010ff */
[----:B------:R-:W-:Y:S04]  /*3c770*/  STL [R1+0x156c], R59 ;  /* 0x00156c3b01007387 */ /* 0x000fe80000100800 */
[----:B------:R-:W-:Y:S01]  /*3c780*/  STL [R1+0x1570], R58 ;  /* 0x0015703a01007387 */ /* 0x000fe20000100800 */
[----:B----4-:R-:W-:-:S05]  /*3c790*/  F2FP.BF16.F32.PACK_AB R57, R30, R31 ;  /* 0x0000001f1e39723e */ /* 0x010fca00000010ff */
[----:B------:R-:W-:Y:S01]  /*3c7a0*/  STL [R1+0x1574], R57 ;  /* 0x0015743901007387 */ /* 0x000fe20000100800 */
[----:B------:R-:W-:-:S05]  /*3c7b0*/  F2FP.BF16.F32.PACK_AB R56, R34, R35 ;  /* 0x000000232238723e */ /* 0x000fca00000010ff */
[----:B------:R-:W-:Y:S04]  /*3c7c0*/  STL [R1+0x1578], R56 ;  /* 0x0015783801007387 */ /* 0x000fe80000100800 */
[----:B------:R-:W-:Y:S04]  /*3c7d0*/  STL [R1+0x157c], R55 ;  /* 0x00157c3701007387 */ /* 0x000fe80000100800 */
[----:B------:R-:W-:Y:S04]  /*3c7e0*/  STL [R1+0x1580], R54 ;  /* 0x0015803601007387 */ /* 0x000fe80000100800 */
[----:B------:R-:W-:Y:S04]  /*3c7f0*/  STL [R1+0x1584], R53 ;  /* 0x0015843501007387 */ /* 0x000fe80000100800 */
        /* <DEDUP_REMOVED lines=40> */
[----:B------:R-:W-:Y:S01]  /*3ca80*/  STL [R1+0x1588], R52 ;  /* 0x0015883401007387 */ /* 0x000fe20000100800 */
[----:B--2---:R-:W-:-:S05]  /*3ca90*/  F2FP.BF16.F32.PACK_AB R51, R13, R51 ;  /* 0x000000330d33723e */ /* 0x004fca00000010ff */
[----:B------:R-:W-:Y:S01]  /*3caa0*/  STL [R1+0x158c], R51 ;  /* 0x00158c3301007387 */ /* 0x000fe20000100800 */
[----:B---3--:R-:W-:-:S05]  /*3cab0*/  F2FP.BF16.F32.PACK_AB R50, R16, R50 ;  /* 0x000000321032723e */ /* 0x008fca00000010ff */
[----:B------:R-:W-:Y:S01]  /*3cac0*/  STL [R1+0x1590], R50 ;  /* 0x0015903201007387 */ /* 0x000fe20000100800 */
[----:B----4-:R-:W-:-:S05]  /*3cad0*/  F2FP.BF16.F32.PACK_AB R49, R17, R49 ;  /* 0x000000311131723e */ /* 0x010fca00000010ff */
[----:B------:R-:W-:Y:S01]  /*3cae0*/  STL [R1+0x1594], R49 ;  /* 0x0015943101007387 */ /* 0x000fe20000100800 */
[----:B------:R-:W-:-:S05]  /*3caf0*/  F2FP.BF16.F32.PACK_AB R48, R20, R48 ;  /* 0x000000301430723e */ /* 0x000fca00000010ff */
[----:B------:R-:W-:Y:S01]  /*3cb00*/  STL [R1+0x1598], R48 ;  /* 0x0015983001007387 */ /* 0x000fe20000100800 */
[----:B------:R-:W-:-:S05]  /*3cb10*/  F2FP.BF16.F32.PACK_AB R47, R21, R47 ;  /* 0x0000002f152f723e */ /* 0x000fca00000010ff */
[----:B------:R-:W-:Y:S01]  /*3cb20*/  STL [R1+0x159c], R47 ;  /* 0x00159c2f01007387 */ /* 0x000fe20000100800 */
[----:B------:R-:W-:-:S05]  /*3cb30*/  F2FP.BF16.F32.PACK_AB R46, R24, R46 ;  /* 0x0000002e182e723e */ /* 0x000fca00000010ff */
[----:B------:R-:W-:Y:S01]  /*3cb40*/  STL [R1+0x15a0], R46 ;  /* 0x0015a02e01007387 */ /* 0x000fe20000100800 */
[----:B------:R-:W-:-:S05]  /*3cb50*/  F2FP.BF16.F32.PACK_AB R45, R25, R45 ;  /* 0x0000002d192d723e */ /* 0x000fca00000010ff */
[----:B------:R-:W-:Y:S01]  /*3cb60*/  STL [R1+0x15ac], R45 ;  /* 0x0015ac2d01007387 */ /* 0x000fe20000100800 */
[----:B------:R-:W-:Y:S02]  /*3cb70*/  F2FP.BF16.F32.PACK_AB R44, R3, R44 ;  /* 0x0000002c032c723e */ /* 0x000fe400000010ff */
[----:B------:R-:W-:-:S03]  /*3cb80*/  F2FP.BF16.F32.PACK_AB R43, R0, R43 ;  /* 0x0000002b002b723e */ /* 0x000fc600000010ff */
[----:B------:R-:W-:Y:S01]  /*3cb90*/  STL [R1+0x15b0], R44 ;  /* 0x0015b02c01007387 */ /* 0x000fe20000100800 */
[----:B------:R-:W-:-:S03]  /*3cba0*/  F2FP.BF16.F32.PACK_AB R42, R2, R42 ;  /* 0x0000002a022a723e */ /* 0x000fc600000010ff */
[----:B------:R-:W-:Y:S04]  /*3cbb0*/  STL [R1+0x15bc], R43 ;  /* 0x0015bc2b01007387 */ /* 0x000fe80000100800 */
        /* <DEDUP_REMOVED lines=10> */
[----:B------:R0:W-:Y:S01]  /*3cc60*/  STL [R1+0x15ec], R37 ;  /* 0x0015ec2501007387 */ /* 0x0001e20000100800 */
[----:B------:R-:W-:-:S03]  /*3cc70*/  F2FP.BF16.F32.PACK_AB R36, R11, R36 ;  /* 0x000000240b24723e */ /* 0x000fc600000010ff */
[----:B0-----:R-:W2:Y:S01]  /*3cc80*/  LDL.LU R37, [R1+0x21c] ;  /* 0x00021c0001257983 */ /* 0x001ea20000300800 */
[----:B------:R-:W-:Y:S02]  /*3cc90*/  F2FP.BF16.F32.PACK_AB R35, R14, R35 ;  /* 0x000000230e23723e */ /* 0x000fe400000010ff */
[----:B------:R-:W-:Y:S02]  /*3cca0*/  F2FP.BF16.F32.PACK_AB R34, R15, R34 ;  /* 0x000000220f22723e */ /* 0x000fe400000010ff */
[----:B------:R-:W-:Y:S02]  /*3ccb0*/  F2FP.BF16.F32.PACK_AB R33, R18, R33 ;  /* 0x000000211221723e */ /* 0x000fe400000010ff */
[----:B------:R-:W-:Y:S02]  /*3ccc0*/  F2FP.BF16.F32.PACK_AB R32, R19, R32 ;  /* 0x000000201320723e */ /* 0x000fe400000010ff */
[----:B------:R-:W-:Y:S02]  /*3ccd0*/  F2FP.BF16.F32.PACK_AB R31, R23, R31 ;  /* 0x0000001f171f723e */ /* 0x000fe400000010ff */
[----:B------:R-:W-:-:S02]  /*3cce0*/  F2FP.BF16.F32.PACK_AB R30, R22, R30 ;  /* 0x0000001e161e723e */ /* 0x000fc400000010ff */
[----:B------:R-:W-:Y:S02]  /*3ccf0*/  F2FP.BF16.F32.PACK_AB R29, R26, R29 ;  /* 0x0000001d1a1d723e */ /* 0x000fe400000010ff */
[----:B------:R-:W-:Y:S02]  /*3cd00*/  F2FP.BF16.F32.PACK_AB R28, R27, R28 ;  /* 0x0000001c1b1c723e */ /* 0x000fe400000010ff */
        /* <DEDUP_REMOVED lines=51> */
[----:B--2---:R-:W-:-:S03]  /*3d040*/  F2FP.BF16.F32.PACK_AB R27, R37, R27 ;  /* 0x0000001b251b723e */ /* 0x004fc600000010ff */
[----:B------:R1:W5:Y:S01]  /*3d050*/  LDL.LU R37, [R1+0x15ec] ;  /* 0x0015ec0001257983 */ /* 0x0003620000300800 */
[----:B---3--:R-:W-:-:S03]  /*3d060*/  F2FP.BF16.F32.PACK_AB R26, R25, R26 ;  /* 0x0000001a191a723e */ /* 0x008fc600000010ff */
[----:B------:R-:W4:Y:S02]  /*3d070*/  LDL.LU R25, [R1+0x15e8] ;  /* 0x0015e80001197983 */ /* 0x000f240000300800 */
[----:B----4-:R-:W-:Y:S02]  /*3d080*/  F2FP.BF16.F32.PACK_AB R25, R24, R25 ;  /* 0x000000191819723e */ /* 0x010fe400000010ff */
[----:B------:R-:W2:Y:S01]  /*3d090*/  LDL.LU R24, [R1+0x15e4] ;  /* 0x0015e40001187983 */ /* 0x000ea20000300800 */
[----:B------:R-:W-:Y:S02]  /*3d0a0*/  F2FP.BF16.F32.PACK_AB R23, R39, R23 ;  /* 0x000000172717723e */ /* 0x000fe400000010ff */
[----:B------:R-:W-:Y:S02]  /*3d0b0*/  F2FP.BF16.F32.PACK_AB R22, R21, R22 ;  /* 0x000000161516723e */ /* 0x000fe400000010ff */
[----:B--2---:R-:W-:Y:S02]  /*3d0c0*/  F2FP.BF16.F32.PACK_AB R24, R38, R24 ;  /* 0x000000182618723e */ /* 0x004fe400000010ff */
[----:B------:R1:W5:Y:S04]  /*3d0d0*/  LDL.LU R38, [R1+0x15e0] ;  /* 0x0015e00001267983 */ /* 0x0003680000300800 */
[----:B------:R1:W5:Y:S04]  /*3d0e0*/  LDL.LU R39, [R1+0x15dc] ;  /* 0x0015dc0001277983 */ /* 0x0003680000300800 */
[----:B------:R-:W2:Y:S02]  /*3d0f0*/  LDL.LU R21, [R1+0x15d8] ;  /* 0x0015d80001157983 */ /* 0x000ea40000300800 */
[----:B--2---:R-:W-:-:S02]  /*3d100*/  F2FP.BF16.F32.PACK_AB R21, R20, R21 ;  /* 0x000000151415723e */ /* 0x004fc400000010ff */
        /* <DEDUP_REMOVED lines=33> */
[----:B------:R-:W-:Y:S02]  /*3d320*/  F2FP.BF16.F32.PACK_AB R60, R59, R60 ;  /* 0x0000003c3b3c723e */ /* 0x000fe400000010ff */
[----:B------:R-:W-:Y:S02]  /*3d330*/  F2FP.BF16.F32.PACK_AB R3, R61, R3 ;  /* 0x000000033d03723e */ /* 0x000fe400000010ff */
[----:B--2---:R-:W-:Y:S02]  /*3d340*/  F2FP.BF16.F32.PACK_AB R8, R46, R8 ;  /* 0x000000082e08723e */ /* 0x004fe400000010ff */
[----:B------:R1:W5:Y:S04]  /*3d350*/  LDL.LU R46, [R1+0x15a0] ;  /* 0x0015a000012e7983 */ /* 0x0003680000300800 */
[----:B------:R1:W5:Y:S04]  /*3d360*/  LDL.LU R47, [R1+0x159c] ;  /* 0x00159c00012f7983 */ /* 0x0003680000300800 */
[----:B------:R1:W5:Y:S04]  /*3d370*/  LDL.LU R48, [R1+0x1598] ;  /* 0x0015980001307983 */ /* 0x0003680000300800 */
[----:B------:R1:W5:Y:S04]  /*3d380*/  LDL.LU R49, [R1+0x1594] ;  /* 0x0015940001317983 */ /* 0x0003680000300800 */
[----:B------:R1:W5:Y:S04]  /*3d390*/  LDL.LU R50, [R1+0x1590] ;  /* 0x0015900001327983 */ /* 0x0003680000300800 */
[----:B------:R1:W5:Y:S04]  /*3d3a0*/  LDL.LU R51, [R1+0x158c] ;  /* 0x00158c0001337983 */ /* 0x0003680000300800 */
[----:B------:R0:W-:Y:S04]  /*3d3b0*/  STL [R1+0xc], R52 ;  /* 0x00000c3401007387 */ /* 0x0001e80000100800 */
[----:B0-----:R1:W5:Y:S04]  /*3d3c0*/  LDL.LU R52, [R1+0x1588] ;  /* 0x0015880001347983 */ /* 0x0013680000300800 */
[----:B------:R1:W5:Y:S04]  /*3d3d0*/  LDL.LU R53, [R1+0x1584] ;  /* 0x0015840001357983 */ /* 0x0003680000300800 */
[----:B------:R0:W-:Y:S04]  /*3d3e0*/  STL [R1+0x8], R54 ;  /* 0x0000083601007387 */ /* 0x0001e80000100800 */
[----:B0-----:R1:W5:Y:S04]  /*3d3f0*/  LDL.LU R54, [R1+0x1580] ;  /* 0x0015800001367983 */ /* 0x0013680000300800 */
[----:B------:R1:W5:Y:S04]  /*3d400*/  LDL.LU R55, [R1+0x157c] ;  /* 0x00157c0001377983 */ /* 0x0003680000300800 */
[----:B------:R0:W-:Y:S04]  /*3d410*/  STL [R1+0x4], R56 ;  /* 0x0000043801007387 */ /* 0x0001e80000100800 */
[----:B0-----:R1:W5:Y:S04]  /*3d420*/  LDL.LU R56, [R1+0x1578] ;  /* 0x0015780001387983 */ /* 0x0013680000300800 */
[----:B------:R1:W5:Y:S04]  /*3d430*/  LDL.LU R57, [R1+0x1574] ;  /* 0x0015740001397983 */ /* 0x0003680000300800 */
[----:B------:R0:W-:Y:S04]  /*3d440*/  STL [R1], R58 ;  /* 0x0000003a01007387 */ /* 0x0001e80000100800 */
[----:B0-----:R1:W5:Y:S04]  /*3d450*/  LDL.LU R58, [R1+0x1570] ;  /* 0x00157000013a7983 */ /* 0x0013680000300800 */
[----:B------:R1:W5:Y:S04]  /*3d460*/  LDL.LU R59, [R1+0x156c] ;  /* 0x00156c00013b7983 */ /* 0x0003680000300800 */
[----:B------:R0:W-:Y:S04]  /*3d470*/  STL [R1+0x1c], R60 ;  /* 0x00001c3c01007387 */ /* 0x0001e80000100800 */
[----:B0-----:R-:W2:Y:S04]  /*3d480*/  LDL.LU R60, [R1+0x1568] ;  /* 0x00156800013c7983 */ /* 0x001ea80000300800 */
[----:B------:R-:W2:Y:S01]  /*3d490*/  LDL.LU R61, [R1+0x1564] ;  /* 0x00156400013d7983 */ /* 0x000ea20000300800 */
[----:B------:R-:W-:-:S03]  /*3d4a0*/  F2FP.BF16.F32.PACK_AB R2, R0, R2 ;  /* 0x000000020002723e */ /* 0x000fc600000010ff */
[----:B------:R1:W-:Y:S01]  /*3d4b0*/  STL [R1+0x18], R3 ;  /* 0x0000180301007387 */ /* 0x0003e20000100800 */
[----:B--2---:R-:W-:-:S05]  /*3d4c0*/  F2FP.BF16.F32.PACK_AB R0, R61, R60 ;  /* 0x0000003c3d00723e */ /* 0x004fca00000010ff */
[----:B------:R1:W-:Y:S04]  /*3d4d0*/  STL [R1+0x10], R0 ;  /* 0x0000100001007387 */ /* 0x0003e80000100800 */
[----:B------:R1:W-:Y:S02]  /*3d4e0*/  STL [R1+0x14], R2 ;  /* 0x0000140201007387 */ /* 0x0003e40000100800 */
.L_x_0:
[----:B-1---5:R-:W2:Y:S01]  /*3d4f0*/  LDL.LU R2, [R1] ;  /* 0x0000000001027983 */ /* 0x022ea20000300800 */
[----:B------:R-:W1:Y:S03]  /*3d500*/  LDCU.128 UR8, c[0x0][0x390] ;  /* 0x00007200ff0877ac */ /* 0x000e660008000c00 */
[----:B------:R-:W3:Y:S01]  /*3d510*/  LDL.LU R61, [R1+0x4] ;  /* 0x00000400013d7983 */ /* 0x000ee20000300800 */
[----:B------:R-:W4:Y:S03]  /*3d520*/  LDCU UR4, c[0x0][0x3b8] ;  /* 0x00007700ff0477ac */ /* 0x000f260008000800 */
[----:B------:R-:W4:Y:S01]  /*3d530*/  LDL.LU R60, [R1+0x8] ;  /* 0x00000800013c7983 */ /* 0x000f220000300800 */
[----:B------:R-:W0:Y:S03]  /*3d540*/  LDCU UR6, c[0x0][0x398] ;  /* 0x00007300ff0677ac */ /* 0x000e260008000800 */
[----:B------:R-:W4:Y:S01]  /*3d550*/  LDL.LU R3, [R1+0xc] ;  /* 0x00000c0001037983 */ /* 0x000f220000300800 */
[----:B------:R-:W0:Y:S03]  /*3d560*/  LDCU UR7, c[0x0][0x398] ;  /* 0x00007300ff0777ac */ /* 0x000e260008000800 */
[----:B0-----:R-:W4:Y:S01]  /*3d570*/  LDL R0, [R1+0x4e4] ;  /* 0x0004e40001007983 */ /* 0x001f220000100800 */
[----:B------:R-:W0:Y:S03]  /*3d580*/  LDCU UR14, c[0x0][0x398] ;  /* 0x00007300ff0e77ac */ /* 0x000e260008000800 */
[----:B------:R-:W-:Y:S01]  /*3d590*/  STL.64 [R1+0x15d8], R54 ;  /* 0x0015d83601007387 */ /* 0x000fe20000100a00 */
[----:B------:R-:W0:Y:S03]  /*3d5a0*/  LDCU UR15, c[0x0][0x398] ;  /* 0x00007300ff0f77ac */ /* 0x000e260008000800 */
[----:B------:R1:W-:Y:S01]  /*3d5b0*/  STL.64 [R1+0x15d0], R52 ;  /* 0x0015d03401007387 */ /* 0x0003e20000100a00 */
[----:B------:R-:W0:Y:S01]  /*3d5c0*/  LDCU UR16, c[0x0][0x398] ;  /* 0x00007300ff1077ac */ /* 0x000e220008000800 */
[----:B------:R-:W0:Y:S02]  /*3d5d0*/  LDCU UR17, c[0x0][0x398] ;  /* 0x00007300ff1177ac */ /* 0x000e240008000800 */
[----:B-1----:R-:W4:Y:S04]  /*3d5e0*/  LDL.LU R52, [R1+0x10] ;  /* 0x0000100001347983 */ /* 0x002f280000300800 */
[----:B------:R-:W4:Y:S04]  /*3d5f0*/  LDL.LU R53, [R1+0x14] ;  /* 0x0000140001357983 */ /* 0x000f280000300800 */
[----:B------:R-:W4:Y:S04]  /*3d600*/  LDL.LU R54, [R1+0x18] ;  /* 0x0000180001367983 */ /* 0x000f280000300800 */
[----:B------:R-:W4:Y:S04]  /*3d610*/  LDL.LU R55, [R1+0x1c] ;  /* 0x00001c0001377983 */ /* 0x000f280000300800 */
[----:B------:R2:W-:Y:S04]  /*3d620*/  STL.64 [R1+0x15c8], R58 ;  /* 0x0015c83a01007387 */ /* 0x0005e80000100a00 */
[----:B------:R3:W-:Y:S01]  /*3d630*/  STL.64 [R1+0x15c0], R56 ;  /* 0x0015c03801007387 */ /* 0x0007e20000100a00 */
[----:B------:R-:W-:Y:S01]  /*3d640*/  BAR.SYNC.DEFER_BLOCKING 0x0 ;  /* 0x0000000000007b1d */ /* 0x000fe20000010000 */
[----:B--2---:R-:W-:-:S05]  /*3d650*/  IMAD.MOV.U32 R59, RZ, RZ, R2 ;  /* 0x000000ffff3b7224 */ /* 0x004fca00078e0002 */
[----:B------:R-:W1:Y:S01]  /*3d660*/  S2R R2, SR_TID.X ;  /* 0x0000000000027919 */ /* 0x000e620000002100 */
[----:B---3--:R-:W-:Y:S02]  /*3d670*/  IMAD.MOV.U32 R57, RZ, RZ, R61 ;  /* 0x000000ffff397224 */ /* 0x008fe400078e003d */
[----:B------:R-:W-:Y:S02]  /*3d680*/  IMAD.MOV.U32 R56, RZ, RZ, R59 ;  /* 0x000000ffff387224 */ /* 0x000fe400078e003b */
[----:B----4-:R-:W-:Y:S02]  /*3d690*/  IMAD.MOV.U32 R58, RZ, RZ, R60 ;  /* 0x000000ffff3a7224 */ /* 0x010fe400078e003c */
[----:B------:R-:W-:Y:S02]  /*3d6a0*/  IMAD.MOV.U32 R59, RZ, RZ, R3 ;  /* 0x000000ffff3b7224 */ /* 0x000fe400078e0003 */
[C---:B------:R-:W-:Y:S02]  /*3d6b0*/  VIADD R60, R0.reuse, 0x3f ;  /* 0x0000003f003c7836 */ /* 0x040fe40000000000 */
[----:B------:R-:W-:-:S03]  /*3d6c0*/  VIADD R3, R0, 0x1 ;  /* 0x0000000100037836 */ /* 0x000fc60000000000 */
[----:B------:R-:W-:Y:S02]  /*3d6d0*/  ISETP.GE.AND P3, PT, R60, UR11, PT ;  /* 0x0000000b3c007c0c */ /* 0x000fe4000bf66270 */
[----:B------:R-:W-:Y:S02]  /*3d6e0*/  ISETP.GE.AND P1, PT, R3, UR11, PT ;  /* 0x0000000b03007c0c */ /* 0x000fe4000bf26270 */
[----:B-1----:R-:W-:-:S04]  /*3d6f0*/  LOP3.LUT R2, R2, 0x1f, RZ, 0xc0, !PT ;  /* 0x0000001f02027812 */ /* 0x002fc800078ec0ff */
[----:B------:R-:W-:Y:S01]  /*3d700*/  LEA R61, R2, UR5, 0x4 ;  /* 0x00000005023d7c11 */ /* 0x000fe2000f8e20ff */
[C---:B------:R-:W-:Y:S01]  /*3d710*/  VIADD R2, R0.reuse, 0x2 ;  /* 0x0000000200027836 */ /* 0x040fe20000000000 */
[----:B------:R-:W1:Y:S01]  /*3d720*/  LDCU UR5, c[0x0][0x3b4] ;  /* 0x00007680ff0577ac */ /* 0x000e620008000800 */
[----:B------:R-:W-:Y:S02]  /*3d730*/  VIADD R0, R0, 0x3 ;  /* 0x0000000300007836 */ /* 0x000fe40000000000 */
[----:B------:R-:W-:Y:S01]  /*3d740*/  STL [R1+0x2c], R61 ;  /* 0x00002c3d01007387 */ /* 0x000fe20000100800 */
[----:B------:R-:W-:Y:S02]  /*3d750*/  ISETP.GE.AND P4, PT, R2, UR11, PT ;  /* 0x0000000b02007c0c */ /* 0x000fe4000bf86270 */
[----:B------:R-:W-:Y:S01]  /*3d760*/  ISETP.GE.AND P6, PT, R0, UR11, PT ;  /* 0x0000000b00007c0c */ /* 0x000fe2000bfc6270 */
[----:B------:R-:W-:Y:S01]  /*3d770*/  STSM.16.M88.4 [R61], R52 ;  /* 0x000000343d007844 */ /* 0x000fe20000000200 */
[----:B------:R-:W-:-:S03]  /*3d780*/  NOP ;  /* 0x0000000000007918 */ /* 0x000fc60000000000 */
[----:B------:R-:W2:Y:S01]  /*3d790*/  LDS.128 R52, [R61] ;  /* 0x000000003d347984 */ /* 0x000ea20000000c00 */
[----:B------:R-:W-:-:S03]  /*3d7a0*/  NOP ;  /* 0x0000000000007918 */ /* 0x000fc60000000000 */
[----:B------:R-:W-:Y:S01]  /*3d7b0*/  STSM.16.M88.4 [R61], R56 ;  /* 0x000000383d007844 */ /* 0x000fe20000000200 */
[----:B------:R-:W-:-:S03]  /*3d7c0*/  NOP ;  /* 0x0000000000007918 */ /* 0x000fc60000000000 */
[----:B------:R-:W3:Y:S01]  /*3d7d0*/  LDS.128 R56, [R61] ;  /* 0x000000003d387984 */ /* 0x000ee20000000c00 */
[----:B------:R-:W-:-:S03]  /*3d7e0*/  NOP ;  /* 0x0000000000007918 */ /* 0x000fc60000000000 */
[----:B------:R-:W-:Y:S01]  /*3d7f0*/  STSM.16.M88.4 [R61], R4 ;  /* 0x000000043d007844 */ /* 0x000fe20000000200 */
[----:B------:R-:W-:-:S03]  /*3d800*/  NOP ;  /* 0x0000000000007918 */ /* 0x000fc60000000000 */
[----:B------:R-:W4:Y:S01]  /*3d810*/  LDS.128 R4, [R61] ;  /* 0x000000003d047984 */ /* 0x000f220000000c00 */
[----:B------:R-:W-:-:S03]  /*3d820*/  NOP ;  /* 0x0000000000007918 */ /* 0x000fc60000000000 */
[----:B------:R-:W-:Y:S01]  /*3d830*/  STSM.16.M88.4 [R61], R8 ;  /* 0x000000083d007844 */ /* 0x000fe20000000200 */
[----:B------:R-:W-:-:S03]  /*3d840*/  NOP ;  /* 0x0000000000007918 */ /* 0x000fc60000000000 */
[----:B------:R-:W0:Y:S01]  /*3d850*/  LDS.128 R8, [R61] ;  /* 0x000000003d087984 */ /* 0x000e220000000c00 */
[----:B------:R-:W-:-:S03]  /*3d860*/  NOP ;  /* 0x0000000000007918 */ /* 0x000fc60000000000 */
[----:B------:R-:W-:Y:S01]  /*3d870*/  STSM.16.M88.4 [R61], R12 ;  /* 0x0000000c3d007844 */ /* 0x000fe20000000200 */
[----:B------:R-:W-:-:S03]  /*3d880*/  NOP ;  /* 0x0000000000007918 */ /* 0x000fc60000000000 */
[----:B------:R-:W0:Y:S01]  /*3d890*/  LDS.128 R12, [R61] ;  /* 0x000000003d0c7984 */ /* 0x000e220000000c00 */
[----:B------:R-:W-:-:S03]  /*3d8a0*/  NOP ;  /* 0x0000000000007918 */ /* 0x000fc60000000000 */
[----:B------:R-:W-:Y:S01]  /*3d8b0*/  STSM.16.M88.4 [R61], R16 ;  /* 0x000000103d007844 */ /* 0x000fe20000000200 */
[----:B------:R-:W-:-:S03]  /*3d8c0*/  NOP ;  /* 0x0000000000007918 */ /* 0x000fc60000000000 */
[----:B------:R-:W-:Y:S01]  /*3d8d0*/  LDS.128 R16, [R61] ;  /* 0x000000003d107984 */ /* 0x000fe20000000c00 */
        /* <DEDUP_REMOVED lines=31> */
[----:B------:R-:W0:Y:S04]  /*3dad0*/  LDS.128 R48, [R61] ;  /* 0x000000003d307984 */ /* 0x000e280000000c00 */
[----:B--2---:R-:W-:Y:S04]  /*3dae0*/  STL.64 [R1+0x10], R52 ;  /* 0x0000103401007387 */ /* 0x004fe80000100a00 */
[----:B------:R2:W-:Y:S04]  /*3daf0*/  STL.64 [R1+0x18], R54 ;  /* 0x0000183601007387 */ /* 0x0005e80000100a00 */
[----:B--2---:R-:W2:Y:S04]  /*3db00*/  LDL.LU.64 R54, [R1+0x15d8] ;  /* 0x0015d80001367983 */ /* 0x004ea80000300a00 */
[----:B------:R-:W2:Y:S04]  /*3db10*/  LDL.LU.64 R52, [R1+0x15d0] ;  /* 0x0015d00001347983 */ /* 0x000ea80000300a00 */
[----:B---3--:R-:W-:Y:S04]  /*3db20*/  STL.64 [R1], R56 ;  /* 0x0000003801007387 */ /* 0x008fe80000100a00 */
[----:B------:R3:W-:Y:S04]  /*3db30*/  STL.64 [R1+0x8], R58 ;  /* 0x0000083a01007387 */ /* 0x0007e80000100a00 */
[----:B---3--:R-:W3:Y:S04]  /*3db40*/  LDL.LU.64 R58, [R1+0x15c8] ;  /* 0x0015c800013a7983 */ /* 0x008ee80000300a00 */
[----:B------:R-:W3:Y:S04]  /*3db50*/  LDL.LU.64 R56, [R1+0x15c0] ;  /* 0x0015c00001387983 */ /* 0x000ee80000300a00 */
[----:B------:R-:W1:Y:S04]  /*3db60*/  LDL R0, [R1+0x55c] ;  /* 0x00055c0001007983 */ /* 0x000e680000100800 */
[----:B----4-:R-:W-:Y:S04]  /*3db70*/  STL [R1+0x15a4], R4 ;  /* 0x0015a40401007387 */ /* 0x010fe80000100800 */
[----:B------:R-:W-:Y:S04]  /*3db80*/  STL [R1+0x15b0], R4 ;  /* 0x0015b00401007387 */ /* 0x000fe80000100800 */
[----:B------:R-:W-:Y:S04]  /*3db90*/  STL [R1+0x15a0], R5 ;  /* 0x0015a00501007387 */ /* 0x000fe80000100800 */
[----:B------:R-:W-:Y:S04]  /*3dba0*/  STL [R1+0x1580], R6 ;  /* 0x0015800601007387 */ /* 0x000fe80000100800 */
[----:B------:R-:W-:Y:S04]  /*3dbb0*/  STL [R1+0x1578], R7 ;  /* 0x0015780701007387 */ /* 0x000fe80000100800 */
[----:B------:R-:W-:Y:S04]  /*3dbc0*/  STL [R1+0x1584], R7 ;  /* 0x0015840701007387 */ /* 0x000fe80000100800 */
[----:B------:R-:W-:Y:S04]  /*3dbd0*/  STL.64 [R1+0x1598], R6 ;  /* 0x0015980601007387 */ /* 0x000fe80000100a00 */
[----:B------:R-:W-:Y:S04]  /*3dbe0*/  STL [R1+0x15bc], R7 ;  /* 0x0015bc0701007387 */ /* 0x000fe80000100800 */
[----:B------:R-:W-:Y:S04]  /*3dbf0*/  STL [R1+0x15a8], R6 ;  /* 0x0015a80601007387 */ /* 0x000fe80000100800 */
[----:B0-----:R-:W-:Y:S04]  /*3dc00*/  STL [R1+0x15b4], R8 ;  /* 0x0015b40801007387 */ /* 0x001fe80000100800 */
[----:B------:R-:W-:Y:S04]  /*3dc10*/  STL [R1+0x15ac], R9 ;  /* 0x0015ac0901007387 */ /* 0x000fe80000100800 */
[----:B------:R-:W-:Y:S04]  /*3dc20*/  STL [R1+0x1588], R10 ;  /* 0x0015880a01007387 */ /* 0x000fe80000100800 */
[----:B------:R-:W-:Y:S04]  /*3dc30*/  STL [R1+0x1574], R11 ;  /* 0x0015740b01007387 */ /* 0x000fe80000100800 */
[----:B------:R0:W-:Y:S04]  /*3dc40*/  STL [R1+0x15b8], R11 ;  /* 0x0015b80b01007387 */ /* 0x0001e80000100800 */
[----:B0-----:R-:W4:Y:S04]  /*3dc50*/  LDL.LU R11, [R1+0x10] ;  /* 0x00001000010b7983 */ /* 0x001f280000300800 */
[----:B------:R-:W-:Y:S04]  /*3dc60*/  STL.64 [R1+0x1590], R12 ;  /* 0x0015900c01007387 */ /* 0x000fe80000100a00 */
[----:B------:R-:W-:Y:S04]  /*3dc70*/  STL [R1+0x157c], R14 ;  /* 0x00157c0e01007387 */ /* 0x000fe80000100800 */
[----:B------:R0:W-:Y:S04]  /*3dc80*/  STL [R1+0x1570], R15 ;  /* 0x0015700f01007387 */ /* 0x0001e80000100800 */
[----:B0-----:R-:W2:Y:S04]  /*3dc90*/  LDL R15, [R1+0x558] ;  /* 0x00055800010f7983 */ /* 0x001ea80000100800 */
[----:B------:R0:W-:Y:S04]  /*3dca0*/  STL [R1+0x156c], R51 ;  /* 0x00156c3301007387 */ /* 0x0001e80000100800 */
[----:B0-----:R-:W3:Y:S01]  /*3dcb0*/  LDL.LU R51, [R1+0x2c] ;  /* 0x00002c0001337983 */ /* 0x001ee20000300800 */
[----:B------:R-:W-:-:S03]  /*3dcc0*/  NOP ;  /* 0x0000000000007918 */ /* 0x000fc60000000000 */
[----:B------:R-:W4:Y:S04]  /*3dcd0*/  LDL.LU R7, [R1] ;  /* 0x0000000001077983 */ /* 0x000f280000300800 */
[----:B------:R-:W4:Y:S04]  /*3dce0*/  LDL.LU R9, [R1+0x14] ;  /* 0x0000140001097983 */ /* 0x000f280000300800 */
[----:B------:R-:W4:Y:S04]  /*3dcf0*/  LDL.LU R4, [R1+0x4] ;  /* 0x0000040001047983 */ /* 0x000f280000300800 */
[----:B------:R-:W4:Y:S01]  /*3dd00*/  LDL.LU R6, [R1+0x18] ;  /* 0x0000180001067983 */ /* 0x000f220000300800 */
[----:B-1----:R-:W-:-:S02]  /*3dd10*/  IMAD R0, R0, UR5, RZ ;  /* 0x0000000500007c24 */ /* 0x002fc4000f8e02ff */
[----:B--2---:R-:W-:Y:S01]  /*3dd20*/  IMAD R3, R15, UR5, RZ ;  /* 0x000000050f037c24 */ /* 0x004fe2000f8e02ff */
[----:B------:R-:W0:Y:S01]  /*3dd30*/  LDCU UR5, c[0x0][0x398] ;  /* 0x00007300ff0577ac */ /* 0x000e220008000800 */
[----:B---3--:R-:W-:Y:S01]  /*3dd40*/  STSM.16.M88.4 [R51], R52 ;  /* 0x0000003433007844 */ /* 0x008fe20000000200 */
[----:B------:R-:W-:-:S03]  /*3dd50*/  NOP ;  /* 0x0000000000007918 */ /* 0x000fc60000000000 */
[----:B------:R-:W1:Y:S01]  /*3dd60*/  LDS.128 R52, [R51] ;  /* 0x0000000033347984 */ /* 0x000e620000000c00 */
[C---:B------:R-:W-:Y:S01]  /*3dd70*/  LEA R2, P2, R3.reuse, UR8, 0x1 ;  /* 0x0000000803027c11 */ /* 0x040fe2000f8408ff */
[----:B------:R-:W-:Y:S02]  /*3dd80*/  NOP ;  /* 0x0000000000007918 */ /* 0x000fe40000000000 */
[----:B-1----:R1:W-:Y:S04]  /*3dd90*/  STL [R1+0x1568], R54 ;  /* 0x0015683601007387 */ /* 0x0023e80000100800 */
[----:B-1----:R-:W2:Y:S04]  /*3dda0*/  LDL.LU R54, [R1+0x4e4] ;  /* 0x0004e40001367983 */ /* 0x002ea80000300800 */
[----:B------:R1:W-:Y:S04]  /*3ddb0*/  STL [R1+0x1564], R55 ;  /* 0x0015643701007387 */ /* 0x0003e80000100800 */
[----:B-1----:R-:W3:Y:S01]  /*3ddc0*/  LDL.LU R55, [R1+0x55c] ;  /* 0x00055c0001377983 */ /* 0x002ee20000300800 */
[----:B------:R-:W-:-:S03]  /*3ddd0*/  LEA.HI.X.SX32 R3, R3, UR9, 0x1, P2 ;  /* 0x0000000903037c11 */ /* 0x000fc600090f0eff */
[----:B------:R1:W-:Y:S01]  /*3dde0*/  STSM.16.M88.4 [R51], R56 ;  /* 0x0000003833007844 */ /* 0x0003e20000000200 */
[----:B------:R-:W-:Y:S02]  /*3ddf0*/  ISETP.GE.AND P2, PT, R15, UR10, PT ;  /* 0x0000000a0f007c0c */ /* 0x000fe4000bf46270 */
[C---:B-1----:R-:W-:Y:S01]  /*3de00*/  LEA R56, P5, R0.reuse, UR8, 0x1 ;  /* 0x0000000800387c11 */ /* 0x042fe2000f8a08ff */
[----:B------:R-:W1:Y:S03]  /*3de10*/  LDCU UR8, c[0x0][0x398] ;  /* 0x00007300ff0877ac */ /* 0x000e660008000800 */
[----:B------:R-:W-:Y:S01]  /*3de20*/  LEA.HI.X.SX32 R57, R0, UR9, 0x1, P5 ;  /* 0x0000000900397c11 */ /* 0x000fe2000a8f0eff */
[----:B------:R-:W0:Y:S01]  /*3de30*/  LDCU UR9, c[0x0][0x398] ;  /* 0x00007300ff0977ac */ /* 0x000e220008000800 */
[----:B----4-:R-:W-:Y:S02]  /*3de40*/  PRMT R0, R11, 0x7632, R0 ;  /* 0x000076320b007816 */ /* 0x010fe40000000000 */
[----:B------:R-:W-:Y:S01]  /*3de50*/  PRMT R5, R7, 0x7632, R5 ;  /* 0x0000763207057816 */ /* 0x000fe20000000005 */
[----:B------:R-:W-:Y:S01]  /*3de60*/  NOP ;  /* 0x0000000000007918 */ /* 0x000fe20000000000 */
[C---:B--2---:R-:W-:Y:S01]  /*3de70*/  ISETP.LT.AND P5, PT, R54.reuse, UR11, !P2 ;  /* 0x0000000b36007c0c */ /* 0x044fe2000d7a1270 */
[----:B------:R-:W-:Y:S01]  /*3de80*/  IMAD R58, R54, UR4, RZ ;  /* 0x00000004363a7c24 */ /* 0x000fe2000f8e02ff */
[----:B------:R-:W-:-:S02]  /*3de90*/  ISETP.LT.AND P2, PT, R15, UR10, !P1 ;  /* 0x0000000a0f007c0c */ /* 0x000fc4000cf41270 */
[----:B---3--:R-:W-:-:S04]  /*3dea0*/  ISETP.GE.AND P0, PT, R55, UR10, PT ;  /* 0x0000000a37007c0c */ /* 0x008fc8000bf06270 */
[----:B------:R-:W-:Y:S01]  /*3deb0*/  ISETP.LT.AND P0, PT, R54, UR11, !P0 ;  /* 0x0000000b36007c0c */ /* 0x000fe2000c701270 */
[C---:B------:R-:W-:Y:S02]  /*3dec0*/  VIADD R10, R58.reuse, UR4 ;  /* 0x000000043a0a7c36 */ /* 0x040fe40008000000 */
[----:B------:R-:W-:-:S04]  /*3ded0*/  IMAD.WIDE R60, R58, 0x2, R2 ;  /* 0x000000023a3c7825 */ /* 0x000fc800078e0202 */
[----:B------:R-:W-:Y:S01]  /*3dee0*/  IMAD.WIDE R58, R58, 0x2, R56 ;  /* 0x000000023a3a7825 */ /* 0x000fe200078e0238 */
[----:B------:R-:W-:Y:S05]  /*3def0*/  @P5 STG.E.U16 desc[UR12][R60.64], R11 ;  /* 0x0000000b3c005986 */ /* 0x000fea000c10150c */
[----:B------:R2:W-:Y:S02]  /*3df00*/  @P0 STG.E.U16 desc[UR12][R58.64], R0 ;  /* 0x000000003a000986 */ /* 0x0005e4000c10150c */
[----:B--2---:R-:W-:-:S05]  /*3df10*/  IMAD.WIDE R58, R10, 0x2, R2 ;  /* 0x000000020a3a7825 */ /* 0x004fca00078e0202 */
[----:B------:R2:W-:Y:S02]  /*3df20*/  @P2 STG.E.U16 desc[UR12][R58.64], R7 ;  /* 0x000000073a002986 */ /* 0x0005e4000c10150c */
[----:B--2---:R-:W-:-:S05]  /*3df30*/  VIADD R7, R54, 0x5 ;  /* 0x0000000536077836 */ /* 0x004fca0000000000 */
[----:B------:R-:W-:Y:S02]  /*3df40*/  ISETP.GE.AND P2, PT, R7, UR11, PT ;  /* 0x0000000b07007c0c */ /* 0x000fe4000bf46270 */
[----:B------:R-:W2:Y:S01]  /*3df50*/  LDL.LU R7, [R1+0x15bc] ;  /* 0x0015bc0001077983 */ /* 0x000ea20000300800 */
[----:B------:R-:W-:Y:S01]  /*3df60*/  ISETP.LT.AND P1, PT, R55, UR10, !P1 ;  /* 0x0000000a37007c0c */ /* 0x000fe2000cf21270 */
[----:B------:R-:W-:Y:S01]  /*3df70*/  VIADD R0, R54, 0x4 ;  /* 0x0000000436007836 */ /* 0x000fe20000000000 */
[----:B------:R-:W-:Y:S02]  /*3df80*/  ISETP.LT.AND P5, PT, R15, UR10, !P4 ;  /* 0x0000000a0f007c0c */ /* 0x000fe4000e7a1270 */
[----:B------:R-:W-:Y:S02]  /*3df90*/  ISETP.LT.AND P4, PT, R55, UR10, !P4 ;  /* 0x0000000a37007c0c */ /* 0x000fe4000e781270 */
[----:B------:R-:W-:Y:S01]  /*3dfa0*/  ISETP.GE.AND P0, PT, R0, UR11, PT ;  /* 0x0000000b00007c0c */ /* 0x000fe2000bf06270 */
[----:B------:R-:W-:-:S02]  /*3dfb0*/  VIADD R0, R10, UR4 ;  /* 0x000000040a007c36 */ /* 0x000fc40008000000 */
[----:B------:R-:W-:Y:S01]  /*3dfc0*/  IMAD.WIDE R10, R10, 0x2, R56 ;  /* 0x000000020a0a7825 */ /* 0x000fe200078e0238 */
[----:B------:R-:W-:-:S03]  /*3dfd0*/  PRMT R8, R9, 0x7632, R8 ;  /* 0x0000763209087816 */ /* 0x000fc60000000008 */
[C---:B------:R-:W-:Y:S01]  /*3dfe0*/  IMAD.WIDE R60, R0.reuse, 0x2, R2 ;  /* 0x00000002003c7825 */ /* 0x040fe200078e0202 */
[----:B------:R3:W-:Y:S01]  /*3dff0*/  @P1 STG.E.U16 desc[UR12][R10.64], R5 ;  /* 0x000000050a001986 */ /* 0x0007e2000c10150c */
[----:B------:R-:W-:Y:S02]  /*3e000*/  ISETP.LT.AND P1, PT, R15, UR10, !P6 ;  /* 0x0000000a0f007c0c */ /* 0x000fe4000f721270 */
[C---:B------:R-:W-:Y:S01]  /*3e010*/  IMAD.WIDE R58, R0.reuse, 0x2, R56 ;  /* 0x00000002003a7825 */ /* 0x040fe200078e0238 */
[----:B------:R4:W-:Y:S03]  /*3e020*/  @P5 STG.E.U16 desc[UR12][R60.64], R9 ;  /* 0x000000093c005986 */ /* 0x0009e6000c10150c */
[----:B------:R-:W-:Y:S01]  /*3e030*/  VIADD R0, R0, UR4 ;  /* 0x0000000400007c36 */ /* 0x000fe20008000000 */
[----:B------:R0:W-:Y:S04]  /*3e040*/  @P4 STG.E.U16 desc[UR12][R58.64], R8 ;  /* 0x000000083a004986 */ /* 0x0001e8000c10150c */
[----:B---3--:R-:W3:Y:S01]  /*3e050*/  LDL.LU R11, [R1+0x15b8] ;  /* 0x0015b800010b7983 */ /* 0x008ee20000300800 */
[----:B----4-:R-:W-:-:S03]  /*3e060*/  IMAD.WIDE R60, R0, 0x2, R2 ;  /* 0x00000002003c7825 */ /* 0x010fc600078e0202 */
[----:B------:R-:W4:Y:S01]  /*3e070*/  LDL.LU R5, [R1+0x8] ;  /* 0x0000080001057983 */ /* 0x000f220000300800 */
[----:B0-----:R-:W-:-:S03]  /*3e080*/  VIADD R8, R54, 0x6 ;  /* 0x0000000636087836 */ /* 0x001fc60000000000 */
[----:B------:R-:W3:Y:S02]  /*3e090*/  LDL.LU R10, [R1+0x1c] ;  /* 0x00001c00010a7983 */ /* 0x000ee40000300800 */
[----:B------:R-:W-:Y:S02]  /*3e0a0*/  ISETP.GE.AND P4, PT, R8, UR11, PT ;  /* 0x0000000b08007c0c */ /* 0x000fe4000bf86270 */
[----:B------:R0:W-:Y:S04]  /*3e0b0*/  @P1 STG.E.U16 desc[UR12][R60.64], R4 ;  /* 0x000000043c001986 */ /* 0x0001e8000c10150c */
[----:B------:R-:W3:Y:S01]  /*3e0c0*/  LDL.LU R8, [R1+0x15b4] ;  /* 0x0015b40001087983 */ /* 0x000ee20000300800 */
[----:B--2---:R-:W-:-:S03]  /*3e0d0*/  PRMT R7, R4, 0x7632, R7 ;  /* 0x0000763204077816 */ /* 0x004fc60000000007 */
[----:B0-----:R-:W2:Y:S01]  /*3e0e0*/  LDL.LU R4, [R1+0x15b0] ;  /* 0x0015b00001047983 */ /* 0x001ea20000300800 */
[----:B------:R-:W-:Y:S02]  /*3e0f0*/  ISETP.LT.AND P6, PT, R55, UR10, !P6 ;  /* 0x0000000a37007c0c */ /* 0x000fe4000f7c1270 */
[----:B------:R-:W-:Y:S01]  /*3e100*/  ISETP.LT.AND P5, PT, R15, UR10, !P0 ;  /* 0x0000000a0f007c0c */ /* 0x000fe2000c7a1270 */
[----:B------:R-:W-:-:S04]  /*3e110*/  IMAD.WIDE R58, R0, 0x2, R56 ;  /* 0x00000002003a7825 */ /* 0x000fc800078e0238 */
[----:B------:R-:W-:Y:S02]  /*3e120*/  VIADD R0, R0, UR4 ;  /* 0x0000000400007c36 */ /* 0x000fe40008000000 */
[----:B------:R-:W-:Y:S02]  /*3e130*/  VIADD R9, R54, 0x7 ;  /* 0x0000000736097836 */ /* 0x000fe40000000000 */
[----:B------:R-:W-:Y:S02]  /*3e140*/  IMAD.WIDE R60, R0, 0x2, R2 ;  /* 0x00000002003c7825 */ /* 0x000fe400078e0202 */
[----:B------:R0:W-:Y:S01]  /*3e150*/  @P6 STG.E.U16 desc[UR12][R58.64], R7 ;  /* 0x000000073a006986 */ /* 0x0001e2000c10150c */
[----:B------:R-:W-:-:S03]  /*3e160*/  ISETP.GE.AND P1, PT, R9, UR11, PT ;  /* 0x0000000b09007c0c */ /* 0x000fc6000bf26270 */
[----:B------:R-:W3:Y:S04]  /*3e170*/  LDL.LU R9, [R1+0x15ac] ;  /* 0x0015ac0001097983 */ /* 0x000ee80000300800 */
[----:B------:R1:W-:Y:S04]  /*3e180*/  @P5 STG.E.U16 desc[UR12][R60.64], R6 ;  /* 0x000000063c005986 */ /* 0x0003e8000c10150c */
[----:B0-----:R-:W3:Y:S01]  /*3e190*/  LDL.LU R7, [R1+0xc] ;  /* 0x00000c0001077983 */ /* 0x001ee20000300800 */
[----:B--2---:R-:W-:-:S03]  /*3e1a0*/  PRMT R4, R6, 0x7632, R4 ;  /* 0x0000763206047816 */ /* 0x004fc60000000004 */
[----:B-1----:R-:W2:Y:S01]  /*3e1b0*/  LDL.LU R6, [R1+0x15a8] ;  /* 0x0015a80001067983 */ /* 0x002ea20000300800 */
[----:B------:R-:W-:Y:S02]  /*3e1c0*/  ISETP.LT.AND P0, PT, R55, UR10, !P0 ;  /* 0x0000000a37007c0c */ /* 0x000fe4000c701270 */
[----:B------:R-:W-:Y:S01]  /*3e1d0*/  ISETP.LT.AND P6, PT, R15, UR10, !P2 ;  /* 0x0000000a0f007c0c */ /* 0x000fe2000d7c1270 */
[C---:B------:R-:W-:Y:S01]  /*3e1e0*/  IMAD.WIDE R58, R0.reuse, 0x2, R56 ;  /* 0x00000002003a7825 */ /* 0x040fe200078e0238 */
[----:B------:R-:W-:Y:S02]  /*3e1f0*/  ISETP.LT.AND P2, PT, R55, UR10, !P2 ;  /* 0x0000000a37007c0c */ /* 0x000fe4000d741270 */
[----:B------:R-:W-:Y:S02]  /*3e200*/  IADD3 R0, PT, PT, R0, UR4, RZ ;  /* 0x0000000400007c10 */ /* 0x000fe4000fffe0ff */
[----:B------:R-:W-:Y:S02]  /*3e210*/  ISETP.LT.AND P5, PT, R15, UR10, !P4 ;  /* 0x0000000a0f007c0c */ /* 0x000fe4000e7a1270 */
[----:B----4-:R-:W-:Y:S01]  /*3e220*/  PRMT R13, R5, 0x7632, R13 ;  /* 0x00007632050d7816 */ /* 0x010fe2000000000d */
[----:B------:R-:W-:-:S02]  /*3e230*/  IMAD.WIDE R60, R0, 0x2, R2 ;  /* 0x00000002003c7825 */ /* 0x000fc400078e0202 */
[----:B------:R0:W-:Y:S01]  /*3e240*/  @P0 STG.E.U16 desc[UR12][R58.64], R4 ;  /* 0x000000043a000986 */ /* 0x0001e2000c10150c */
[----:B------:R-:W-:-:S03]  /*3e250*/  ISETP.LT.AND P4, PT, R55, UR10, !P4 ;  /* 0x0000000a37007c0c */ /* 0x000fc6000e781270 */
[----:B------:R1:W-:Y:S01]  /*3e260*/  @P6 STG.E.U16 desc[UR12][R60.64], R5 ;  /* 0x000000053c006986 */ /* 0x0003e2000c10150c */
[----:B0-----:R-:W-:-:S04]  /*3e270*/  IMAD.WIDE R58, R0, 0x2, R56 ;  /* 0x00000002003a7825 */ /* 0x001fc800078e0238 */
[----:B------:R-:W-:Y:S01]  /*3e280*/  VIADD R0, R0, UR4 ;  /* 0x0000000400007c36 */ /* 0x000fe20008000000 */
[----:B------:R0:W-:Y:S01]  /*3e290*/  @P2 STG.E.U16 desc[UR12][R58.64], R13 ;  /* 0x0000000d3a002986 */ /* 0x0001e2000c10150c */
[----:B------:R-:W-:Y:S01]  /*3e2a0*/  ISETP.LT.AND P2, PT, R15, UR10, !P1 ;  /* 0x0000000a0f007c0c */ /* 0x000fe2000cf41270 */
[----:B------:R-:W-:Y:S02]  /*3e2b0*/  VIADD R4, R54, 0x8 ;  /* 0x0000000836047836 */ /* 0x000fe40000000000 */
[----:B-1----:R-:W-:Y:S01]  /*3e2c0*/  IMAD.WIDE R60, R0, 0x2, R56 ;  /* 0x00000002003c7825 */ /* 0x002fe200078e0238 */
[----:B------:R-:W-:Y:S02]  /*3e2d0*/  ISETP.LT.AND P1, PT, R55, UR10, !P1 ;  /* 0x0000000a37007c0c */ /* 0x000fe4000cf21270 */
[----:B------:R-:W-:Y:S02]  /*3e2e0*/  ISETP.GE.AND P0, PT, R4, UR11, PT ;  /* 0x0000000b04007c0c */ /* 0x000fe4000bf06270 */
[----:B------:R-:W4:Y:S01]  /*3e2f0*/  LDL.LU R4, [R1+0x15a4] ;  /* 0x0015a40001047983 */ /* 0x000f220000300800 */
[----:B0-----:R-:W-:Y:S01]  /*3e300*/  IMAD.WIDE R58, R0, 0x2, R2 ;  /* 0x00000002003a7825 */ /* 0x001fe200078e0202 */
[----:B---3--:R-:W-:-:S02]  /*3e310*/  PRMT R12, R7, 0x7632, R12 ;  /* 0x00007632070c7816 */ /* 0x008fc4000000000c */
[----:B------:R-:W3:Y:S01]  /*3e320*/  LDL.LU R5, [R1+0x15a0] ;  /* 0x0015a00001057983 */ /* 0x000ee20000300800 */
[----:B------:R-:W-:-:S03]  /*3e330*/  VIADD R0, R0, UR4 ;  /* 0x0000000400007c36 */ /* 0x000fc60008000000 */
[----:B------:R0:W-:Y:S02]  /*3e340*/  @P5 STG.E.U16 desc[UR12][R58.64], R10 ;  /* 0x0000000a3a005986 */ /* 0x0001e4000c10150c */
[----:B0-----:R-:W-:Y:S01]  /*3e350*/  IMAD.WIDE R58, R0, 0x2, R2 ;  /* 0x00000002003a7825 */ /* 0x001fe200078e0202 */
[----:B--2---:R-:W-:-:S05]  /*3e360*/  PRMT R6, R10, 0x7632, R6 ;  /* 0x000076320a067816 */ /* 0x004fca0000000006 */
[----:B------:R-:W-:Y:S04]  /*3e370*/  @P4 STG.E.U16 desc[UR12][R60.64], R6 ;  /* 0x000000063c004986 */ /* 0x000fe8000c10150c */
[----:B------:R0:W-:Y:S02]  /*3e380*/  @P2 STG.E.U16 desc[UR12][R58.64], R7 ;  /* 0x000000073a002986 */ /* 0x0001e4000c10150c */
[----:B0-----:R-:W-:-:S05]  /*3e390*/  IMAD.WIDE R6, R0, 0x2, R56 ;  /* 0x0000000200067825 */ /* 0x001fca00078e0238 */
[----:B------:R0:W-:Y:S04]  /*3e3a0*/  @P1 STG.E.U16 desc[UR12][R6.64], R12 ;  /* 0x0000000c06001986 */ /* 0x0001e8000c10150c */
[----:B0-----:R-:W2:Y:S01]  /*3e3b0*/  LDL.LU.64 R6, [R1+0x1598] ;  /* 0x0015980001067983 */ /* 0x001ea20000300a00 */
[----:B------:R-:W-:Y:S02]  /*3e3c0*/  ISETP.LT.AND P5, PT, R15, UR10, !P0 ;  /* 0x0000000a0f007c0c */ /* 0x000fe4000c7a1270 */
[----:B------:R-:W-:Y:S01]  /*3e3d0*/  ISETP.LT.AND P0, PT, R55, UR10, !P0 ;  /* 0x0000000a37007c0c */ /* 0x000fe2000c701270 */
[----:B------:R-:W-:Y:S02]  /*3e3e0*/  VIADD R60, R54, 0xa ;  /* 0x0000000a363c7836 */ /* 0x000fe40000000000 */
[----:B------:R-:W-:-:S02]  /*3e3f0*/  VIADD R10, R0, UR4 ;  /* 0x00000004000a7c36 */ /* 0x000fc40008000000 */
[----:B------:R-:W-:Y:S01]  /*3e400*/  VIADD R13, R54, 0x9 ;  /* 0x00000009360d7836 */ /* 0x000fe20000000000 */
[----:B------:R-:W-:Y:S01]  /*3e410*/  ISETP.GE.AND P4, PT, R60, UR11, PT ;  /* 0x0000000b3c007c0c */ /* 0x000fe2000bf86270 */
[----:B------:R-:W-:Y:S01]  /*3e420*/  IMAD.WIDE R58, R10, 0x2, R2 ;  /* 0x000000020a3a7825 */ /* 0x000fe200078e0202 */
[----:B----4-:R-:W-:Y:S02]  /*3e430*/  PRMT R0, R4, 0x7632, R0 ;  /* 0x0000763204007816 */ /* 0x010fe40000000000 */
[----:B------:R-:W-:Y:S01]  /*3e440*/  ISETP.GE.AND P6, PT, R13, UR11, PT ;  /* 0x0000000b0d007c0c */ /* 0x000fe2000bfc6270 */
[----:B------:R-:W-:Y:S01]  /*3e450*/  IMAD.WIDE R60, R10, 0x2, R56 ;  /* 0x000000020a3c7825 */ /* 0x000fe200078e0238 */
[----:B------:R0:W-:Y:S02]  /*3e460*/  @P5 STG.E.U16 desc[UR12][R58.64], R4 ;  /* 0x000000043a005986 */ /* 0x0001e4000c10150c */
[----:B------:R-:W-:Y:S01]  /*3e470*/  ISETP.LT.AND P5, PT, R15, UR10, !P6 ;  /* 0x0000000a0f007c0c */ /* 0x000fe2000f7a1270 */
[----:B------:R-:W-:Y:S01]  /*3e480*/  VIADD R13, R54, 0xb ;  /* 0x0000000b360d7836 */ /* 0x000fe20000000000 */
[----:B------:R1:W-:Y:S01]  /*3e490*/  @P0 STG.E.U16 desc[UR12][R60.64], R0 ;  /* 0x000000003c000986 */ /* 0x0003e2000c10150c */
[----:B------:R-:W-:-:S02]  /*3e4a0*/  ISETP.LT.AND P6, PT, R55, UR10, !P6 ;  /* 0x0000000a37007c0c */ /* 0x000fc4000f7c1270 */
[----:B------:R-:W-:Y:S01]  /*3e4b0*/  ISETP.LT.AND P0, PT, R15, UR10, !P4 ;  /* 0x0000000a0f007c0c */ /* 0x000fe2000e701270 */
[----:B0-----:R-:W-:Y:S01]  /*3e4c0*/  VIADD R58, R10, UR4 ;  /* 0x000000040a3a7c36 */ /* 0x001fe20008000000 */
[----:B------:R-:W-:-:S03]  /*3e4d0*/  ISETP.GE.AND P2, PT, R13, UR11, PT ;  /* 0x0000000b0d007c0c */ /* 0x000fc6000bf46270 */
[C---:B------:R-:W-:Y:S01]  /*3e4e0*/  VIADD R4, R58.reuse, UR4 ;  /* 0x000000043a047c36 */ /* 0x040fe20008000000 */
[----:B------:R-:W-:Y:S01]  /*3e4f0*/  ISETP.LT.AND P4, PT, R55, UR10, !P4 ;  /* 0x0000000a37007c0c */ /* 0x000fe2000e781270 */
[----:B------:R-:W-:-:S04]  /*3e500*/  IMAD.WIDE R12, R58, 0x2, R2 ;  /* 0x000000023a0c7825 */ /* 0x000fc800078e0202 */
[----:B-1----:R-:W-:Y:S02]  /*3e510*/  VIADD R0, R54, 0xc ;  /* 0x0000000c36007836 */ /* 0x002fe40000000000 */
[----:B------:R-:W-:Y:S01]  /*3e520*/  IMAD.WIDE R58, R58, 0x2, R56 ;  /* 0x000000023a3a7825 */ /* 0x000fe200078e0238 */
[----:B------:R0:W-:Y:S03]  /*3e530*/  @P5 STG.E.U16 desc[UR12][R12.64], R8 ;  /* 0x000000080c005986 */ /* 0x0001e6000c10150c */
[----:B------:R-:W-:Y:S01]  /*3e540*/  IMAD.WIDE R60, R4, 0x2, R2 ;  /* 0x00000002043c7825 */ /* 0x000fe200078e0202 */
[----:B------:R-:W-:-:S03]  /*3e550*/  ISETP.GE.AND P1, PT, R0, UR11, PT ;  /* 0x0000000b00007c0c */ /* 0x000fc6000bf26270 */
[----:B------:R-:W-:Y:S02]  /*3e560*/  VIADD R10, R54, 0xd ;  /* 0x0000000d360a7836 */ /* 0x000fe40000000000 */
[----:B------:R-:W-:Y:S01]  /*3e570*/  VIADD R0, R4, UR4 ;  /* 0x0000000404007c36 */ /* 0x000fe20008000000 */
[----:B0-----:R-:W4:Y:S02]  /*3e580*/  LDL.LU.64 R12, [R1+0x1590] ;  /* 0x00159000010c7983 */ /* 0x001f240000300a00 */
[----:B------:R-:W-:Y:S02]  /*3e590*/  ISETP.GE.AND P5, PT, R10, UR11, PT ;  /* 0x0000000b0a007c0c */ /* 0x000fe4000bfa6270 */
[----:B------:R-:W4:Y:S01]  /*3e5a0*/  LDL.LU R10, [R1+0x1588] ;  /* 0x00158800010a7983 */ /* 0x000f220000300800 */
[----:B--2---:R-:W-:Y:S02]  /*3e5b0*/  PRMT R7, R8, 0x7632, R7 ;  /* 0x0000763208077816 */ /* 0x004fe40000000007 */
[----:B---3--:R-:W-:-:S03]  /*3e5c0*/  PRMT R6, R5, 0x7632, R6 ;  /* 0x0000763205067816 */ /* 0x008fc60000000006 */
[----:B------:R0:W-:Y:S04]  /*3e5d0*/  @P6 STG.E.U16 desc[UR12][R58.64], R7 ;  /* 0x000000073a006986 */ /* 0x0001e8000c10150c */
[----:B------:R1:W-:Y:S01]  /*3e5e0*/  @P0 STG.E.U16 desc[UR12][R60.64], R5 ;  /* 0x000000053c000986 */ /* 0x0003e2000c10150c */
[----:B0-----:R-:W-:Y:S02]  /*3e5f0*/  VIADD R7, R54, 0xe ;  /* 0x0000000e36077836 */ /* 0x001fe40000000000 */
[----:B-1----:R-:W-:-:S03]  /*3e600*/  IMAD.WIDE R4, R4, 0x2, R56 ;  /* 0x0000000204047825 */ /* 0x002fc600078e0238 */
[----:B------:R-:W-:Y:S02]  /*3e610*/  ISETP.GE.AND P0, PT, R7, UR11, PT ;  /* 0x0000000b07007c0c */ /* 0x000fe4000bf06270 */
[----:B------:R-:W2:Y:S04]  /*3e620*/  LDL.LU R7, [R1+0x1584] ;  /* 0x0015840001077983 */ /* 0x000ea80000300800 */
[----:B------:R0:W-:Y:S04]  /*3e630*/  @P4 STG.E.U16 desc[UR12][R4.64], R6 ;  /* 0x0000000604004986 */ /* 0x0001e8000c10150c */
[----:B0-----:R-:W2:Y:S01]  /*3e640*/  LDL.LU R6, [R1+0x1580] ;  /* 0x0015800001067983 */ /* 0x001ea20000300800 */
[----:B------:R-:W-:-:S02]  /*3e650*/  ISETP.LT.AND P6, PT, R15, UR10, !P2 ;  /* 0x0000000a0f007c0c */ /* 0x000fc4000d7c1270 */
[----:B------:R-:W-:Y:S01]  /*3e660*/  ISETP.LT.AND P2, PT, R55, UR10, !P2 ;  /* 0x0000000a37007c0c */ /* 0x000fe2000d741270 */
[----:B------:R-:W-:Y:S01]  /*3e670*/  IMAD.WIDE R58, R0, 0x2, R2 ;  /* 0x00000002003a7825 */ /* 0x000fe200078e0202 */
[----:B------:R-:W-:-:S03]  /*3e680*/  PRMT R14, R9, 0x7632, R14 ;  /* 0x00007632090e7816 */ /* 0x000fc6000000000e */
[----:B------:R-:W-:-:S04]  /*3e690*/  IMAD.WIDE R60, R0, 0x2, R56 ;  /* 0x00000002003c7825 */ /* 0x000fc800078e0238 */
[----:B------:R-:W-:Y:S02]  /*3e6a0*/  VIADD R8, R54, 0xf ;  /* 0x0000000f36087836 */ /* 0x000fe40000000000 */
[----:B------:R-:W-:Y:S04]  /*3e6b0*/  @P6 STG.E.U16 desc[UR12][R58.64], R9 ;  /* 0x000000093a006986 */ /* 0x000fe8000c10150c */
[----:B------:R0:W-:Y:S01]  /*3e6c0*/  @P2 STG.E.U16 desc[UR12][R60.64], R14 ;  /* 0x0000000e3c002986 */ /* 0x0001e2000c10150c */
[----:B------:R-:W-:Y:S02]  /*3e6d0*/  ISETP.LT.AND P2, PT, R15, UR10, !P1 ;  /* 0x0000000a0f007c0c */ /* 0x000fe4000cf41270 */
[----:B------:R-:W-:Y:S02]  /*3e6e0*/  ISETP.LT.AND P1, PT, R55, UR10, !P1 ;  /* 0x0000000a37007c0c */ /* 0x000fe4000cf21270 */
[----:B------:R-:W-:Y:S01]  /*3e6f0*/  ISETP.GE.AND P4, PT, R8, UR11, PT ;  /* 0x0000000b08007c0c */ /* 0x000fe2000bf86270 */
[----:B------:R-:W-:Y:S01]  /*3e700*/  VIADD R8, R0, UR4 ;  /* 0x0000000400087c36 */ /* 0x000fe20008000000 */
[----:B------:R-:W-:-:S02]  /*3e710*/  ISETP.LT.AND P6, PT, R15, UR10, !P5 ;  /* 0x0000000a0f007c0c */ /* 0x000fc4000efc1270 */
[----:B------:R-:W-:Y:S01]  /*3e720*/  ISETP.LT.AND P5, PT, R55, UR10, !P5 ;  /* 0x0000000a37007c0c */ /* 0x000fe2000efa1270 */
[C---:B------:R-:W-:Y:S02]  /*3e730*/  VIADD R0, R8.reuse, UR4 ;  /* 0x0000000408007c36 */ /* 0x040fe40008000000 */
[----:B------:R-:W-:-:S04]  /*3e740*/  IMAD.WIDE R4, R8, 0x2, R2 ;  /* 0x0000000208047825 */ /* 0x000fc800078e0202 */
[----:B0-----:R-:W-:Y:S02]  /*3e750*/  VIADD R14, R54, 0x10 ;  /* 0x00000010360e7836 */ /* 0x001fe40000000000 */
[----:B------:R-:W-:Y:S01]  /*3e760*/  IMAD.WIDE R8, R8, 0x2, R56 ;  /* 0x0000000208087825 */ /* 0x000fe200078e0238 */
[----:B----4-:R-:W-:-:S03]  /*3e770*/  PRMT R11, R10, 0x7632, R11 ;  /* 0x000076320a0b7816 */ /* 0x010fc6000000000b */
[----:B------:R-:W-:-:S04]  /*3e780*/  IMAD.WIDE R58, R0, 0x2, R2 ;  /* 0x00000002003a7825 */ /* 0x000fc800078e0202 */
[----:B------:R-:W-:Y:S01]  /*3e790*/  IMAD.WIDE R60, R0, 0x2, R56 ;  /* 0x00000002003c7825 */ /* 0x000fe200078e0238 */
[----:B--2---:R-:W-:Y:S01]  /*3e7a0*/  PRMT R7, R6, 0x7632, R7 ;  /* 0x0000763206077816 */ /* 0x004fe20000000007 */
[----:B------:R-:W-:Y:S01]  /*3e7b0*/  @P2 STG.E.U16 desc[UR12][R4.64], R6 ;  /* 0x0000000604002986 */ /* 0x000fe2000c10150c */
[----:B------:R-:W-:-:S03]  /*3e7c0*/  ISETP.GE.AND P2, PT, R14, UR11, PT ;  /* 0x0000000b0e007c0c */ /* 0x000fc6000bf46270 */
[----:B------:R-:W2:Y:S04]  /*3e7d0*/  LDL.LU R14, [R1+0x157c] ;  /* 0x00157c00010e7983 */ /* 0x000ea80000300800 */
[----:B------:R0:W-:Y:S04]  /*3e7e0*/  @P1 STG.E.U16 desc[UR12][R8.64], R7 ;  /* 0x0000000708001986 */ /* 0x0001e8000c10150c */
[----:B------:R-:W-:Y:S04]  /*3e7f0*/  @P6 STG.E.U16 desc[UR12][R58.64], R10 ;  /* 0x0000000a3a006986 */ /* 0x000fe8000c10150c */
[----:B------:R1:W-:Y:S04]  /*3e800*/  @P5 STG.E.U16 desc[UR12][R60.64], R11 ;  /* 0x0000000b3c005986 */ /* 0x0003e8000c10150c */
[----:B0-----:R-:W3:Y:S04]  /*3e810*/  LDL.LU R7, [R1+0x1578] ;  /* 0x0015780001077983 */ /* 0x001ee80000300800 */
[----:B-1----:R-:W4:Y:S01]  /*3e820*/  LDL.LU R11, [R1+0x1574] ;  /* 0x00157400010b7983 */ /* 0x002f220000300800 */
[----:B------:R-:W-:Y:S01]  /*3e830*/  ISETP.LT.AND P5, PT, R15, UR10, !P0 ;  /* 0x0000000a0f007c0c */ /* 0x000fe2000c7a1270 */
[----:B------:R-:W-:Y:S01]  /*3e840*/  VIADD R4, R54, 0x11 ;  /* 0x0000001136047836 */ /* 0x000fe20000000000 */
[----:B------:R-:W-:Y:S01]  /*3e850*/  ISETP.LT.AND P0, PT, R55, UR10, !P0 ;  /* 0x0000000a37007c0c */ /* 0x000fe2000c701270 */
[----:B------:R-:W-:Y:S01]  /*3e860*/  VIADD R9, R0, UR4 ;  /* 0x0000000400097c36 */ /* 0x000fe20008000000 */
[----:B------:R-:W-:-:S02]  /*3e870*/  ISETP.LT.AND P6, PT, R15, UR10, !P4 ;  /* 0x0000000a0f007c0c */ /* 0x000fc4000e7c1270 */
[----:B------:R-:W-:Y:S01]  /*3e880*/  ISETP.LT.AND P4, PT, R55, UR10, !P4 ;  /* 0x0000000a37007c0c */ /* 0x000fe2000e781270 */
[C---:B------:R-:W-:Y:S01]  /*3e890*/  VIADD R6, R9.reuse, UR4 ;  /* 0x0000000409067c36 */ /* 0x040fe20008000000 */
[----:B------:R-:W-:Y:S01]  /*3e8a0*/  ISETP.GE.AND P1, PT, R4, UR11, PT ;  /* 0x0000000b04007c0c */ /* 0x000fe2000bf26270 */
[----:B------:R-:W-:-:S04]  /*3e8b0*/  IMAD.WIDE R4, R9, 0x2, R2 ;  /* 0x0000000209047825 */ /* 0x000fc800078e0202 */
[----:B------:R-:W-:-:S04]  /*3e8c0*/  IMAD.WIDE R8, R9, 0x2, R56 ;  /* 0x0000000209087825 */ /* 0x000fc800078e0238 */
[----:B------:R-:W-:-:S04]  /*3e8d0*/  IMAD.WIDE R58, R6, 0x2, R2 ;  /* 0x00000002063a7825 */ /* 0x000fc800078e0202 */
[----:B------:R-:W-:Y:S01]  /*3e8e0*/  IMAD.WIDE R60, R6, 0x2, R56 ;  /* 0x00000002063c7825 */ /* 0x000fe200078e0238 */
[----:B---3--:R-:W-:Y:S01]  /*3e8f0*/  PRMT R10, R7, 0x7632, R10 ;  /* 0x00007632070a7816 */ /* 0x008fe2000000000a */
[----:B------:R0:W-:Y:S04]  /*3e900*/  @P5 STG.E.U16 desc[UR12][R4.64], R7 ;  /* 0x0000000704005986 */ /* 0x0001e8000c10150c */
[----:B------:R-:W-:Y:S01]  /*3e910*/  @P0 STG.E.U16 desc[UR12][R8.64], R10 ;  /* 0x0000000a08000986 */ /* 0x000fe2000c10150c */
[----:B------:R-:W-:-:S03]  /*3e920*/  ISETP.LT.AND P0, PT, R15, UR10, !P2 ;  /* 0x0000000a0f007c0c */ /* 0x000fc6000d701270 */
[----:B----4-:R-:W-:Y:S01]  /*3e930*/  @P6 STG.E.U16 desc[UR12][R58.64], R11 ;  /* 0x0000000b3a006986 */ /* 0x010fe2000c10150c */
[----:B0-----:R-:W-:Y:S02]  /*3e940*/  PRMT R5, R11, 0x7632, R5 ;  /* 0x000076320b057816 */ /* 0x001fe40000000005 */
[----:B------:R-:W-:Y:S02]  /*3e950*/  ISETP.LT.AND P6, PT, R15, UR10, !P1 ;  /* 0x0000000a0f007c0c */ /* 0x000fe4000cfc1270 */
[----:B------:R-:W3:Y:S04]  /*3e960*/  LDL.LU R15, [R1+0x1570] ;  /* 0x00157000010f7983 */ /* 0x000ee80000300800 */
[----:B------:R0:W-:Y:S04]  /*3e970*/  @P4 STG.E.U16 desc[UR12][R60.64], R5 ;  /* 0x000000053c004986 */ /* 0x0001e8000c10150c */
[----:B0-----:R-:W4:Y:S01]  /*3e980*/  LDL.LU R61, [R1+0x558] ;  /* 0x00055800013d7983 */ /* 0x001f220000300800 */
[----:B------:R-:W-:Y:S01]  /*3e990*/  VIADD R0, R54, 0x12 ;  /* 0x0000001236007836 */ /* 0x000fe20000000000 */
[----:B------:R-:W-:-:S02]  /*3e9a0*/  ISETP.LT.AND P2, PT, R55, UR10, !P2 ;  /* 0x0000000a37007c0c */ /* 0x000fc4000d741270 */
[----:B------:R-:W-:Y:S02]  /*3e9b0*/  IADD3 R6, PT, PT, R6, UR4, RZ ;  /* 0x0000000406067c10 */ /* 0x000fe4000fffe0ff */
[----:B------:R-:W-:Y:S01]  /*3e9c0*/  ISETP.GE.AND P5, PT, R0, UR11, PT ;  /* 0x0000000b00007c0c */ /* 0x000fe2000bfa6270 */
[----:B------:R-:W-:Y:S01]  /*3e9d0*/  VIADD R0, R54, 0x13 ;  /* 0x0000001336007836 */ /* 0x000fe20000000000 */
[----:B------:R-:W-:Y:S01]  /*3e9e0*/  PRMT R58, R12, 0x7632, R58 ;  /* 0x000076320c3a7816 */ /* 0x000fe2000000003a */
[----:B------:R-:W-:-:S03]  /*3e9f0*/  IMAD.WIDE R4, R6, 0x2, R2 ;  /* 0x0000000206047825 */ /* 0x000fc600078e0202 */
[----:B------:R-:W-:Y:S01]  /*3ea00*/  ISETP.GE.AND P4, PT, R0, UR11, PT ;  /* 0x0000000b00007c0c */ /* 0x000fe2000bf86270 */
[C---:B------:R-:W-:Y:S02]  /*3ea10*/  VIADD R0, R6.reuse, UR4 ;  /* 0x0000000406007c36 */ /* 0x040fe40008000000 */
[----:B------:R-:W-:Y:S01]  /*3ea20*/  IMAD.WIDE R6, R6, 0x2, R56 ;  /* 0x0000000206067825 */ /* 0x000fe200078e0238 */
[----:B------:R0:W-:Y:S03]  /*3ea30*/  @P0 STG.E.U16 desc[UR12][R4.64], R12 ;  /* 0x0000000c04000986 */ /* 0x0001e6000c10150c */
[----:B------:R-:W-:Y:S02]  /*3ea40*/  VIADD R10, R54, 0x14 ;  /* 0x00000014360a7836 */ /* 0x000fe40000000000 */
[----:B------:R-:W-:Y:S01]  /*3ea50*/  IMAD.WIDE R8, R0, 0x2, R2 ;  /* 0x0000000200087825 */ /* 0x000fe200078e0202 */
[----:B------:R1:W-:Y:S01]  /*3ea60*/  @P2 STG.E.U16 desc[UR12][R6.64], R58 ;  /* 0x0000003a06002986 */ /* 0x0003e2000c10150c */
[----:B------:R-:W-:-:S02]  /*3ea70*/  ISETP.LT.AND P1, PT, R55, UR10, !P1 ;  /* 0x0000000a37007c0c */ /* 0x000fc4000cf21270 */
[----:B------:R-:W-:Y:S01]  /*3ea80*/  ISETP.GE.AND P0, PT, R10, UR11, PT ;  /* 0x0000000b0a007c0c */ /* 0x000fe2000bf06270 */
[----:B------:R1:W-:Y:S01]  /*3ea90*/  @P6 STG.E.U16 desc[UR12][R8.64], R16 ;  /* 0x0000001008006986 */ /* 0x0003e2000c10150c */
[----:B------:R-:W-:Y:S02]  /*3eaa0*/  VIADD R10, R54, 0x15 ;  /* 0x00000015360a7836 */ /* 0x000fe40000000000 */
[----:B0-----:R-:W-:-:S03]  /*3eab0*/  IMAD.WIDE R4, R0, 0x2, R56 ;  /* 0x0000000200047825 */ /* 0x001fc600078e0238 */
[----:B------:R-:W-:Y:S02]  /*3eac0*/  ISETP.GE.AND P2, PT, R10, UR11, PT ;  /* 0x0000000b0a007c0c */ /* 0x000fe4000bf46270 */
[----:B------:R-:W-:Y:S01]  /*3ead0*/  PRMT R10, R16, 0x7632, R10 ;  /* 0x00007632100a7816 */ /* 0x000fe2000000000a */
[----:B------:R-:W-:-:S04]  /*3eae0*/  VIADD R11, R0, UR4 ;  /* 0x00000004000b7c36 */ /* 0x000fc80008000000 */
[----:B------:R0:W-:Y:S01]  /*3eaf0*/  @P1 STG.E.U16 desc[UR12][R4.64], R10 ;  /* 0x0000000a04001986 */ /* 0x0001e2000c10150c */
[----:B-1----:R-:W-:Y:S01]  /*3eb00*/  IMAD.WIDE R6, R11, 0x2, R2 ;  /* 0x000000020b067825 */ /* 0x002fe200078e0202 */
[----:B------:R-:W-:-:S03]  /*3eb10*/  PRMT R16, R13, 0x7632, R16 ;  /* 0x000076320d107816 */ /* 0x000fc60000000010 */
[----:B------:R-:W-:-:S04]  /*3eb20*/  IMAD.WIDE R8, R11, 0x2, R56 ;  /* 0x000000020b087825 */ /* 0x000fc800078e0238 */
[----:B------:R-:W-:Y:S01]  /*3eb30*/  VIADD R59, R11, UR4 ;  /* 0x000000040b3b7c36 */ /* 0x000fe20008000000 */
[----:B------:R-:W-:-:S03]  /*3eb40*/  PRMT R58, R17, 0x7632, R58 ;  /* 0x00007632113a7816 */ /* 0x000fc6000000003a */
[----:B0-----:R-:W-:-:S04]  /*3eb50*/  IMAD.WIDE R10, R59, 0x2, R2 ;  /* 0x000000023b0a7825 */ /* 0x001fc800078e0202 */
[----:B------:R-:W-:-:S04]  /*3eb60*/  IMAD.WIDE R4, R59, 0x2, R56 ;  /* 0x000000023b047825 */ /* 0x000fc800078e0238 */
[C---:B------:R-:W-:Y:S02]  /*3eb70*/  VIADD R0, R54.reuse, 0x16 ;  /* 0x0000001636007836 */ /* 0x040fe40000000000 */
[----:B------:R-:W-:Y:S01]  /*3eb80*/  VIADD R12, R54, 0x17 ;  /* 0x00000017360c7836 */ /* 0x000fe20000000000 */
[----:B----4-:R-:W-:Y:S01]  /*3eb90*/  ISETP.LT.AND P6, PT, R61, UR10, !P5 ;  /* 0x0000000a3d007c0c */ /* 0x010fe2000efc1270 */
[----:B------:R-:W0:Y:S01]  /*3eba0*/  LDCU UR10, c[0x0][0x398] ;  /* 0x00007300ff0a77ac */ /* 0x000e220008000800 */
[----:B------:R-:W-:Y:S01]  /*3ebb0*/  ISETP.LT.AND P5, PT, R55, UR5, !P5 ;  /* 0x0000000537007c0c */ /* 0x000fe2000efa1270 */
[----:B------:R-:W1:Y:S01]  /*3ebc0*/  LDCU UR5, c[0x0][0x398] ;  /* 0x00007300ff0577ac */ /* 0x000e620008000800 */
[----:B------:R-:W-:Y:S02]  /*3ebd0*/  ISETP.LT.AND P1, PT, R61, UR6, !P4 ;  /* 0x000000063d007c0c */ /* 0x000fe4000e721270 */
[----:B------:R-:W-:Y:S01]  /*3ebe0*/  ISETP.LT.AND P4, PT, R55, UR7, !P4 ;  /* 0x0000000737007c0c */ /* 0x000fe2000e781270 */
[----:B------:R-:W4:Y:S06]  /*3ebf0*/  LDCU UR6, c[0x0][0x398] ;  /* 0x00007300ff0677ac */ /* 0x000f2c0008000800 */
[----:B------:R0:W-:Y:S01]  /*3ec00*/  @P6 STG.E.U16 desc[UR12][R6.64], R13 ;  /* 0x0000000d06006986 */ /* 0x0001e2000c10150c */
[----:B------:R-:W2:Y:S03]  /*3ec10*/  LDCU UR7, c[0x0][0x398] ;  /* 0x00007300ff0777ac */ /* 0x000ea60008000800 */
[----:B------:R2:W-:Y:S01]  /*3ec20*/  @P5 STG.E.U16 desc[UR12][R8.64], R16 ;  /* 0x0000001008005986 */ /* 0x0005e2000c10150c */
[----:B-1----:R-:W-:Y:S01]  /*3ec30*/  ISETP.LT.AND P5, PT, R61, UR5, !P0 ;  /* 0x000000053d007c0c */ /* 0x002fe2000c7a1270 */
[----:B------:R-:W1:Y:S01]  /*3ec40*/  LDCU UR5, c[0x0][0x398] ;  /* 0x00007300ff0577ac */ /* 0x000e620008000800 */
[----:B0-----:R-:W-:Y:S01]  /*3ec50*/  VIADD R7, R59, UR4 ;  /* 0x000000043b077c36 */ /* 0x001fe20008000000 */
[----:B------:R-:W-:Y:S01]  /*3ec60*/  @P1 STG.E.U16 desc[UR12][R10.64], R17 ;  /* 0x000000110a001986 */ /* 0x000fe2000c10150c */
[----:B------:R-:W-:Y:S01]  /*3ec70*/  ISETP.LT.AND P0, PT, R55, UR8, !P0 ;  /* 0x0000000837007c0c */ /* 0x000fe2000c701270 */
[----:B------:R-:W0:Y:S02]  /*3ec80*/  LDCU UR8, c[0x0][0x398] ;  /* 0x00007300ff0877ac */ /* 0x000e240008000800 */
[----:B------:R1:W-:Y:S01]  /*3ec90*/  @P4 STG.E.U16 desc[UR12][R4.64], R58 ;  /* 0x0000003a04004986 */ /* 0x0003e2000c10150c */
[----:B------:R-:W-:Y:S01]  /*3eca0*/  ISETP.LT.AND P4, PT, R61, UR9, !P2 ;  /* 0x000000093d007c0c */ /* 0x000fe2000d781270 */
[C---:B--2---:R-:W-:Y:S01]  /*3ecb0*/  IMAD.WIDE R8, R7.reuse, 0x2, R2 ;  /* 0x0000000207087825 */ /* 0x044fe200078e0202 */
[----:B------:R-:W-:Y:S01]  /*3ecc0*/  ISETP.GE.AND P6, PT, R0, UR11, PT ;  /* 0x0000000b00007c0c */ /* 0x000fe2000bfc6270 */
[----:B------:R-:W2:Y:S02]  /*3ecd0*/  LDCU UR9, c[0x0][0x398] ;  /* 0x00007300ff0977ac */ /* 0x000ea40008000800 */
[C---:B------:R-:W-:Y:S01]  /*3ece0*/  VIADD R13, R7.reuse, UR4 ;  /* 0x00000004070d7c36 */ /* 0x040fe20008000000 */
[----:B------:R0:W-:Y:S01]  /*3ecf0*/  @P5 STG.E.U16 desc[UR12][R8.64], R14 ;  /* 0x0000000e08005986 */ /* 0x0001e2000c10150c */
[----:B------:R-:W-:Y:S01]  /*3ed00*/  IMAD.WIDE R6, R7, 0x2, R56 ;  /* 0x0000000207067825 */ /* 0x000fe200078e0238 */
[----:B----4-:R-:W-:Y:S01]  /*3ed10*/  ISETP.LT.AND P2, PT, R55, UR6, !P2 ;  /* 0x0000000637007c0c */ /* 0x010fe2000d741270 */
[----:B------:R-:W4:Y:S02]  /*3ed20*/  LDCU UR6, c[0x0][0x398] ;  /* 0x00007300ff0677ac */ /* 0x000f240008000800 */
[----:B-1----:R-:W-:Y:S01]  /*3ed30*/  IMAD.WIDE R4, R13, 0x2, R2 ;  /* 0x000000020d047825 */ /* 0x002fe200078e0202 */
[----:B0-----:R-:W-:-:S05]  /*3ed40*/  PRMT R9, R14, 0x7632, R9 ;  /* 0x000076320e097816 */ /* 0x001fca0000000009 */
[----:B------:R0:W-:Y:S04]  /*3ed50*/  @P0 STG.E.U16 desc[UR12][R6.64], R9 ;  /* 0x0000000906000986 */ /* 0x0001e8000c10150c */
[----:B------:R1:W-:Y:S01]  /*3ed60*/  @P4 STG.E.U16 desc[UR12][R4.64], R18 ;  /* 0x0000001204004986 */ /* 0x0003e2000c10150c */
[----:B------:R-:W-:Y:S01]  /*3ed70*/  ISETP.LT.AND P4, PT, R61, UR5, !P6 ;  /* 0x000000053d007c0c */ /* 0x000fe2000f781270 */
[----:B------:R-:W2:Y:S01]  /*3ed80*/  LDCU UR5, c[0x0][0x398] ;  /* 0x00007300ff0577ac */ /* 0x000ea20008000800 */
[----:B------:R-:W-:Y:S01]  /*3ed90*/  ISETP.LT.AND P6, PT, R55, UR7, !P6 ;  /* 0x0000000737007c0c */ /* 0x000fe2000f7c1270 */
[----:B------:R-:W-:Y:S01]  /*3eda0*/  VIADD R0, R54, 0x18 ;  /* 0x0000001836007836 */ /* 0x000fe20000000000 */
[----:B------:R-:W-:Y:S01]  /*3edb0*/  ISETP.GE.AND P1, PT, R12, UR11, PT ;  /* 0x0000000b0c007c0c */ /* 0x000fe2000bf26270 */
[----:B------:R-:W2:Y:S01]  /*3edc0*/  LDCU UR7, c[0x0][0x398] ;  /* 0x00007300ff0777ac */ /* 0x000ea20008000800 */
[----:B0-----:R-:W-:Y:S01]  /*3edd0*/  IMAD.WIDE R8, R13, 0x2, R56 ;  /* 0x000000020d087825 */ /* 0x001fe200078e0238 */
[----:B-1----:R-:W-:-:S03]  /*3ede0*/  PRMT R5, R18, 0x7632, R5 ;  /* 0x0000763212057816 */ /* 0x002fc60000000005 */
[----:B------:R-:W-:Y:S01]  /*3edf0*/  VIADD R13, R13, UR4 ;  /* 0x000000040d0d7c36 */ /* 0x000fe20008000000 */
[----:B------:R-:W-:Y:S01]  /*3ee00*/  ISETP.GE.AND P5, PT, R0, UR11, PT ;  /* 0x0000000b00007c0c */ /* 0x000fe2000bfa6270 */
[----:B------:R0:W-:Y:S02]  /*3ee10*/  @P2 STG.E.U16 desc[UR12][R8.64], R5 ;  /* 0x0000000508002986 */ /* 0x0001e4000c10150c */
[----:B------:R-:W-:Y:S01]  /*3ee20*/  IMAD.WIDE R6, R13, 0x2, R2 ;  /* 0x000000020d067825 */ /* 0x000fe200078e0202 */
[----:B------:R-:W-:Y:S01]  /*3ee30*/  ISETP.LT.AND P2, PT, R61, UR8, !P1 ;  /* 0x000000083d007c0c */ /* 0x000fe2000cf41270 */
[----:B------:R-:W1:Y:S01]  /*3ee40*/  LDCU UR8, c[0x0][0x398] ;  /* 0x00007300ff0877ac */ /* 0x000e620008000800 */
[----:B----4-:R-:W-:Y:S02]  /*3ee50*/  ISETP.LT.AND P1, PT, R55, UR6, !P1 ;  /* 0x0000000637007c0c */ /* 0x010fe4000cf21270 */
[----:B---3--:R3:W-:Y:S01]  /*3ee60*/  @P4 STG.E.U16 desc[UR12][R6.64], R15 ;  /* 0x0000000f06004986 */ /* 0x0087e2000c10150c */
[----:B------:R-:W-:Y:S01]  /*3ee70*/  VIADD R0, R54, 0x19 ;  /* 0x0000001936007836 */ /* 0x000fe20000000000 */
[----:B------:R-:W-:Y:S01]  /*3ee80*/  PRMT R12, R19, 0x7632, R12 ;  /* 0x00007632130c7816 */ /* 0x000fe2000000000c */
[----:B------:R-:W4:Y:S01]  /*3ee90*/  LDCU UR6, c[0x0][0x398] ;  /* 0x00007300ff0677ac */ /* 0x000f220008000800 */
[----:B0-----:R-:W-:Y:S01]  /*3eea0*/  PRMT R9, R15, 0x7632, R9 ;  /* 0x000076320f097816 */ /* 0x001fe20000000009 */
[----:B------:R-:W-:-:S04]  /*3eeb0*/  IMAD.WIDE R4, R13, 0x2, R56 ;  /* 0x000000020d047825 */ /* 0x000fc800078e0238 */
[----:B------:R-:W-:Y:S01]  /*3eec0*/  VIADD R13, R13, UR4 ;  /* 0x000000040d0d7c36 */ /* 0x000fe20008000000 */
[----:B------:R0:W-:Y:S01]  /*3eed0*/  @P6 STG.E.U16 desc[UR12][R4.64], R9 ;  /* 0x0000000904006986 */ /* 0x0001e2000c10150c */
[----:B--2---:R-:W-:Y:S01]  /*3eee0*/  ISETP.LT.AND P6, PT, R61, UR9, !P5 ;  /* 0x000000093d007c0c */ /* 0x004fe2000efc1270 */
[----:B------:R-:W2:Y:S01]  /*3eef0*/  LDCU UR9, c[0x0][0x398] ;  /* 0x00007300ff0977ac */ /* 0x000ea20008000800 */
[----:B------:R-:W-:Y:S01]  /*3ef00*/  ISETP.LT.AND P5, PT, R55, UR5, !P5 ;  /* 0x0000000537007c0c */ /* 0x000fe2000efa1270 */
[C---:B---3--:R-:W-:Y:S01]  /*3ef10*/  VIADD R15, R13.reuse, UR4 ;  /* 0x000000040d0f7c36 */ /* 0x048fe20008000000 */
[----:B------:R-:W3:Y:S01]  /*3ef20*/  LDCU UR5, c[0x0][0x398] ;  /* 0x00007300ff0577ac */ /* 0x000ee20008000800 */
[----:B------:R-:W-:Y:S01]  /*3ef30*/  IMAD.WIDE R10, R13, 0x2, R2 ;  /* 0x000000020d0a7825 */ /* 0x000fe200078e0202 */
[----:B------:R-:W-:-:S03]  /*3ef40*/  ISETP.GE.AND P0, PT, R0, UR11, PT ;  /* 0x0000000b00007c0c */ /* 0x000fc6000bf06270 */
[----:B------:R-:W-:-:S04]  /*3ef50*/  IMAD.WIDE R6, R15, 0x2, R2 ;  /* 0x000000020f067825 */ /* 0x000fc800078e0202 */
[--C-:B0-----:R-:W-:Y:S01]  /*3ef60*/  IMAD.WIDE R8, R13, 0x2, R56.reuse ;  /* 0x000000020d087825 */ /* 0x101fe200078e0238 */
[----:B------:R0:W-:Y:S03]  /*3ef70*/  @P2 STG.E.U16 desc[UR12][R10.64], R19 ;  /* 0x000000130a002986 */ /* 0x0001e6000c10150c */
[----:B------:R-:W-:Y:S01]  /*3ef80*/  VIADD R0, R54, 0x1a ;  /* 0x0000001a36007836 */ /* 0x000fe20000000000 */
[----:B------:R-:W-:Y:S01]  /*3ef90*/  @P1 STG.E.U16 desc[UR12][R8.64], R12 ;  /* 0x0000000c08001986 */ /* 0x000fe2000c10150c */
[----:B------:R-:W-:-:S03]  /*3efa0*/  IMAD.WIDE R4, R15, 0x2, R56 ;  /* 0x000000020f047825 */ /* 0x000fc600078e0238 */
[----:B------:R2:W-:Y:S01]  /*3efb0*/  @P6 STG.E.U16 desc[UR12][R6.64], R20 ;  /* 0x0000001406006986 */ /* 0x0005e2000c10150c */
[----:B------:R-:W-:Y:S01]  /*3efc0*/  ISETP.LT.AND P6, PT, R61, UR7, !P0 ;  /* 0x000000073d007c0c */ /* 0x000fe2000c7c1270 */
[----:B------:R-:W4:Y:S01]  /*3efd0*/  LDCU UR7, c[0x0][0x398] ;  /* 0x00007300ff0777ac */ /* 0x000f220008000800 */
[----:B-1----:R-:W-:Y:S02]  /*3efe0*/  ISETP.LT.AND P0, PT, R55, UR8, !P0 ;  /* 0x0000000837007c0c */ /* 0x002fe4000c701270 */
[----:B0-----:R-:W-:Y:S02]  /*3eff0*/  PRMT R11, R20, 0x7632, R11 ;  /* 0x00007632140b7816 */ /* 0x001fe4000000000b */
[----:B------:R-:W-:Y:S01]  /*3f000*/  ISETP.GE.AND P4, PT, R0, UR11, PT ;  /* 0x0000000b00007c0c */ /* 0x000fe2000bf86270 */
[----:B------:R-:W-:Y:S01]  /*3f010*/  VIADD R15, R15, UR4 ;  /* 0x000000040f0f7c36 */ /* 0x000fe20008000000 */
[----:B------:R-:W0:Y:S01]  /*3f020*/  LDCU UR8, c[0x0][0x398] ;  /* 0x00007300ff0877ac */ /* 0x000e220008000800 */
[----:B------:R1:W-:Y:S01]  /*3f030*/  @P5 STG.E.U16 desc[UR12][R4.64], R11 ;  /* 0x0000000b04005986 */ /* 0x0003e2000c10150c */
[----:B------:R-:W-:Y:S01]  /*3f040*/  VIADD R0, R54, 0x1b ;  /* 0x0000001b36007836 */ /* 0x000fe20000000000 */
[----:B------:R-:W-:Y:S01]  /*3f050*/  ISETP.LT.AND P5, PT, R61, UR10, !P4 ;  /* 0x0000000a3d007c0c */ /* 0x000fe2000e7a1270 */
[----:B--2---:R-:W-:Y:S01]  /*3f060*/  IMAD.WIDE R6, R15, 0x2, R2 ;  /* 0x000000020f067825 */ /* 0x004fe200078e0202 */
[----:B---3--:R-:W-:Y:S01]  /*3f070*/  ISETP.LT.AND P4, PT, R55, UR5, !P4 ;  /* 0x0000000537007c0c */ /* 0x008fe2000e781270 */
[----:B------:R-:W2:Y:S01]  /*3f080*/  LDCU UR5, c[0x0][0x398] ;  /* 0x00007300ff0577ac */ /* 0x000ea20008000800 */
[----:B------:R-:W-:Y:S01]  /*3f090*/  ISETP.GE.AND P2, PT, R0, UR11, PT ;  /* 0x0000000b00007c0c */ /* 0x000fe2000bf46270 */
[----:B------:R-:W-:Y:S01]  /*3f0a0*/  VIADD R13, R15, UR4 ;  /* 0x000000040f0d7c36 */ /* 0x000fe20008000000 */
[----:B------:R3:W-:Y:S01]  /*3f0b0*/  @P6 STG.E.U16 desc[UR12][R6.64], R24 ;  /* 0x0000001806006986 */ /* 0x0007e2000c10150c */
[----:B------:R-:W-:Y:S01]  /*3f0c0*/  VIADD R0, R54, 0x1c ;  /* 0x0000001c36007836 */ /* 0x000fe20000000000 */
[----:B------:R-:W-:Y:S01]  /*3f0d0*/  PRMT R12, R25, 0x7632, R12 ;  /* 0x00007632190c7816 */ /* 0x000fe2000000000c */
[----:B-1----:R-:W-:Y:S01]  /*3f0e0*/  IMAD.WIDE R4, R15, 0x2, R56 ;  /* 0x000000020f047825 */ /* 0x002fe200078e0238 */
[----:B------:R-:W-:Y:S01]  /*3f0f0*/  PRMT R11, R24, 0x7632, R11 ;  /* 0x00007632180b7816 */ /* 0x000fe2000000000b */
[----:B------:R-:W1:Y:S02]  /*3f100*/  LDCU UR10, c[0x0][0x398] ;  /* 0x00007300ff0a77ac */ /* 0x000e640008000800 */
[----:B------:R-:W-:-:S02]  /*3f110*/  IMAD.WIDE R8, R13, 0x2, R2 ;  /* 0x000000020d087825 */ /* 0x000fc400078e0202 */
[----:B------:R0:W-:Y:S01]  /*3f120*/  @P0 STG.E.U16 desc[UR12][R4.64], R11 ;  /* 0x0000000b04000986 */ /* 0x0001e2000c10150c */
[----:B----4-:R-:W-:Y:S01]  /*3f130*/  ISETP.LT.AND P0, PT, R61, UR6, !P2 ;  /* 0x000000063d007c0c */ /* 0x010fe2000d701270 */
[----:B------:R-:W4:Y:S01]  /*3f140*/  LDCU UR6, c[0x0][0x398] ;  /* 0x00007300ff0677ac */ /* 0x000f220008000800 */
[----:B------:R-:W-:Y:S01]  /*3f150*/  ISETP.GE.AND P1, PT, R0, UR11, PT ;  /* 0x0000000b00007c0c */ /* 0x000fe2000bf26270 */
[----:B------:R1:W-:Y:S01]  /*3f160*/  @P5 STG.E.U16 desc[UR12][R8.64], R21 ;  /* 0x0000001508005986 */ /* 0x0003e2000c10150c */
[----:B------:R-:W-:Y:S01]  /*3f170*/  ISETP.LT.AND P2, PT, R55, UR9, !P2 ;  /* 0x0000000937007c0c */ /* 0x000fe2000d741270 */
[----:B---3--:R-:W-:Y:S01]  /*3f180*/  VIADD R7, R13, UR4 ;  /* 0x000000040d077c36 */ /* 0x008fe20008000000 */
[----:B------:R-:W3:Y:S01]  /*3f190*/  LDCU UR9, c[0x0][0x398] ;  /* 0x00007300ff0977ac */ /* 0x000ee20008000800 */
[----:B0-----:R-:W-:Y:S01]  /*3f1a0*/  PRMT R5, R21, 0x7632, R5 ;  /* 0x0000763215057816 */ /* 0x001fe20000000005 */
[----:B------:R-:W-:-:S05]  /*3f1b0*/  IMAD.WIDE R10, R13, 0x2, R56 ;  /* 0x000000020d0a7825 */ /* 0x000fca00078e0238 */
[----:B------:R0:W-:Y:S01]  /*3f1c0*/  @P4 STG.E.U16 desc[UR12][R10.64], R5 ;  /* 0x000000050a004986 */ /* 0x0001e2000c10150c */
[----:B------:R-:W-:Y:S01]  /*3f1d0*/  ISETP.LT.AND P4, PT, R61, UR7, !P1 ;  /* 0x000000073d007c0c */ /* 0x000fe2000cf81270 */
[----:B------:R-:W3:Y:S01]  /*3f1e0*/  LDCU UR7, c[0x0][0x398] ;  /* 0x00007300ff0777ac */ /* 0x000ee20008000800 */
[----:B------:R-:W-:Y:S02]  /*3f1f0*/  VIADD R0, R54, 0x1d ;  /* 0x0000001d36007836 */ /* 0x000fe40000000000 */
[----:B------:R-:W-:Y:S01]  /*3f200*/  VIADD R13, R7, UR4 ;  /* 0x00000004070d7c36 */ /* 0x000fe20008000000 */
[----:B--2---:R-:W-:Y:S01]  /*3f210*/  ISETP.LT.AND P1, PT, R55, UR5, !P1 ;  /* 0x0000000537007c0c */ /* 0x004fe2000cf21270 */
[----:B------:R-:W2:Y:S01]  /*3f220*/  LDCU UR5, c[0x0][0x398] ;  /* 0x00007300ff0577ac */ /* 0x000ea20008000800 */
[----:B------:R-:W-:Y:S01]  /*3f230*/  ISETP.GE.AND P6, PT, R0, UR11, PT ;  /* 0x0000000b00007c0c */ /* 0x000fe2000bfc6270 */
[----:B-1----:R-:W-:-:S04]  /*3f240*/  IMAD.WIDE R8, R13, 0x2, R2 ;  /* 0x000000020d087825 */ /* 0x002fc800078e0202 */
[----:B0-----:R-:W-:-:S04]  /*3f250*/  IMAD.WIDE R4, R7, 0x2, R2 ;  /* 0x0000000207047825 */ /* 0x001fc800078e0202 */
[--C-:B------:R-:W-:Y:S01]  /*3f260*/  IMAD.WIDE R6, R7, 0x2, R56.reuse ;  /* 0x0000000207067825 */ /* 0x100fe200078e0238 */
[----:B------:R0:W-:Y:S03]  /*3f270*/  @P0 STG.E.U16 desc[UR12][R4.64], R25 ;  /* 0x0000001904000986 */ /* 0x0001e6000c10150c */
[----:B------:R-:W-:Y:S01]  /*3f280*/  VIADD R0, R54, 0x1e ;  /* 0x0000001e36007836 */ /* 0x000fe20000000000 */
[----:B------:R-:W-:Y:S01]  /*3f290*/  @P2 STG.E.U16 desc[UR12][R6.64], R12 ;  /* 0x0000000c06002986 */ /* 0x000fe2000c10150c */
[----:B----4-:R-:W-:Y:S01]  /*3f2a0*/  ISETP.LT.AND P2, PT, R61, UR6, !P6 ;  /* 0x000000063d007c0c */ /* 0x010fe2000f741270 */
[----:B------:R-:W1:Y:S01]  /*3f2b0*/  LDCU UR6, c[0x0][0x398] ;  /* 0x00007300ff0677ac */ /* 0x000e620008000800 */
[----:B------:R-:W-:Y:S01]  /*3f2c0*/  ISETP.LT.AND P6, PT, R55, UR8, !P6 ;  /* 0x0000000837007c0c */ /* 0x000fe2000f7c1270 */
[----:B------:R4:W-:Y:S01]  /*3f2d0*/  @P4 STG.E.U16 desc[UR12][R8.64], R22 ;  /* 0x0000001608004986 */ /* 0x0009e2000c10150c */
[----:B------:R-:W-:Y:S01]  /*3f2e0*/  ISETP.GE.AND P5, PT, R0, UR11, PT ;  /* 0x0000000b00007c0c */ /* 0x000fe2000bfa6270 */
[C---:B------:R-:W-:Y:S01]  /*3f2f0*/  VIADD R11, R13.reuse, UR4 ;  /* 0x000000040d0b7c36 */ /* 0x040fe20008000000 */
[----:B------:R-:W1:Y:S01]  /*3f300*/  LDCU UR8, c[0x0][0x398] ;  /* 0x00007300ff0877ac */ /* 0x000e620008000800 */
[----:B0-----:R-:W-:Y:S01]  /*3f310*/  IMAD.WIDE R4, R13, 0x2, R56 ;  /* 0x000000020d047825 */ /* 0x001fe200078e0238 */
[----:B------:R-:W-:-:S02]  /*3f320*/  IADD3 R0, PT, PT, R54, 0x1f, RZ ;  /* 0x0000001f36007810 */ /* 0x000fc40007ffe0ff */
[----:B----4-:R-:W-:Y:S01]  /*3f330*/  PRMT R9, R22, 0x7632, R9 ;  /* 0x0000763216097816 */ /* 0x010fe20000000009 */
[----:B------:R-:W-:-:S04]  /*3f340*/  IMAD.WIDE R6, R11, 0x2, R2 ;  /* 0x000000020b067825 */ /* 0x000fc800078e0202 */
[----:B------:R0:W-:Y:S01]  /*3f350*/  @P1 STG.E.U16 desc[UR12][R4.64], R9 ;  /* 0x0000000904001986 */ /* 0x0001e2000c10150c */
[----:B---3--:R-:W-:Y:S01]  /*3f360*/  ISETP.LT.AND P1, PT, R61, UR7, !P5 ;  /* 0x000000073d007c0c */ /* 0x008fe2000ef21270 */
[----:B------:R-:W3:Y:S01]  /*3f370*/  LDCU UR7, c[0x0][0x398] ;  /* 0x00007300ff0777ac */ /* 0x000ee20008000800 */
[----:B------:R-:W-:Y:S01]  /*3f380*/  ISETP.LT.AND P5, PT, R55, UR9, !P5 ;  /* 0x0000000937007c0c */ /* 0x000fe2000efa1270 */
[----:B------:R4:W-:Y:S01]  /*3f390*/  @P2 STG.E.U16 desc[UR12][R6.64], R26 ;  /* 0x0000001a06002986 */ /* 0x0009e2000c10150c */
[----:B------:R-:W-:Y:S01]  /*3f3a0*/  ISETP.GE.AND P0, PT, R0, UR11, PT ;  /* 0x0000000b00007c0c */ /* 0x000fe2000bf06270 */
[----:B------:R-:W-:Y:S01]  /*3f3b0*/  VIADD R0, R54, 0x20 ;  /* 0x0000002036007836 */ /* 0x000fe20000000000 */
[----:B------:R-:W3:Y:S01]  /*3f3c0*/  LDCU UR9, c[0x0][0x398] ;  /* 0x00007300ff0977ac */ /* 0x000ee20008000800 */
[----:B0-----:R-:W-:Y:S01]  /*3f3d0*/  PRMT R5, R26, 0x7632, R5 ;  /* 0x000076321a057816 */ /* 0x001fe20000000005 */
[----:B------:R-:W-:-:S04]  /*3f3e0*/  IMAD.WIDE R8, R11, 0x2, R56 ;  /* 0x000000020b087825 */ /* 0x000fc800078e0238 */
[----:B------:R-:W-:Y:S01]  /*3f3f0*/  VIADD R11, R11, UR4 ;  /* 0x000000040b0b7c36 */ /* 0x000fe20008000000 */
[----:B------:R0:W-:Y:S01]  /*3f400*/  @P6 STG.E.U16 desc[UR12][R8.64], R5 ;  /* 0x0000000508006986 */ /* 0x0001e2000c10150c */
[----:B--2---:R-:W-:Y:S01]  /*3f410*/  ISETP.LT.AND P6, PT, R61, UR5, !P0 ;  /* 0x000000053d007c0c */ /* 0x004fe2000c7c1270 */
[----:B------:R-:W2:Y:S01]  /*3f420*/  LDCU UR5, c[0x0][0x398] ;  /* 0x00007300ff0577ac */ /* 0x000ea20008000800 */
[----:B----4-:R-:W-:Y:S01]  /*3f430*/  IMAD.WIDE R6, R11, 0x2, R56 ;  /* 0x000000020b067825 */ /* 0x010fe200078e0238 */
[----:B------:R-:W-:Y:S02]  /*3f440*/  ISETP.GE.AND P4, PT, R0, UR11, PT ;  /* 0x0000000b00007c0c */ /* 0x000fe4000bf86270 */
[----:B-1----:R-:W-:Y:S01]  /*3f450*/  ISETP.LT.AND P0, PT, R55, UR6, !P0 ;  /* 0x0000000637007c0c */ /* 0x002fe2000c701270 */
[----:B0-----:R-:W-:Y:S01]  /*3f460*/  IMAD.WIDE R4, R11, 0x2, R2 ;  /* 0x000000020b047825 */ /* 0x001fe200078e0202 */
[----:B------:R-:W-:Y:S01]  /*3f470*/  PRMT R9, R23, 0x7632, R9 ;  /* 0x0000763217097816 */ /* 0x000fe20000000009 */
[----:B------:R-:W0:Y:S02]  /*3f480*/  LDCU UR6, c[0x0][0x398] ;  /* 0x00007300ff0677ac */ /* 0x000e240008000800 */
[----:B------:R-:W-:Y:S01]  /*3f490*/  VIADD R11, R11, UR4 ;  /* 0x000000040b0b7c36 */ /* 0x000fe20008000000 */
[----:B------:R1:W-:Y:S01]  /*3f4a0*/  @P1 STG.E.U16 desc[UR12][R4.64], R23 ;  /* 0x0000001704001986 */ /* 0x0003e2000c10150c */
[----:B------:R-:W-:-:S03]  /*3f4b0*/  VIADD R0, R54, 0x21 ;  /* 0x0000002136007836 */ /* 0x000fc60000000000 */
[----:B------:R4:W-:Y:S01]  /*3f4c0*/  @P5 STG.E.U16 desc[UR12][R6.64], R9 ;  /* 0x0000000906005986 */ /* 0x0009e2000c10150c */
[----:B------:R-:W-:Y:S01]  /*3f4d0*/  ISETP.LT.AND P5, PT, R61, UR8, !P4 ;  /* 0x000000083d007c0c */ /* 0x000fe2000e7a1270 */
[----:B------:R-:W-:Y:S01]  /*3f4e0*/  VIADD R13, R11, UR4 ;  /* 0x000000040b0d7c36 */ /* 0x000fe20008000000 */
[----:B------:R-:W-:Y:S01]  /*3f4f0*/  ISETP.LT.AND P4, PT, R55, UR10, !P4 ;  /* 0x0000000a37007c0c */ /* 0x000fe2000e781270 */
[----:B------:R-:W0:Y:S01]  /*3f500*/  LDCU UR8, c[0x0][0x398] ;  /* 0x00007300ff0877ac */ /* 0x000e220008000800 */
[----:B------:R-:W-:Y:S01]  /*3f510*/  ISETP.GE.AND P2, PT, R0, UR11, PT ;  /* 0x0000000b00007c0c */ /* 0x000fe2000bf46270 */
[----:B------:R-:W-:Y:S01]  /*3f520*/  VIADD R0, R54, 0x22 ;  /* 0x0000002236007836 */ /* 0x000fe20000000000 */
[----:B------:R-:W-:Y:S01]  /*3f530*/  PRMT R12, R27, 0x7632, R12 ;  /* 0x000076321b0c7816 */ /* 0x000fe2000000000c */
[C---:B-1----:R-:W-:Y:S01]  /*3f540*/  IMAD.WIDE R4, R11.reuse, 0x2, R56 ;  /* 0x000000020b047825 */ /* 0x042fe200078e0238 */
[----:B------:R-:W1:Y:S03]  /*3f550*/  LDCU UR10, c[0x0][0x398] ;  /* 0x00007300ff0a77ac */ /* 0x000e660008000800 */
[----:B----4-:R-:W-:-:S04]  /*3f560*/  IMAD.WIDE R8, R11, 0x2, R2 ;  /* 0x000000020b087825 */ /* 0x010fc800078e0202 */
[C---:B------:R-:W-:Y:S01]  /*3f570*/  IMAD.WIDE R6, R13.reuse, 0x2, R2 ;  /* 0x000000020d067825 */ /* 0x040fe200078e0202 */
[----:B------:R4:W-:Y:S03]  /*3f580*/  @P6 STG.E.U16 desc[UR12][R8.64], R27 ;  /* 0x0000001b08006986 */ /* 0x0009e6000c10150c */
[----:B------:R-:W-:Y:S01]  /*3f590*/  IMAD.WIDE R10, R13, 0x2, R56 ;  /* 0x000000020d0a7825 */ /* 0x000fe200078e0238 */
[----:B------:R0:W-:Y:S01]  /*3f5a0*/  @P0 STG.E.U16 desc[UR12][R4.64], R12 ;  /* 0x0000000c04000986 */ /* 0x0001e2000c10150c */
[----:B------:R-:W-:-:S03]  /*3f5b0*/  ISETP.GE.AND P1, PT, R0, UR11, PT ;  /* 0x0000000b00007c0c */ /* 0x000fc6000bf26270 */
[----:B------:R0:W-:Y:S01]  /*3f5c0*/  @P5 STG.E.U16 desc[UR12][R6.64], R28 ;  /* 0x0000001c06005986 */ /* 0x0001e2000c10150c */
[----:B----4-:R-:W-:Y:S01]  /*3f5d0*/  PRMT R9, R28, 0x7632, R9 ;  /* 0x000076321c097816 */ /* 0x010fe20000000009 */
[----:B------:R-:W-:Y:S01]  /*3f5e0*/  VIADD R13, R13, UR4 ;  /* 0x000000040d0d7c36 */ /* 0x000fe20008000000 */
[C---:B--2---:R-:W-:Y:S01]  /*3f5f0*/  ISETP.LT.AND P5, PT, R61.reuse, UR5, !P1 ;  /* 0x000000053d007c0c */ /* 0x044fe2000cfa1270 */
[----:B------:R-:W-:Y:S01]  /*3f600*/  VIADD R0, R54, 0x23 ;  /* 0x0000002336007836 */ /* 0x000fe20000000000 */
[----:B------:R-:W2:Y:S01]  /*3f610*/  LDCU UR5, c[0x0][0x398] ;  /* 0x00007300ff0577ac */ /* 0x000ea20008000800 */
[----:B------:R4:W-:Y:S01]  /*3f620*/  @P4 STG.E.U16 desc[UR12][R10.64], R9 ;  /* 0x000000090a004986 */ /* 0x0009e2000c10150c */
[----:B---3--:R-:W-:Y:S02]  /*3f630*/  ISETP.LT.AND P4, PT, R61, UR7, !P2 ;  /* 0x000000073d007c0c */ /* 0x008fe4000d781270 */
[----:B------:R-:W-:Y:S01]  /*3f640*/  ISETP.LT.AND P2, PT, R55, UR9, !P2 ;  /* 0x0000000937007c0c */ /* 0x000fe2000d741270 */
[----:B------:R-:W-:-:S02]  /*3f650*/  VIADD R15, R13, UR4 ;  /* 0x000000040d0f7c36 */ /* 0x000fc40008000000 */
[C---:B0-----:R-:W-:Y:S01]  /*3f660*/  IMAD.WIDE R4, R13.reuse, 0x2, R2 ;  /* 0x000000020d047825 */ /* 0x041fe200078e0202 */
[----:B------:R-:W-:Y:S01]  /*3f670*/  ISETP.GE.AND P6, PT, R0, UR11, PT ;  /* 0x0000000b00007c0c */ /* 0x000fe2000bfc6270 */
[----:B------:R-:W0:Y:S02]  /*3f680*/  LDCU UR7, c[0x0][0x398] ;  /* 0x00007300ff0777ac */ /* 0x000e240008000800 */
[----:B------:R-:W-:Y:S01]  /*3f690*/  IMAD.WIDE R6, R13, 0x2, R56 ;  /* 0x000000020d067825 */ /* 0x000fe200078e0238 */
[----:B----4-:R-:W-:Y:S01]  /*3f6a0*/  PRMT R10, R32, 0x7632, R10 ;  /* 0x00007632200a7816 */ /* 0x010fe2000000000a */
[----:B------:R-:W3:Y:S02]  /*3f6b0*/  LDCU UR9, c[0x0][0x398] ;  /* 0x00007300ff0977ac */ /* 0x000ee40008000800 */
[----:B------:R-:W-:Y:S01]  /*3f6c0*/  IMAD.WIDE R8, R15, 0x2, R2 ;  /* 0x000000020f087825 */ /* 0x000fe200078e0202 */
[----:B------:R4:W-:Y:S04]  /*3f6d0*/  @P4 STG.E.U16 desc[UR12][R4.64], R32 ;  /* 0x0000002004004986 */ /* 0x0009e8000c10150c */
[----:B------:R0:W-:Y:S01]  /*3f6e0*/  @P2 STG.E.U16 desc[UR12][R6.64], R10 ;  /* 0x0000000a06002986 */ /* 0x0001e2000c10150c */
[----:B------:R-:W-:Y:S01]  /*3f6f0*/  ISETP.LT.AND P2, PT, R55, UR14, !P1 ;  /* 0x0000000e37007c0c */ /* 0x000fe2000cf41270 */
[----:B------:R-:W-:Y:S01]  /*3f700*/  VIADD R0, R54, 0x24 ;  /* 0x0000002436007836 */ /* 0x000fe20000000000 */
[----:B------:R-:W-:Y:S01]  /*3f710*/  PRMT R12, R29, 0x7632, R12 ;  /* 0x000076321d0c7816 */ /* 0x000fe2000000000c */
[----:B------:R1:W-:Y:S01]  /*3f720*/  @P5 STG.E.U16 desc[UR12][R8.64], R29 ;  /* 0x0000001d08005986 */ /* 0x0003e2000c10150c */
[----:B------:R-:W-:Y:S01]  /*3f730*/  ISETP.LT.AND P5, PT, R61, UR6, !P6 ;  /* 0x000000063d007c0c */ /* 0x000fe2000f7a1270 */
[----:B------:R-:W-:Y:S01]  /*3f740*/  VIADD R11, R15, UR4 ;  /* 0x000000040f0b7c36 */ /* 0x000fe20008000000 */
[----:B------:R-:W-:Y:S01]  /*3f750*/  ISETP.LT.AND P6, PT, R55, UR8, !P6 ;  /* 0x0000000837007c0c */ /* 0x000fe2000f7c1270 */
[----:B----4-:R-:W-:Y:S01]  /*3f760*/  IMAD.WIDE R4, R15, 0x2, R56 ;  /* 0x000000020f047825 */ /* 0x010fe200078e0238 */
[----:B------:R-:W-:Y:S01]  /*3f770*/  ISETP.GE.AND P0, PT, R0, UR11, PT ;  /* 0x0000000b00007c0c */ /* 0x000fe2000bf06270 */
[----:B------:R-:W4:Y:S02]  /*3f780*/  LDCU UR6, c[0x0][0x398] ;  /* 0x00007300ff0677ac */ /* 0x000f240008000800 */
[----:B------:R-:W-:-:S02]  /*3f790*/  VIADD R0, R54, 0x25 ;  /* 0x0000002536007836 */ /* 0x000fc40000000000 */
[----:B0-----:R-:W-:Y:S01]  /*3f7a0*/  IMAD.WIDE R6, R11, 0x2, R2 ;  /* 0x000000020b067825 */ /* 0x001fe200078e0202 */
[----:B------:R-:W-:Y:S01]  /*3f7b0*/  PRMT R10, R33, 0x7632, R10 ;  /* 0x00007632210a7816 */ /* 0x000fe2000000000a */
[----:B------:R-:W0:Y:S02]  /*3f7c0*/  LDCU UR8, c[0x0][0x398] ;  /* 0x00007300ff0877ac */ /* 0x000e240008000800 */
[----:B-1----:R-:W-:Y:S01]  /*3f7d0*/  IMAD.WIDE R8, R11, 0x2, R56 ;  /* 0x000000020b087825 */ /* 0x002fe200078e0238 */
[----:B------:R-:W-:Y:S01]  /*3f7e0*/  ISETP.GE.AND P4, PT, R0, UR11, PT ;  /* 0x0000000b00007c0c */ /* 0x000fe2000bf86270 */
[----:B------:R1:W-:Y:S01]  /*3f7f0*/  @P2 STG.E.U16 desc[UR12][R4.64], R12 ;  /* 0x0000000c04002986 */ /* 0x0003e2000c10150c */
[----:B--2---:R-:W-:Y:S01]  /*3f800*/  ISETP.LT.AND P2, PT, R55, UR5, !P0 ;  /* 0x0000000537007c0c */ /* 0x004fe2000c741270 */
[----:B------:R-:W-:Y:S01]  /*3f810*/  VIADD R11, R11, UR4 ;  /* 0x000000040b0b7c36 */ /* 0x000fe20008000000 */
[----:B------:R-:W2:Y:S01]  /*3f820*/  LDCU UR14, c[0x0][0x398] ;  /* 0x00007300ff0e77ac */ /* 0x000ea20008000800 */
[----:B------:R0:W-:Y:S01]  /*3f830*/  @P5 STG.E.U16 desc[UR12][R6.64], R33 ;  /* 0x0000002106005986 */ /* 0x0001e2000c10150c */
[C---:B------:R-:W-:Y:S01]  /*3f840*/  ISETP.LT.AND P5, PT, R61.reuse, UR10, !P0 ;  /* 0x0000000a3d007c0c */ /* 0x040fe2000c7a1270 */
[----:B------:R-:W-:Y:S01]  /*3f850*/  VIADD R0, R54, 0x26 ;  /* 0x0000002636007836 */ /* 0x000fe20000000000 */
[----:B------:R-:W2:Y:S01]  /*3f860*/  LDCU UR5, c[0x0][0x398] ;  /* 0x00007300ff0577ac */ /* 0x000ea20008000800 */
[----:B------:R3:W-:Y:S01]  /*3f870*/  @P6 STG.E.U16 desc[UR12][R8.64], R10 ;  /* 0x0000000a08006986 */ /* 0x0007e2000c10150c */
[----:B------:R-:W-:Y:S01]  /*3f880*/  ISETP.LT.AND P6, PT, R61, UR7, !P4 ;  /* 0x000000073d007c0c */ /* 0x000fe2000e7c1270 */
[----:B------:R-:W-:-:S02]  /*3f890*/  VIADD R13, R11, UR4 ;  /* 0x000000040b0d7c36 */ /* 0x000fc40008000000 */
[C---:B-1----:R-:W-:Y:S01]  /*3f8a0*/  IMAD.WIDE R4, R11.reuse, 0x2, R2 ;  /* 0x000000020b047825 */ /* 0x042fe200078e0202 */
[----:B------:R-:W-:Y:S01]  /*3f8b0*/  ISETP.GE.AND P1, PT, R0, UR11, PT ;  /* 0x0000000b00007c0c */ /* 0x000fe2000bf26270 */
[----:B------:R-:W1:Y:S02]  /*3f8c0*/  LDCU UR7, c[0x0][0x398] ;  /* 0x00007300ff0777ac */ /* 0x000e640008000800 */
[----:B0-----:R-:W-:Y:S01]  /*3f8d0*/  IMAD.WIDE R6, R11, 0x2, R56 ;  /* 0x000000020b067825 */ /* 0x001fe200078e0238 */
[----:B------:R-:W0:Y:S01]  /*3f8e0*/  LDCU UR10, c[0x0][0x398] ;  /* 0x00007300ff0a77ac */ /* 0x000e220008000800 */
[----:B---3--:R-:W-:Y:S02]  /*3f8f0*/  PRMT R10, R30, 0x7632, R10 ;  /* 0x000076321e0a7816 */ /* 0x008fe4000000000a */
[----:B------:R-:W-:Y:S01]  /*3f900*/  IMAD.WIDE R8, R13, 0x2, R2 ;  /* 0x000000020d087825 */ /* 0x000fe200078e0202 */
[----:B------:R3:W-:Y:S01]  /*3f910*/  @P5 STG.E.U16 desc[UR12][R4.64], R30 ;  /* 0x0000001e04005986 */ /* 0x0007e2000c10150c */
[----:B------:R-:W-:Y:S01]  /*3f920*/  ISETP.LT.AND P4, PT, R55, UR9, !P4 ;  /* 0x0000000937007c0c */ /* 0x000fe2000e781270 */
[----:B------:R-:W0:Y:S01]  /*3f930*/  LDCU UR9, c[0x0][0x398] ;  /* 0x00007300ff0977ac */ /* 0x000e220008000800 */
[----:B------:R-:W-:Y:S01]  /*3f940*/  VIADD R0, R54, 0x27 ;  /* 0x0000002736007836 */ /* 0x000fe20000000000 */
[----:B------:R1:W-:Y:S01]  /*3f950*/  @P2 STG.E.U16 desc[UR12][R6.64], R10 ;  /* 0x0000000a06002986 */ /* 0x0003e2000c10150c */
[----:B----4-:R-:W-:Y:S01]  /*3f960*/  ISETP.LT.AND P2, PT, R61, UR6, !P1 ;  /* 0x000000063d007c0c */ /* 0x010fe2000cf41270 */
[----:B------:R-:W-:Y:S01]  /*3f970*/  VIADD R11, R13, UR4 ;  /* 0x000000040d0b7c36 */ /* 0x000fe20008000000 */
[----:B------:R-:W-:Y:S01]  /*3f980*/  PRMT R12, R34, 0x7632, R12 ;  /* 0x00007632220c7816 */ /* 0x000fe2000000000c */
[----:B------:R4:W-:Y:S01]  /*3f990*/  @P6 STG.E.U16 desc[UR12][R8.64], R34 ;  /* 0x0000002208006986 */ /* 0x0009e2000c10150c */
[----:B------:R-:W-:Y:S01]  /*3f9a0*/  ISETP.LT.AND P6, PT, R55, UR8, !P1 ;  /* 0x0000000837007c0c */ /* 0x000fe2000cfc1270 */
[----:B------:R-:W0:Y:S01]  /*3f9b0*/  LDCU UR6, c[0x0][0x398] ;  /* 0x00007300ff0677ac */ /* 0x000e220008000800 */
[----:B------:R-:W-:Y:S01]  /*3f9c0*/  ISETP.GE.AND P0, PT, R0, UR11, PT ;  /* 0x0000000b00007c0c */ /* 0x000fe2000bf06270 */
[----:B------:R-:W-:-:S02]  /*3f9d0*/  VIADD R0, R54, 0x28 ;  /* 0x0000002836007836 */ /* 0x000fc40000000000 */
[----:B---3--:R-:W-:Y:S01]  /*3f9e0*/  IMAD.WIDE R4, R13, 0x2, R56 ;  /* 0x000000020d047825 */ /* 0x008fe200078e0238 */
[----:B------:R-:W-:Y:S01]  /*3f9f0*/  PRMT R14, R31, 0x7632, R14 ;  /* 0x000076321f0e7816 */ /* 0x000fe2000000000e */
[----:B------:R-:W3:Y:S02]  /*3fa00*/  LDCU UR8, c[0x0][0x398] ;  /* 0x00007300ff0877ac */ /* 0x000ee40008000800 */
[----:B-1----:R-:W-:Y:S01]  /*3fa10*/  IMAD.WIDE R6, R11, 0x2, R2 ;  /* 0x000000020b067825 */ /* 0x002fe200078e0202 */
[----:B------:R-:W-:-:S03]  /*3fa20*/  ISETP.GE.AND P5, PT, R0, UR11, PT ;  /* 0x0000000b00007c0c */ /* 0x000fc6000bfa6270 */
[----:B----4-:R-:W-:Y:S01]  /*3fa30*/  IMAD.WIDE R8, R11, 0x2, R56 ;  /* 0x000000020b087825 */ /* 0x010fe200078e0238 */
[----:B------:R1:W-:Y:S01]  /*3fa40*/  @P4 STG.E.U16 desc[UR12][R4.64], R12 ;  /* 0x0000000c04004986 */ /* 0x0003e2000c10150c */
[----:B--2---:R-:W-:Y:S01]  /*3fa50*/  ISETP.LT.AND P4, PT, R61, UR14, !P0 ;  /* 0x0000000e3d007c0c */ /* 0x004fe2000c781270 */
[----:B------:R-:W2:Y:S01]  /*3fa60*/  LDCU UR14, c[0x0][0x398] ;  /* 0x00007300ff0e77ac */ /* 0x000ea20008000800 */
[----:B------:R-:W-:Y:S01]  /*3fa70*/  IADD3 R11, PT, PT, R11, UR4, RZ ;  /* 0x000000040b0b7c10 */ /* 0x000fe2000fffe0ff */
[----:B------:R4:W-:Y:S01]  /*3fa80*/  @P2 STG.E.U16 desc[UR12][R6.64], R31 ;  /* 0x0000001f06002986 */ /* 0x0009e2000c10150c */
[----:B------:R-:W-:Y:S01]  /*3fa90*/  ISETP.LT.AND P2, PT, R55, UR5, !P0 ;  /* 0x0000000537007c0c */ /* 0x000fe2000c741270 */
[----:B------:R-:W-:Y:S01]  /*3faa0*/  VIADD R0, R54, 0x29 ;  /* 0x0000002936007836 */ /* 0x000fe20000000000 */
[----:B------:R-:W2:Y:S01]  /*3fab0*/  LDCU UR5, c[0x0][0x398] ;  /* 0x00007300ff0577ac */ /* 0x000ea20008000800 */
[----:B------:R3:W-:Y:S01]  /*3fac0*/  @P6 STG.E.U16 desc[UR12][R8.64], R14 ;  /* 0x0000000e08006986 */ /* 0x0007e2000c10150c */
[----:B------:R-:W-:Y:S01]  /*3fad0*/  ISETP.LT.AND P6, PT, R61, UR7, !P5 ;  /* 0x000000073d007c0c */ /* 0x000fe2000efc1270 */
[----:B------:R-:W-:Y:S01]  /*3fae0*/  VIADD R13, R11, UR4 ;  /* 0x000000040b0d7c36 */ /* 0x000fe20008000000 */
[----:B------:R-:W-:Y:S01]  /*3faf0*/  PRMT R10, R35, 0x7632, R10 ;  /* 0x00007632230a7816 */ /* 0x000fe2000000000a */
[----:B-1----:R-:W-:Y:S01]  /*3fb00*/  IMAD.WIDE R4, R11, 0x2, R2 ;  /* 0x000000020b047825 */ /* 0x002fe200078e0202 */
[----:B0-----:R-:W-:Y:S01]  /*3fb10*/  ISETP.LT.AND P5, PT, R55, UR10, !P5 ;  /* 0x0000000a37007c0c */ /* 0x001fe2000efa1270 */
[----:B------:R-:W0:Y:S02]  /*3fb20*/  LDCU UR7, c[0x0][0x398] ;  /* 0x00007300ff0777ac */ /* 0x000e240008000800 */
[----:B----4-:R-:W-:Y:S01]  /*3fb30*/  IMAD.WIDE R6, R11, 0x2, R56 ;  /* 0x000000020b067825 */ /* 0x010fe200078e0238 */
[----:B------:R-:W-:-:S03]  /*3fb40*/  ISETP.GE.AND P1, PT, R0, UR11, PT ;  /* 0x0000000b00007c0c */ /* 0x000fc6000bf26270 */
[----:B---3--:R-:W-:Y:S01]  /*3fb50*/  IMAD.WIDE R8, R13, 0x2, R2 ;  /* 0x000000020d087825 */ /* 0x008fe200078e0202 */
[----:B------:R1:W-:Y:S01]  /*3fb60*/  @P4 STG.E.U16 desc[UR12][R4.64], R35 ;  /* 0x0000002304004986 */ /* 0x0003e2000c10150c */
[----:B------:R-:W3:Y:S02]  /*3fb70*/  LDCU UR10, c[0x0][0x398] ;  /* 0x00007300ff0a77ac */ /* 0x000ee40008000800 */
[----:B------:R-:W-:Y:S01]  /*3fb80*/  VIADD R0, R54, 0x2a ;  /* 0x0000002a36007836 */ /* 0x000fe20000000000 */
[----:B------:R4:W-:Y:S01]  /*3fb90*/  @P2 STG.E.U16 desc[UR12][R6.64], R10 ;  /* 0x0000000a06002986 */ /* 0x0009e2000c10150c */
[----:B------:R-:W-:Y:S02]  /*3fba0*/  ISETP.LT.AND P2, PT, R61, UR6, !P1 ;  /* 0x000000063d007c0c */ /* 0x000fe4000cf41270 */
[----:B------:R-:W-:Y:S01]  /*3fbb0*/  PRMT R12, R36, 0x7632, R12 ;  /* 0x00007632240c7816 */ /* 0x000fe2000000000c */
[----:B------:R0:W-:Y:S01]  /*3fbc0*/  @P6 STG.E.U16 desc[UR12][R8.64], R36 ;  /* 0x0000002408006986 */ /* 0x0001e2000c10150c */
[----:B------:R-:W-:Y:S01]  /*3fbd0*/  ISETP.LT.AND P6, PT, R55, UR8, !P1 ;  /* 0x0000000837007c0c */ /* 0x000fe2000cfc1270 */
[----:B------:R-:W-:-:S02]  /*3fbe0*/  VIADD R11, R13, UR4 ;  /* 0x000000040d0b7c36 */ /* 0x000fc40008000000 */
[----:B-1----:R-:W-:Y:S01]  /*3fbf0*/  IMAD.WIDE R4, R13, 0x2, R56 ;  /* 0x000000020d047825 */ /* 0x002fe200078e0238 */
[----:B------:R-:W-:Y:S01]  /*3fc00*/  ISETP.GE.AND P0, PT, R0, UR11, PT ;  /* 0x0000000b00007c0c */ /* 0x000fe2000bf06270 */
[----:B------:R-:W1:Y:S02]  /*3fc10*/  LDCU UR6, c[0x0][0x398] ;  /* 0x00007300ff0677ac */ /* 0x000e640008000800 */
[----:B------:R-:W-:Y:S01]  /*3fc20*/  VIADD R0, R54, 0x2b ;  /* 0x0000002b36007836 */ /* 0x000fe20000000000 */
[----:B------:R1:W-:Y:S01]  /*3fc30*/  @P5 STG.E.U16 desc[UR12][R4.64], R12 ;  /* 0x0000000c04005986 */ /* 0x0003e2000c10150c */
[----:B----4-:R-:W-:Y:S01]  /*3fc40*/  IMAD.WIDE R6, R11, 0x2, R2 ;  /* 0x000000020b067825 */ /* 0x010fe200078e0202 */
[----:B------:R-:W-:Y:S01]  /*3fc50*/  ISETP.LT.AND P5, PT, R61, UR9, !P0 ;  /* 0x000000093d007c0c */ /* 0x000fe2000c7a1270 */
[----:B------:R-:W4:Y:S01]  /*3fc60*/  LDCU UR8, c[0x0][0x398] ;  /* 0x00007300ff0877ac */ /* 0x000f220008000800 */
[----:B------:R-:W-:Y:S01]  /*3fc70*/  PRMT R13, R40, 0x7632, R13 ;  /* 0x00007632280d7816 */ /* 0x000fe2000000000d */
[----:B0-----:R-:W-:Y:S01]  /*3fc80*/  IMAD.WIDE R8, R11, 0x2, R56 ;  /* 0x000000020b087825 */ /* 0x001fe200078e0238 */
[----:B--2---:R-:W-:-:S02]  /*3fc90*/  ISETP.LT.AND P0, PT, R55, UR5, !P0 ;  /* 0x0000000537007c0c */ /* 0x004fc4000c701270 */
[----:B------:R-:W-:Y:S01]  /*3fca0*/  ISETP.GE.AND P4, PT, R0, UR11, PT ;  /* 0x0000000b00007c0c */ /* 0x000fe2000bf86270 */
[----:B------:R-:W-:Y:S01]  /*3fcb0*/  VIADD R11, R11, UR4 ;  /* 0x000000040b0b7c36 */ /* 0x000fe20008000000 */
[----:B------:R0:W-:Y:S01]  /*3fcc0*/  @P2 STG.E.U16 desc[UR12][R6.64], R40 ;  /* 0x0000002806002986 */ /* 0x0001e2000c10150c */
[----:B------:R-:W2:Y:S03]  /*3fcd0*/  LDCU UR9, c[0x0][0x398] ;  /* 0x00007300ff0977ac */ /* 0x000ea60008000800 */
[----:B------:R4:W-:Y:S01]  /*3fce0*/  @P6 STG.E.U16 desc[UR12][R8.64], R13 ;  /* 0x0000000d08006986 */ /* 0x0009e2000c10150c */
[----:B------:R-:W-:Y:S01]  /*3fcf0*/  ISETP.LT.AND P6, PT, R61, UR7, !P4 ;  /* 0x000000073d007c0c */ /* 0x000fe2000e7c1270 */
[----:B-1----:R-:W-:Y:S01]  /*3fd00*/  IMAD.WIDE R4, R11, 0x2, R2 ;  /* 0x000000020b047825 */ /* 0x002fe200078e0202 */
[----:B---3--:R-:W-:Y:S01]  /*3fd10*/  ISETP.LT.AND P4, PT, R55, UR10, !P4 ;  /* 0x0000000a37007c0c */ /* 0x008fe2000e781270 */
[----:B------:R-:W1:Y:S02]  /*3fd20*/  LDCU UR5, c[0x0][0x398] ;  /* 0x00007300ff0577ac */ /* 0x000e640008000800 */
[----:B------:R-:W-:-:S02]  /*3fd30*/  VIADD R0, R54, 0x2c ;  /* 0x0000002c36007836 */ /* 0x000fc40000000000 */
[----:B0-----:R-:W-:Y:S01]  /*3fd40*/  IMAD.WIDE R6, R11, 0x2, R56 ;  /* 0x000000020b067825 */ /* 0x001fe200078e0238 */
[----:B----4-:R-:W-:-:S03]  /*3fd50*/  PRMT R9, R37, 0x7632, R9 ;  /* 0x0000763225097816 */ /* 0x010fc60000000009 */
[----:B------:R-:W-:Y:S02]  /*3fd60*/  VIADD R10, R54, 0x2e ;  /* 0x0000002e360a7836 */ /* 0x000fe40000000000 */
[----:B------:R-:W-:Y:S01]  /*3fd70*/  VIADD R13, R11, UR4 ;  /* 0x000000040b0d7c36 */ /* 0x000fe20008000000 */
[----:B------:R0:W-:Y:S01]  /*3fd80*/  @P5 STG.E.U16 desc[UR12][R4.64], R37 ;  /* 0x0000002504005986 */ /* 0x0001e2000c10150c */
[----:B------:R-:W-:Y:S01]  /*3fd90*/  ISETP.GE.AND P1, PT, R0, UR11, PT ;  /* 0x0000000b00007c0c */ /* 0x000fe2000bf26270 */
[----:B------:R-:W3:Y:S01]  /*3fda0*/  LDCU UR7, c[0x0][0x398] ;  /* 0x00007300ff0777ac */ /* 0x000ee20008000800 */
[----:B------:R-:W-:Y:S01]  /*3fdb0*/  ISETP.GE.AND P5, PT, R10, UR11, PT ;  /* 0x0000000b0a007c0c */ /* 0x000fe2000bfa6270 */
[----:B------:R4:W-:Y:S01]  /*3fdc0*/  @P0 STG.E.U16 desc[UR12][R6.64], R9 ;  /* 0x0000000906000986 */ /* 0x0009e2000c10150c */
[----:B------:R-:W-:Y:S01]  /*3fdd0*/  IMAD.WIDE R10, R13, 0x2, R56 ;  /* 0x000000020d0a7825 */ /* 0x000fe200078e0238 */
[----:B------:R-:W-:Y:S01]  /*3fde0*/  ISETP.LT.AND P0, PT, R61, UR6, !P1 ;  /* 0x000000063d007c0c */ /* 0x000fe2000cf01270 */
[----:B------:R-:W1:Y:S02]  /*3fdf0*/  LDCU UR6, c[0x0][0x398] ;  /* 0x00007300ff0677ac */ /* 0x000e640008000800 */
[----:B------:R-:W-:Y:S01]  /*3fe00*/  VIADD R0, R54, 0x2d ;  /* 0x0000002d36007836 */ /* 0x000fe20000000000 */
[----:B------:R-:W-:Y:S01]  /*3fe10*/  PRMT R12, R43, 0x7632, R12 ;  /* 0x000076322b0c7816 */ /* 0x000fe2000000000c */
[----:B------:R-:W1:Y:S01]  /*3fe20*/  LDCU UR10, c[0x0][0x398] ;  /* 0x00007300ff0a77ac */ /* 0x000e620008000800 */
[----:B0-----:R-:W-:Y:S01]  /*3fe30*/  PRMT R5, R41, 0x7632, R5 ;  /* 0x0000763229057816 */ /* 0x001fe20000000005 */
[----:B----4-:R-:W-:Y:S01]  /*3fe40*/  IMAD.WIDE R8, R13, 0x2, R2 ;  /* 0x000000020d087825 */ /* 0x010fe200078e0202 */
[----:B------:R-:W-:-:S04]  /*3fe50*/  ISETP.GE.AND P2, PT, R0, UR11, PT ;  /* 0x0000000b00007c0c */ /* 0x000fc8000bf46270 */
[----:B------:R-:W-:Y:S04]  /*3fe60*/  @P6 STG.E.U16 desc[UR12][R8.64], R41 ;  /* 0x0000002908006986 */ /* 0x000fe8000c10150c */
[----:B------:R0:W-:Y:S01]  /*3fe70*/  @P4 STG.E.U16 desc[UR12][R10.64], R5 ;  /* 0x000000050a004986 */ /* 0x0001e2000c10150c */
[----:B------:R-:W-:Y:S01]  /*3fe80*/  ISETP.LT.AND P4, PT, R55, UR8, !P1 ;  /* 0x0000000837007c0c */ /* 0x000fe2000cf81270 */
[----:B------:R-:W4:Y:S01]  /*3fe90*/  LDCU UR8, c[0x0][0x398] ;  /* 0x00007300ff0877ac */ /* 0x000f220008000800 */
[----:B------:R-:W-:Y:S01]  /*3fea0*/  VIADD R13, R13, UR4 ;  /* 0x000000040d0d7c36 */ /* 0x000fe20008000000 */
[----:B--2---:R-:W-:Y:S02]  /*3feb0*/  ISETP.LT.AND P6, PT, R61, UR9, !P2 ;  /* 0x000000093d007c0c */ /* 0x004fe4000d7c1270 */
[----:B-1----:R-:W-:Y:S01]  /*3fec0*/  ISETP.LT.AND P2, PT, R55, UR5, !P2 ;  /* 0x0000000537007c0c */ /* 0x002fe2000d741270 */
[----:B------:R-:W1:Y:S01]  /*3fed0*/  LDCU UR5, c[0x0][0x398] ;  /* 0x00007300ff0577ac */ /* 0x000e620008000800 */
[C---:B------:R-:W-:Y:S01]  /*3fee0*/  IMAD.WIDE R6, R13.reuse, 0x2, R56 ;  /* 0x000000020d067825 */ /* 0x040fe200078e0238 */
[----:B------:R-:W2:Y:S03]  /*3fef0*/  LDCU UR9, c[0x0][0x398] ;  /* 0x00007300ff0977ac */ /* 0x000ea60008000800 */
[----:B0-----:R-:W-:Y:S01]  /*3ff00*/  IMAD.WIDE R4, R13, 0x2, R2 ;  /* 0x000000020d047825 */ /* 0x001fe200078e0202 */
[----:B------:R-:W-:-:S03]  /*3ff10*/  PRMT R11, R38, 0x7632, R11 ;  /* 0x00007632260b7816 */ /* 0x000fc6000000000b */
[----:B------:R-:W-:Y:S01]  /*3ff20*/  VIADD R15, R13, UR4 ;  /* 0x000000040d0f7c36 */ /* 0x000fe20008000000 */
[----:B------:R0:W-:Y:S01]  /*3ff30*/  @P0 STG.E.U16 desc[UR12][R4.64], R38 ;  /* 0x0000002604000986 */ /* 0x0001e2000c10150c */
[----:B------:R-:W-:Y:S02]  /*3ff40*/  VIADD R0, R54, 0x2f ;  /* 0x0000002f36007836 */ /* 0x000fe40000000000 */
[----:B------:R-:W-:Y:S01]  /*3ff50*/  IMAD.WIDE R8, R15, 0x2, R2 ;  /* 0x000000020f087825 */ /* 0x000fe200078e0202 */
[----:B------:R1:W-:Y:S01]  /*3ff60*/  @P4 STG.E.U16 desc[UR12][R6.64], R11 ;  /* 0x0000000b06004986 */ /* 0x0003e2000c10150c */
[----:B------:R-:W-:Y:S01]  /*3ff70*/  ISETP.LT.AND P4, PT, R61, UR6, !P5 ;  /* 0x000000063d007c0c */ /* 0x000fe2000ef81270 */
[----:B------:R-:W2:Y:S01]  /*3ff80*/  LDCU UR6, c[0x0][0x398] ;  /* 0x00007300ff0677ac */ /* 0x000ea20008000800 */
[----:B------:R-:W-:Y:S01]  /*3ff90*/  ISETP.GE.AND P1, PT, R0, UR11, PT ;  /* 0x0000000b00007c0c */ /* 0x000fe2000bf26270 */
[----:B------:R2:W-:Y:S01]  /*3ffa0*/  @P6 STG.E.U16 desc[UR12][R8.64], R42 ;  /* 0x0000002a08006986 */ /* 0x0005e2000c10150c */
[----:B0-----:R-:W-:Y:S01]  /*3ffb0*/  IMAD.WIDE R4, R15, 0x2, R56 ;  /* 0x000000020f047825 */ /* 0x001fe200078e0238 */
[----:B-1----:R-:W-:-:S02]  /*3ffc0*/  PRMT R7, R42, 0x7632, R7 ;  /* 0x000076322a077816 */ /* 0x002fc40000000007 */
[----:B---3--:R-:W-:Y:S01]  /*3ffd0*/  ISETP.LT.AND P5, PT, R55, UR7, !P5 ;  /* 0x0000000737007c0c */ /* 0x008fe2000efa1270 */
[----:B------:R-:W0:Y:S02]  /*3ffe0*/  LDCU UR7, c[0x0][0x398] ;  /* 0x00007300ff0777ac */ /* 0x000e240008000800 */
[----:B------:R1:W-:Y:S01]  /*3fff0*/  @P2 STG.E.U16 desc[UR12][R4.64], R7 ;  /* 0x0000000704002986 */ /* 0x0003e2000c10150c */
[----:B----4-:R-:W-:Y:S01]  /*40000*/  ISETP.LT.AND P2, PT, R61, UR8, !P1 ;  /* 0x000000083d007c0c */ /* 0x010fe2000cf41270 */
[----:B------:R-:W-:Y:S01]  /*40010*/  VIADD R15, R15, UR4 ;  /* 0x000000040f0f7c36 */ /* 0x000fe20008000000 */
[----:B------:R-:W3:Y:S01]  /*40020*/  LDCU UR8, c[0x0][0x398] ;  /* 0x00007300ff0877ac */ /* 0x000ee20008000800 */
[----:B------:R-:W-:Y:S01]  /*40030*/  VIADD R0, R54, 0x30 ;  /* 0x0000003036007836 */ /* 0x000fe20000000000 */
[----:B------:R-:W-:Y:S01]  /*40040*/  ISETP.LT.AND P1, PT, R55, UR5, !P1 ;  /* 0x0000000537007c0c */ /* 0x000fe2000cf21270 */
[C---:B--2---:R-:W-:Y:S01]  /*40050*/  IMAD.WIDE R8, R15.reuse, 0x2, R56 ;  /* 0x000000020f087825 */ /* 0x044fe200078e0238 */
[----:B------:R-:W2:Y:S03]  /*40060*/  LDCU UR5, c[0x0][0x398] ;  /* 0x00007300ff0577ac */ /* 0x000ea60008000800 */
[----:B-1----:R-:W-:Y:S01]  /*40070*/  IMAD.WIDE R6, R15, 0x2, R2 ;  /* 0x000000020f067825 */ /* 0x002fe200078e0202 */
[----:B------:R-:W-:-:S02]  /*40080*/  PRMT R5, R39, 0x7632, R5 ;  /* 0x0000763227057816 */ /* 0x000fc40000000005 */
[----:B------:R-:W-:Y:S01]  /*40090*/  ISETP.GE.AND P0, PT, R0, UR11, PT ;  /* 0x0000000b00007c0c */ /* 0x000fe2000bf06270 */
[----:B------:R-:W-:Y:S01]  /*400a0*/  VIADD R15, R15, UR4 ;  /* 0x000000040f0f7c36 */ /* 0x000fe20008000000 */
[----:B------:R1:W-:Y:S01]  /*400b0*/  @P4 STG.E.U16 desc[UR12][R6.64], R39 ;  /* 0x0000002706004986 */ /* 0x0003e2000c10150c */
[----:B------:R-:W-:-:S03]  /*400c0*/  VIADD R0, R54, 0x31 ;  /* 0x0000003136007836 */ /* 0x000fc60000000000 */
[----:B------:R4:W-:Y:S01]  /*400d0*/  @P5 STG.E.U16 desc[UR12][R8.64], R5 ;  /* 0x0000000508005986 */ /* 0x0009e2000c10150c */
[----:B------:R-:W-:Y:S01]  /*400e0*/  ISETP.LT.AND P5, PT, R61, UR6, !P0 ;  /* 0x000000063d007c0c */ /* 0x000fe2000c7a1270 */
[----:B------:R-:W2:Y:S01]  /*400f0*/  LDCU UR6, c[0x0][0x398] ;  /* 0x00007300ff0677ac */ /* 0x000ea20008000800 */
[----:B------:R-:W-:Y:S01]  /*40100*/  ISETP.GE.AND P6, PT, R0, UR11, PT ;  /* 0x0000000b00007c0c */ /* 0x000fe2000bfc6270 */
[----:B-1----:R-:W-:-:S04]  /*40110*/  IMAD.WIDE R6, R15, 0x2, R56 ;  /* 0x000000020f067825 */ /* 0x002fc800078e0238 */
[----:B----4-:R-:W-:Y:S01]  /*40120*/  IMAD.WIDE R4, R15, 0x2, R2 ;  /* 0x000000020f047825 */ /* 0x010fe200078e0202 */
[----:B0-----:R-:W-:Y:S01]  /*40130*/  ISETP.LT.AND P0, PT, R55, UR7, !P0 ;  /* 0x0000000737007c0c */ /* 0x001fe2000c701270 */
[----:B------:R-:W0:Y:S03]  /*40140*/  LDCU UR7, c[0x0][0x398] ;  /* 0x00007300ff0777ac */ /* 0x000e260008000800 */
[----:B------:R1:W-:Y:S01]  /*40150*/  @P2 STG.E.U16 desc[UR12][R4.64], R43 ;  /* 0x0000002b04002986 */ /* 0x0003e2000c10150c */
[----:B------:R-:W-:-:S03]  /*40160*/  VIADD R11, R15, UR4 ;  /* 0x000000040f0b7c36 */ /* 0x000fc60008000000 */
[----:B------:R4:W-:Y:S01]  /*40170*/  @P1 STG.E.U16 desc[UR12][R6.64], R12 ;  /* 0x0000000c06001986 */ /* 0x0009e2000c10150c */
[----:B---3--:R-:W-:Y:S01]  /*40180*/  ISETP.LT.AND P1, PT, R61, UR8, !P6 ;  /* 0x000000083d007c0c */ /* 0x008fe2000f721270 */
[----:B------:R-:W-:Y:S01]  /*40190*/  VIADD R0, R54, 0x32 ;  /* 0x0000003236007836 */ /* 0x000fe20000000000 */
[----:B------:R-:W-:Y:S01]  /*401a0*/  ISETP.LT.AND P6, PT, R55, UR9, !P6 ;  /* 0x0000000937007c0c */ /* 0x000fe2000f7c1270 */
[C---:B------:R-:W-:Y:S01]  /*401b0*/  VIADD R13, R11.reuse, UR4 ;  /* 0x000000040b0d7c36 */ /* 0x040fe20008000000 */
[----:B------:R-:W3:Y:S01]  /*401c0*/  LDCU UR8, c[0x0][0x398] ;  /* 0x00007300ff0877ac */ /* 0x000ee20008000800 */
[C---:B------:R-:W-:Y:S01]  /*401d0*/  IMAD.WIDE R8, R11.reuse, 0x2, R2 ;  /* 0x000000020b087825 */ /* 0x040fe200078e0202 */
[----:B------:R-:W-:Y:S01]  /*401e0*/  ISETP.GE.AND P4, PT, R0, UR11, PT ;  /* 0x0000000b00007c0c */ /* 0x000fe2000bf86270 */
[----:B------:R-:W0:Y:S02]  /*401f0*/  LDCU UR9, c[0x0][0x398] ;  /* 0x00007300ff0977ac */ /* 0x000e240008000800 */
[----:B-1----:R-:W-:Y:S01]  /*40200*/  IMAD.WIDE R4, R11, 0x2, R56 ;  /* 0x000000020b047825 */ /* 0x002fe200078e0238 */
[----:B----4-:R-:W-:-:S03]  /*40210*/  PRMT R7, R44, 0x7632, R7 ;  /* 0x000076322c077816 */ /* 0x010fc60000000007 */
[----:B------:R-:W-:Y:S01]  /*40220*/  IMAD.WIDE R10, R13, 0x2, R2 ;  /* 0x000000020d0a7825 */ /* 0x000fe200078e0202 */
[----:B------:R-:W-:Y:S03]  /*40230*/  @P5 STG.E.U16 desc[UR12][R8.64], R44 ;  /* 0x0000002c08005986 */ /* 0x000fe6000c10150c */
[----:B------:R-:W-:Y:S01]  /*40240*/  VIADD R0, R54, 0x33 ;  /* 0x0000003336007836 */ /* 0x000fe20000000000 */
[----:B------:R1:W-:Y:S04]  /*40250*/  @P0 STG.E.U16 desc[UR12][R4.64], R7 ;  /* 0x0000000704000986 */ /* 0x0003e8000c10150c */
[----:B------:R4:W-:Y:S01]  /*40260*/  @P1 STG.E.U16 desc[UR12][R10.64], R48 ;  /* 0x000000300a001986 */ /* 0x0009e2000c10150c */
[----:B--2---:R-:W-:Y:S01]  /*40270*/  ISETP.LT.AND P1, PT, R61, UR5, !P4 ;  /* 0x000000053d007c0c */ /* 0x004fe2000e721270 */
[----:B------:R-:W2:Y:S01]  /*40280*/  LDCU UR5, c[0x0][0x398] ;  /* 0x00007300ff0577ac */ /* 0x000ea20008000800 */
[----:B------:R-:W-:-:S02]  /*40290*/  ISETP.GE.AND P2, PT, R0, UR11, PT ;  /* 0x0000000b00007c0c */ /* 0x000fc4000bf46270 */
[----:B------:R-:W-:Y:S01]  /*402a0*/  ISETP.LT.AND P4, PT, R55, UR6, !P4 ;  /* 0x0000000637007c0c */ /* 0x000fe2000e781270 */
[----:B------:R-:W2:Y:S01]  /*402b0*/  LDCU UR6, c[0x0][0x398] ;  /* 0x00007300ff0677ac */ /* 0x000ea20008000800 */
[----:B-1----:R-:W-:Y:S01]  /*402c0*/  PRMT R5, R48, 0x7632, R5 ;  /* 0x0000763230057816 */ /* 0x002fe20000000005 */
[----:B------:R-:W-:-:S04]  /*402d0*/  IMAD.WIDE R6, R13, 0x2, R56 ;  /* 0x000000020d067825 */ /* 0x000fc800078e0238 */
[----:B------:R-:W-:Y:S01]  /*402e0*/  VIADD R9, R13, UR4 ;  /* 0x000000040d097c36 */ /* 0x000fe20008000000 */
[----:B------:R1:W-:Y:S01]  /*402f0*/  @P6 STG.E.U16 desc[UR12][R6.64], R5 ;  /* 0x0000000506006986 */ /* 0x0003e2000c10150c */
[----:B0-----:R-:W-:Y:S01]  /*40300*/  ISETP.LT.AND P6, PT, R61, UR7, !P2 ;  /* 0x000000073d007c0c */ /* 0x001fe2000d7c1270 */
[----:B------:R-:W-:Y:S02]  /*40310*/  VIADD R0, R54, 0x34 ;  /* 0x0000003436007836 */ /* 0x000fe40000000000 */
[----:B------:R-:W-:Y:S01]  /*40320*/  VIADD R13, R9, UR4 ;  /* 0x00000004090d7c36 */ /* 0x000fe20008000000 */
[----:B---3--:R-:W-:Y:S01]  /*40330*/  ISETP.LT.AND P2, PT, R55, UR8, !P2 ;  /* 0x0000000837007c0c */ /* 0x008fe2000d741270 */
[----:B------:R-:W0:Y:S02]  /*40340*/  LDCU UR7, c[0x0][0x398] ;  /* 0x00007300ff0777ac */ /* 0x000e240008000800 */
[----:B----4-:R-:W-:-:S04]  /*40350*/  IMAD.WIDE R10, R13, 0x2, R2 ;  /* 0x000000020d0a7825 */ /* 0x010fc800078e0202 */
[----:B-1----:R-:W-:Y:S01]  /*40360*/  IMAD.WIDE R4, R9, 0x2, R2 ;  /* 0x0000000209047825 */ /* 0x002fe200078e0202 */
[----:B------:R-:W-:Y:S01]  /*40370*/  PRMT R7, R45, 0x7632, R7 ;  /* 0x000076322d077816 */ /* 0x000fe20000000007 */
[----:B------:R-:W1:Y:S02]  /*40380*/  LDCU UR8, c[0x0][0x398] ;  /* 0x00007300ff0877ac */ /* 0x000e640008000800 */
[--C-:B------:R-:W-:Y:S01]  /*40390*/  IMAD.WIDE R8, R9, 0x2, R56.reuse ;  /* 0x0000000209087825 */ /* 0x100fe200078e0238 */
[----:B------:R-:W-:Y:S01]  /*403a0*/  ISETP.GE.AND P5, PT, R0, UR11, PT ;  /* 0x0000000b00007c0c */ /* 0x000fe2000bfa6270 */
[----:B------:R3:W-:Y:S04]  /*403b0*/  @P1 STG.E.U16 desc[UR12][R4.64], R45 ;  /* 0x0000002d04001986 */ /* 0x0007e8000c10150c */
[----:B------:R4:W-:Y:S04]  /*403c0*/  @P4 STG.E.U16 desc[UR12][R8.64], R7 ;  /* 0x0000000708004986 */ /* 0x0009e8000c10150c */
[----:B------:R-:W-:Y:S01]  /*403d0*/  @P6 STG.E.U16 desc[UR12][R10.64], R49 ;  /* 0x000000310a006986 */ /* 0x000fe2000c10150c */
[----:B--2---:R-:W-:Y:S01]  /*403e0*/  ISETP.LT.AND P6, PT, R61, UR5, !P5 ;  /* 0x000000053d007c0c */ /* 0x004fe2000efc1270 */
[----:B------:R-:W-:Y:S01]  /*403f0*/  VIADD R15, R13, UR4 ;  /* 0x000000040d0f7c36 */ /* 0x000fe20008000000 */
[----:B------:R-:W-:Y:S01]  /*40400*/  ISETP.LT.AND P5, PT, R55, UR6, !P5 ;  /* 0x0000000637007c0c */ /* 0x000fe2000efa1270 */
[----:B---3--:R-:W-:Y:S01]  /*40410*/  IMAD.WIDE R4, R13, 0x2, R56 ;  /* 0x000000020d047825 */ /* 0x008fe200078e0238 */
[----:B------:R-:W2:Y:S01]  /*40420*/  LDCU UR5, c[0x0][0x398] ;  /* 0x00007300ff0577ac */ /* 0x000ea20008000800 */
[----:B----4-:R-:W-:-:S02]  /*40430*/  PRMT R9, R49, 0x7632, R9 ;  /* 0x0000763231097816 */ /* 0x010fc40000000009 */
[C---:B------:R-:W-:Y:S01]  /*40440*/  IMAD.WIDE R6, R15.reuse, 0x2, R2 ;  /* 0x000000020f067825 */ /* 0x040fe200078e0202 */
[----:B------:R-:W3:Y:S02]  /*40450*/  LDCU UR6, c[0x0][0x398] ;  /* 0x00007300ff0677ac */ /* 0x000ee40008000800 */
[----:B------:R4:W-:Y:S04]  /*40460*/  @P2 STG.E.U16 desc[UR12][R4.64], R9 ;  /* 0x0000000904002986 */ /* 0x0009e8000c10150c */
[----:B------:R-:W-:Y:S01]  /*40470*/  @P6 STG.E.U16 desc[UR12][R6.64], R46 ;  /* 0x0000002e06006986 */ /* 0x000fe2000c10150c */
[----:B----4-:R-:W-:Y:S01]  /*40480*/  PRMT R5, R46, 0x7632, R5 ;  /* 0x000076322e057816 */ /* 0x010fe20000000005 */
[----:B------:R-:W-:-:S05]  /*40490*/  IMAD.WIDE R8, R15, 0x2, R56 ;  /* 0x000000020f087825 */ /* 0x000fca00078e0238 */
[----:B------:R-:W-:Y:S04]  /*404a0*/  @P5 STG.E.U16 desc[UR12][R8.64], R5 ;  /* 0x0000000508005986 */ /* 0x000fe8000c10150c */
[----:B------:R4:W3:Y:S04]  /*404b0*/  LDS.128 R4, [R51] ;  /* 0x0000000033047984 */ /* 0x0008e80000000c00 */
[----:B----4-:R-:W4:Y:S01]  /*404c0*/  LDL.LU R51, [R1+0x156c] ;  /* 0x00156c0001337983 */ /* 0x010f220000300800 */
[----:B------:R-:W-:-:S05]  /*404d0*/  VIADD R0, R54, 0x35 ;  /* 0x0000003536007836 */ /* 0x000fca0000000000 */
[----:B------:R-:W-:Y:S02]  /*404e0*/  ISETP.GE.AND P0, PT, R0, UR11, PT ;  /* 0x0000000b00007c0c */ /* 0x000fe4000bf06270 */
[----:B------:R-:W-:Y:S02]  /*404f0*/  IADD3 R0, PT, PT, R54, 0x36, RZ ;  /* 0x0000003636007810 */ /* 0x000fe40007ffe0ff */
[----:B0-----:R-:W-:Y:S01]  /*40500*/  ISETP.LT.AND P2, PT, R61, UR7, !P0 ;  /* 0x000000073d007c0c */ /* 0x001fe2000c741270 */
[----:B------:R-:W-:Y:S01]  /*40510*/  VIADD R17, R15, UR4 ;  /* 0x000000040f117c36 */ /* 0x000fe20008000000 */
[----:B------:R-:W-:Y:S01]  /*40520*/  ISETP.LT.AND P0, PT, R55, UR9, !P0 ;  /* 0x0000000937007c0c */ /* 0x000fe2000c701270 */
[----:B------:R-:W0:Y:S01]  /*40530*/  LDCU UR7, c[0x0][0x398] ;  /* 0x00007300ff0777ac */ /* 0x000e220008000800 */
[----:B------:R-:W-:Y:S01]  /*40540*/  ISETP.GE.AND P1, PT, R0, UR11, PT ;  /* 0x0000000b00007c0c */ /* 0x000fe2000bf26270 */
[----:B------:R-:W-:Y:S01]  /*40550*/  VIADD R0, R54, 0x37 ;  /* 0x0000003736007836 */ /* 0x000fe20000000000 */
[----:B------:R-:W-:Y:S01]  /*40560*/  PRMT R9, R50, 0x7632, R9 ;  /* 0x0000763232097816 */ /* 0x000fe20000000009 */
[----:B------:R-:W-:Y:S01]  /*40570*/  IMAD.WIDE R10, R17, 0x2, R2 ;  /* 0x00000002110a7825 */ /* 0x000fe200078e0202 */
[----:B--2---:R-:W-:Y:S01]  /*40580*/  ISETP.LT.AND P5, PT, R61, UR5, !P1 ;  /* 0x000000053d007c0c */ /* 0x004fe2000cfa1270 */
[----:B------:R-:W2:Y:S01]  /*40590*/  LDCU UR9, c[0x0][0x398] ;  /* 0x00007300ff0977ac */ /* 0x000ea20008000800 */
[----:B------:R-:W-:Y:S01]  /*405a0*/  ISETP.GE.AND P4, PT, R0, UR11, PT ;  /* 0x0000000b00007c0c */ /* 0x000fe2000bf86270 */
[----:B------:R-:W-:Y:S01]  /*405b0*/  VIADD R0, R54, 0x38 ;  /* 0x0000003836007836 */ /* 0x000fe20000000000 */
[----:B-1----:R-:W-:Y:S01]  /*405c0*/  ISETP.LT.AND P1, PT, R55, UR8, !P1 ;  /* 0x0000000837007c0c */ /* 0x002fe2000cf21270 */
[C-C-:B------:R-:W-:Y:S01]  /*405d0*/  IMAD.WIDE R12, R17.reuse, 0x2, R56.reuse ;  /* 0x00000002110c7825 */ /* 0x140fe200078e0238 */
[----:B------:R1:W-:Y:S01]  /*405e0*/  @P2 STG.E.U16 desc[UR12][R10.64], R50 ;  /* 0x000000320a002986 */ /* 0x0003e2000c10150c */
[----:B------:R-:W0:Y:S02]  /*405f0*/  LDCU UR5, c[0x0][0x398] ;  /* 0x00007300ff0577ac */ /* 0x000e240008000800 */
[----:B------:R-:W-:Y:S01]  /*40600*/  VIADD R17, R17, UR4 ;  /* 0x0000000411117c36 */ /* 0x000fe20008000000 */
[----:B------:R-:W-:Y:S01]  /*40610*/  ISETP.GE.AND P6, PT, R0, UR11, PT ;  /* 0x0000000b00007c0c */ /* 0x000fe2000bfc6270 */
[----:B------:R2:W-:Y:S01]  /*40620*/  @P0 STG.E.U16 desc[UR12][R12.64], R9 ;  /* 0x000000090c000986 */ /* 0x0005e2000c10150c */
[----:B------:R-:W-:Y:S01]  /*40630*/  VIADD R0, R54, 0x39 ;  /* 0x0000003936007836 */ /* 0x000fe20000000000 */
[----:B------:R-:W-:Y:S01]  /*40640*/  ISETP.LT.AND P0, PT, R61, UR10, !P4 ;  /* 0x0000000a3d007c0c */ /* 0x000fe2000e701270 */
[----:B------:R-:W0:Y:S01]  /*40650*/  LDCU UR8, c[0x0][0x398] ;  /* 0x00007300ff0877ac */ /* 0x000e220008000800 */
[----:B---3--:R-:W-:Y:S01]  /*40660*/  ISETP.LT.AND P4, PT, R55, UR6, !P4 ;  /* 0x0000000637007c0c */ /* 0x008fe2000e781270 */
[C---:B-1----:R-:W-:Y:S01]  /*40670*/  IMAD.WIDE R10, R17.reuse, 0x2, R56 ;  /* 0x00000002110a7825 */ /* 0x042fe200078e0238 */
[----:B------:R-:W-:Y:S01]  /*40680*/  ISETP.GE.AND P2, PT, R0, UR11, PT ;  /* 0x0000000b00007c0c */ /* 0x000fe2000bf46270 */
[----:B------:R-:W1:Y:S02]  /*40690*/  LDCU UR10, c[0x0][0x398] ;  /* 0x00007300ff0a77ac */ /* 0x000e640008000800 */
[----:B--2---:R-:W-:Y:S01]  /*406a0*/  IMAD.WIDE R8, R17, 0x2, R2 ;  /* 0x0000000211087825 */ /* 0x004fe200078e0202 */
[----:B------:R-:W-:Y:S01]  /*406b0*/  PRMT R13, R47, 0x7632, R13 ;  /* 0x000076322f0d7816 */ /* 0x000fe2000000000d */
[----:B------:R-:W2:Y:S02]  /*406c0*/  LDCU UR6, c[0x0][0x398] ;  /* 0x00007300ff0677ac */ /* 0x000ea40008000800 */
[----:B------:R-:W-:Y:S01]  /*406d0*/  VIADD R17, R17, UR4 ;  /* 0x0000000411117c36 */ /* 0x000fe20008000000 */
[----:B------:R3:W-:Y:S01]  /*406e0*/  @P5 STG.E.U16 desc[UR12][R8.64], R47 ;  /* 0x0000002f08005986 */ /* 0x0007e2000c10150c */
[----:B------:R-:W-:-:S03]  /*406f0*/  VIADD R0, R54, 0x3a ;  /* 0x0000003a36007836 */ /* 0x000fc60000000000 */
[----:B------:R1:W-:Y:S01]  /*40700*/  @P1 STG.E.U16 desc[UR12][R10.64], R13 ;  /* 0x0000000d0a001986 */ /* 0x0003e2000c10150c */
[----:B0-----:R-:W-:Y:S01]  /*40710*/  ISETP.LT.AND P1, PT, R61, UR7, !P6 ;  /* 0x000000073d007c0c */ /* 0x001fe2000f721270 */
[C---:B------:R-:W-:Y:S01]  /*40720*/  VIADD R19, R17.reuse, UR4 ;  /* 0x0000000411137c36 */ /* 0x040fe20008000000 */
[----:B------:R-:W-:Y:S01]  /*40730*/  ISETP.GE.AND P5, PT, R0, UR11, PT ;  /* 0x0000000b00007c0c */ /* 0x000fe2000bfa6270 */
[----:B------:R-:W-:Y:S02]  /*40740*/  VIADD R0, R54, 0x3b ;  /* 0x0000003b36007836 */ /* 0x000fe40000000000 */
[----:B---3--:R-:W-:-:S04]  /*40750*/  IMAD.WIDE R8, R17, 0x2, R56 ;  /* 0x0000000211087825 */ /* 0x008fc800078e0238 */
[--C-:B-1----:R-:W-:Y:S01]  /*40760*/  IMAD.WIDE R12, R17, 0x2, R2.reuse ;  /* 0x00000002110c7825 */ /* 0x102fe200078e0202 */
[----:B------:R-:W-:Y:S01]  /*40770*/  ISETP.LT.AND P6, PT, R55, UR9, !P6 ;  /* 0x0000000937007c0c */ /* 0x000fe2000f7c1270 */
[----:B------:R-:W0:Y:S02]  /*40780*/  LDCU UR7, c[0x0][0x398] ;  /* 0x00007300ff0777ac */ /* 0x000e240008000800 */
[C---:B------:R-:W-:Y:S01]  /*40790*/  IMAD.WIDE R10, R19.reuse, 0x2, R2 ;  /* 0x00000002130a7825 */ /* 0x040fe200078e0202 */
[----:B------:R-:W1:Y:S03]  /*407a0*/  LDCU UR9, c[0x0][0x398] ;  /* 0x00007300ff0977ac */ /* 0x000e660008000800 */
[----:B------:R-:W-:-:S04]  /*407b0*/  IMAD.WIDE R14, R19, 0x2, R56 ;  /* 0x00000002130e7825 */ /* 0x000fc800078e0238 */
[----:B------:R-:W-:Y:S01]  /*407c0*/  VIADD R19, R19, UR4 ;  /* 0x0000000413137c36 */ /* 0x000fe20008000000 */
[----:B----4-:R-:W-:Y:S01]  /*407d0*/  PRMT R16, R51, 0x7632, R16 ;  /* 0x0000763233107816 */ /* 0x010fe20000000010 */
[----:B------:R3:W-:Y:S01]  /*407e0*/  @P0 STG.E.U16 desc[UR12][R12.64], R51 ;  /* 0x000000330c000986 */ /* 0x0007e2000c10150c */
[----:B------:R-:W-:-:S03]  /*407f0*/  ISETP.GE.AND P0, PT, R0, UR11, PT ;  /* 0x0000000b00007c0c */ /* 0x000fc6000bf06270 */
[----:B------:R4:W-:Y:S01]  /*40800*/  @P4 STG.E.U16 desc[UR12][R8.64], R16 ;  /* 0x0000001008004986 */ /* 0x0009e2000c10150c */
[----:B------:R-:W-:Y:S01]  /*40810*/  ISETP.LT.AND P4, PT, R61, UR14, !P2 ;  /* 0x0000000e3d007c0c */ /* 0x000fe2000d781270 */
[----:B------:R-:W-:Y:S02]  /*40820*/  VIADD R0, R54, 0x3c ;  /* 0x0000003c36007836 */ /* 0x000fe40000000000 */
[----:B------:R0:W-:Y:S01]  /*40830*/  @P1 STG.E.U16 desc[UR12][R10.64], R52 ;  /* 0x000000340a001986 */ /* 0x0001e2000c10150c */
[----:B------:R-:W-:Y:S01]  /*40840*/  VIADD R17, R19, UR4 ;  /* 0x0000000413117c36 */ /* 0x000fe20008000000 */
[----:B------:R-:W0:Y:S01]  /*40850*/  LDCU UR14, c[0x0][0x398] ;  /* 0x00007300ff0e77ac */ /* 0x000e220008000800 */
[----:B------:R-:W-:Y:S02]  /*40860*/  ISETP.GE.AND P1, PT, R0, UR11, PT ;  /* 0x0000000b00007c0c */ /* 0x000fe4000bf26270 */
[----:B---3--:R-:W-:Y:S01]  /*40870*/  PRMT R13, R52, 0x7632, R13 ;  /* 0x00007632340d7816 */ /* 0x008fe2000000000d */
[----:B------:R-:W-:-:S02]  /*40880*/  VIADD R0, R54, 0x3d ;  /* 0x0000003d36007836 */ /* 0x000fc40000000000 */
[----:B----4-:R-:W-:Y:S02]  /*40890*/  IMAD.WIDE R8, R19, 0x2, R2 ;  /* 0x0000000213087825 */ /* 0x010fe400078e0202 */
[----:B------:R3:W-:Y:S04]  /*408a0*/  @P6 STG.E.U16 desc[UR12][R14.64], R13 ;  /* 0x0000000d0e006986 */ /* 0x0007e8000c10150c */
[----:B------:R4:W-:Y:S01]  /*408b0*/  @P4 STG.E.U16 desc[UR12][R8.64], R4 ;  /* 0x0000000408004986 */ /* 0x0009e2000c10150c */
[----:B------:R-:W-:Y:S01]  /*408c0*/  ISETP.GE.AND P4, PT, R0, UR11, PT ;  /* 0x0000000b00007c0c */ /* 0x000fe2000bf86270 */
[----:B------:R-:W-:Y:S02]  /*408d0*/  VIADD R0, R54, 0x3e ;  /* 0x0000003e36007836 */ /* 0x000fe40000000000 */
[----:B------:R-:W4:Y:S01]  /*408e0*/  LDL.LU R54, [R1+0x1568] ;  /* 0x0015680001367983 */ /* 0x000f220000300800 */
[----:B------:R-:W-:Y:S01]  /*408f0*/  ISETP.LT.AND P2, PT, R55, UR5, !P2 ;  /* 0x0000000537007c0c */ /* 0x000fe2000d741270 */
[----:B0-----:R-:W-:Y:S01]  /*40900*/  IMAD.WIDE R10, R19, 0x2, R56 ;  /* 0x00000002130a7825 */ /* 0x001fe200078e0238 */
[----:B------:R-:W-:Y:S01]  /*40910*/  ISETP.LT.AND P6, PT, R61, UR8, !P5 ;  /* 0x000000083d007c0c */ /* 0x000fe2000efc1270 */
[----:B------:R-:W0:Y:S01]  /*40920*/  LDCU UR5, c[0x0][0x398] ;  /* 0x00007300ff0577ac */ /* 0x000e220008000800 */
[----:B---3--:R-:W-:Y:S01]  /*40930*/  PRMT R14, R4, 0x7632, R14 ;  /* 0x00007632040e7816 */ /* 0x008fe2000000000e */
[----:B------:R-:W-:Y:S01]  /*40940*/  IMAD.WIDE R12, R17, 0x2, R2 ;  /* 0x00000002110c7825 */ /* 0x000fe200078e0202 */
[----:B------:R-:W-:Y:S01]  /*40950*/  ISETP.LT.AND P5, PT, R55, UR10, !P5 ;  /* 0x0000000a37007c0c */ /* 0x000fe2000efa1270 */
[----:B------:R-:W3:Y:S06]  /*40960*/  LDCU UR8, c[0x0][0x398] ;  /* 0x00007300ff0877ac */ /* 0x000eec0008000800 */
[----:B------:R0:W-:Y:S01]  /*40970*/  @P2 STG.E.U16 desc[UR12][R10.64], R14 ;  /* 0x0000000e0a002986 */ /* 0x0001e2000c10150c */
[----:B------:R-:W-:-:S02]  /*40980*/  ISETP.LT.AND P2, PT, R61, UR15, !P0 ;  /* 0x0000000f3d007c0c */ /* 0x000fc4000c741270 */
[----:B--2---:R-:W-:Y:S01]  /*40990*/  ISETP.LT.AND P0, PT, R55, UR6, !P0 ;  /* 0x0000000637007c0c */ /* 0x004fe2000c701270 */
[----:B------:R-:W2:Y:S01]  /*409a0*/  LDCU UR6, c[0x0][0x398] ;  /* 0x00007300ff0677ac */ /* 0x000ea20008000800 */
[----:B------:R1:W-:Y:S01]  /*409b0*/  @P6 STG.E.U16 desc[UR12][R12.64], R53 ;  /* 0x000000350c006986 */ /* 0x0003e2000c10150c */
[----:B------:R-:W-:Y:S01]  /*409c0*/  VIADD R15, R17, UR4 ;  /* 0x00000004110f7c36 */ /* 0x000fe20008000000 */
[----:B------:R-:W-:Y:S01]  /*409d0*/  ISETP.LT.AND P6, PT, R61, UR7, !P1 ;  /* 0x000000073d007c0c */ /* 0x000fe2000cfc1270 */
[----:B----4-:R-:W-:Y:S01]  /*409e0*/  IMAD.WIDE R8, R17, 0x2, R56 ;  /* 0x0000000211087825 */ /* 0x010fe200078e0238 */
[----:B------:R-:W-:-:S03]  /*409f0*/  PRMT R16, R53, 0x7632, R16 ;  /* 0x0000763235107816 */ /* 0x000fc60000000010 */
[----:B------:R-:W-:Y:S01]  /*40a00*/  VIADD R19, R15, UR4 ;  /* 0x000000040f137c36 */ /* 0x000fe20008000000 */
[----:B------:R-:W-:Y:S01]  /*40a10*/  PRMT R4, R5, 0x7632, R4 ;  /* 0x0000763205047816 */ /* 0x000fe20000000004 */
[C---:B0-----:R-:W-:Y:S01]  /*40a20*/  IMAD.WIDE R10, R15.reuse, 0x2, R2 ;  /* 0x000000020f0a7825 */ /* 0x041fe200078e0202 */
[----:B------:R-:W-:Y:S03]  /*40a30*/  @P5 STG.E.U16 desc[UR12][R8.64], R16 ;  /* 0x0000001008005986 */ /* 0x000fe6000c10150c */
[----:B-1----:R-:W-:Y:S01]  /*40a40*/  IMAD.WIDE R12, R15, 0x2, R56 ;  /* 0x000000020f0c7825 */ /* 0x002fe200078e0238 */
[----:B------:R-:W-:-:S03]  /*40a50*/  ISETP.GE.AND P5, PT, R0, UR11, PT ;  /* 0x0000000b00007c0c */ /* 0x000fc6000bfa6270 */
[----:B------:R-:W-:Y:S01]  /*40a60*/  IMAD.WIDE R14, R19, 0x2, R2 ;  /* 0x00000002130e7825 */ /* 0x000fe200078e0202 */
[----:B------:R-:W-:Y:S01]  /*40a70*/  @P2 STG.E.U16 desc[UR12][R10.64], R5 ;  /* 0x000000050a002986 */ /* 0x000fe2000c10150c */
[----:B------:R-:W-:-:S03]  /*40a80*/  ISETP.LT.AND P2, PT, R61, UR14, !P5 ;  /* 0x0000000e3d007c0c */ /* 0x000fc6000ef41270 */
[----:B------:R0:W-:Y:S01]  /*40a90*/  @P0 STG.E.U16 desc[UR12][R12.64], R4 ;  /* 0x000000040c000986 */ /* 0x0001e2000c10150c */
[----:B------:R-:W-:Y:S02]  /*40aa0*/  ISETP.LT.AND P0, PT, R61, UR16, !P3 ;  /* 0x000000103d007c0c */ /* 0x000fe4000df01270 */
[C---:B------:R-:W-:Y:S02]  /*40ab0*/  ISETP.LT.AND P3, PT, R55.reuse, UR17, !P3 ;  /* 0x0000001137007c0c */ /* 0x040fe4000df61270 */
[C---:B------:R-:W-:Y:S02]  /*40ac0*/  ISETP.LT.AND P1, PT, R55.reuse, UR9, !P1 ;  /* 0x0000000937007c0c */ /* 0x040fe4000cf21270 */
[----:B--2---:R-:W-:Y:S01]  /*40ad0*/  ISETP.LT.AND P5, PT, R55, UR6, !P5 ;  /* 0x0000000637007c0c */ /* 0x004fe2000efa1270 */
[----:B------:R1:W-:Y:S01]  /*40ae0*/  @P6 STG.E.U16 desc[UR12][R14.64], R54 ;  /* 0x000000360e006986 */ /* 0x0003e2000c10150c */
[----:B------:R-:W-:Y:S02]  /*40af0*/  ISETP.LT.AND P6, PT, R61, UR5, !P4 ;  /* 0x000000053d007c0c */ /* 0x000fe4000e7c1270 */
[----:B---3--:R-:W-:-:S02]  /*40b00*/  ISETP.LT.AND P4, PT, R55, UR8, !P4 ;  /* 0x0000000837007c0c */ /* 0x008fc4000e781270 */
[----:B------:R-:W2:Y:S01]  /*40b10*/  LDL.LU R55, [R1+0x1564] ;  /* 0x0015640001377983 */ /* 0x000ea20000300800 */
[----:B------:R-:W-:Y:S01]  /*40b20*/  VIADD R17, R19, UR4 ;  /* 0x0000000413117c36 */ /* 0x000fe20008000000 */
[----:B------:R-:W-:-:S03]  /*40b30*/  PRMT R0, R54, 0x7632, R0 ;  /* 0x0000763236007816 */ /* 0x000fc60000000000 */
[----:B------:R-:W-:Y:S02]  /*40b40*/  VIADD R21, R17, UR4 ;  /* 0x0000000411157c36 */ /* 0x000fe40008000000 */
[----:B0-----:R-:W-:Y:S01]  /*40b50*/  IMAD.WIDE R4, R19, 0x2, R56 ;  /* 0x0000000213047825 */ /* 0x001fe200078e0238 */
[----:B------:R-:W-:-:S03]  /*40b60*/  PRMT R16, R6, 0x7632, R16 ;  /* 0x0000763206107816 */ /* 0x000fc60000000010 */
[----:B------:R-:W-:-:S04]  /*40b70*/  IMAD.WIDE R8, R17, 0x2, R2 ;  /* 0x0000000211087825 */ /* 0x000fc800078e0202 */
[----:B------:R-:W-:Y:S02]  /*40b80*/  VIADD R19, R21, UR4 ;  /* 0x0000000415137c36 */ /* 0x000fe40008000000 */
[----:B------:R-:W-:Y:S01]  /*40b90*/  IMAD.WIDE R10, R17, 0x2, R56 ;  /* 0x00000002110a7825 */ /* 0x000fe200078e0238 */
[----:B------:R0:W-:Y:S03]  /*40ba0*/  @P1 STG.E.U16 desc[UR12][R4.64], R0 ;  /* 0x0000000004001986 */ /* 0x0001e6000c10150c */
[C---:B------:R-:W-:Y:S01]  /*40bb0*/  IMAD.WIDE R12, R21.reuse, 0x2, R2 ;  /* 0x00000002150c7825 */ /* 0x040fe200078e0202 */
[----:B------:R0:W-:Y:S03]  /*40bc0*/  @P6 STG.E.U16 desc[UR12][R8.64], R6 ;  /* 0x0000000608006986 */ /* 0x0001e6000c10150c */
[----:B-1----:R-:W-:Y:S01]  /*40bd0*/  IMAD.WIDE R14, R21, 0x2, R56 ;  /* 0x00000002150e7825 */ /* 0x002fe200078e0238 */
[----:B------:R0:W-:Y:S03]  /*40be0*/  @P4 STG.E.U16 desc[UR12][R10.64], R16 ;  /* 0x000000100a004986 */ /* 0x0001e6000c10150c */
[----:B------:R-:W-:-:S04]  /*40bf0*/  IMAD.WIDE R2, R19, 0x2, R2 ;  /* 0x0000000213027825 */ /* 0x000fc800078e0202 */
[----:B------:R-:W-:Y:S01]  /*40c00*/  IMAD.WIDE R56, R19, 0x2, R56 ;  /* 0x0000000213387825 */ /* 0x000fe200078e0238 */
[----:B--2---:R-:W-:Y:S01]  /*40c10*/  PRMT R17, R55, 0x7632, R17 ;  /* 0x0000763237117816 */ /* 0x004fe20000000011 */
[----:B------:R0:W-:Y:S04]  /*40c20*/  @P2 STG.E.U16 desc[UR12][R12.64], R55 ;  /* 0x000000370c002986 */ /* 0x0001e8000c10150c */
[----:B------:R0:W-:Y:S04]  /*40c30*/  @P5 STG.E.U16 desc[UR12][R14.64], R17 ;  /* 0x000000110e005986 */ /* 0x0001e8000c10150c */
[----:B------:R0:W-:Y:S01]  /*40c40*/  @P0 STG.E.U16 desc[UR12][R2.64], R7 ;  /* 0x0000000702000986 */ /* 0x0001e2000c10150c */
[----:B------:R-:W-:Y:S05]  /*40c50*/  @!P3 EXIT ;  /* 0x000000000000b94d */ /* 0x000fea0003800000 */
[----:B------:R-:W-:-:S05]  /*40c60*/  PRMT R28, R7, 0x7632, R28 ;  /* 0x00007632071c7816 */ /* 0x000fca000000001c */
[----:B------:R-:W-:Y:S01]  /*40c70*/  STG.E.U16 desc[UR12][R56.64], R28 ;  /* 0x0000001c38007986 */ /* 0x000fe2000c10150c */
[----:B------:R-:W-:Y:S05]  /*40c80*/  EXIT ;  /* 0x000000000000794d */ /* 0x000fea0003800000 */
.L_x_2:
[----:B------:R-:W-:-:S00]  /*40c90*/  BRA `(.L_x_2) ;  /* 0xfffffffc00fc7947 */ /* 0x000fc0000383ffff */
[----:B------:R-:W-:-:S00]  /*40ca0*/  NOP ;  /* 0x0000000000007918 */ /* 0x000fc00000000000 */
        /* <DEDUP_REMOVED lines=13> */
.L_x_3:


//--------------------- .nv.shared.matmul_kernel  --------------------------
	.section	.nv.shared.matmul_kernel,"aw",@nobits
	.sectionflags	@""
	.align	16
	.zero		1024


//--------------------- .nv.shared.reserved.0     --------------------------
	.section	.nv.shared.reserved.0,"aw",@nobits
	.weak		__nv_reservedSMEM_offset_0_alias
	.size		__nv_reservedSMEM_offset_0_alias, 0, 64
	.other		__nv_reservedSMEM_offset_0_alias,@"STO_CUDA_RESERVED_SHARED STV_DEFAULT"
__nv_reservedSMEM_offset_0_alias:
	.zero		0
	.zero		64


//--------------------- .nv.constant0.matmul_kernel --------------------------
	.section	.nv.constant0.matmul_kernel,"a",@progbits
	.sectionflags	@""
	.align	4
.nv.constant0.matmul_kernel:
	.zero		976


//--------------------- SYMBOLS --------------------------

	.type		.nv.reservedSmem.offset0,@object
	.size		.nv.reservedSmem.offset0,0x4
	.type		.nv.reservedSmem.cap,@object
	.size		.nv.reservedSmem.cap,0x4
